//
// Generated by NVIDIA NVVM Compiler
//
// Compiler Build ID: CL-36424714
// Cuda compilation tools, release 13.0, V13.0.88
// Based on NVVM 20.0.0
//

.version 9.0
.target sm_100
.address_size 64

	// .globl	_Z8kernel_0PfS_S_S_S_S_S_S_S_S_
// _ZZ8kernel_0PfS_S_S_S_S_S_S_S_S_E5myVar has been demoted
// _ZZ8kernel_1PfS_S_S_S_S_S_S_S_S_E5myVar has been demoted
// _ZZ8kernel_2PfS_S_S_S_S_S_S_S_S_E5myVar has been demoted
// _ZZ8kernel_3PfS_S_S_S_S_S_S_S_S_E5myVar has been demoted
// _ZZ8kernel_4PfS_S_S_S_S_S_S_S_S_E5myVar has been demoted
// _ZZ8kernel_5PfS_S_S_S_S_S_S_S_S_E5myVar has been demoted
// _ZZ8kernel_6PfS_S_S_S_S_S_S_S_S_E5myVar has been demoted
// _ZZ8kernel_7PfS_S_S_S_S_S_S_S_S_E5myVar has been demoted
// _ZZ8kernel_8PfS_S_S_S_S_S_S_S_S_E5myVar has been demoted
// _ZZ8kernel_9PfS_S_S_S_S_S_S_S_S_E5myVar has been demoted
// _ZZ9kernel_10PfS_S_S_S_S_S_S_S_S_E5myVar has been demoted
// _ZZ9kernel_11PfS_S_S_S_S_S_S_S_S_E5myVar has been demoted
// _ZZ9kernel_12PfS_S_S_S_S_S_S_S_S_E5myVar has been demoted
// _ZZ9kernel_13PfS_S_S_S_S_S_S_S_S_E5myVar has been demoted
// _ZZ9kernel_14PfS_S_S_S_S_S_S_S_S_E5myVar has been demoted
// _ZZ9kernel_15PfS_S_S_S_S_S_S_S_S_E5myVar has been demoted
// _ZZ9kernel_16PfS_S_S_S_S_S_S_S_S_E5myVar has been demoted
// _ZZ9kernel_17PfS_S_S_S_S_S_S_S_S_E5myVar has been demoted
// _ZZ9kernel_18PfS_S_S_S_S_S_S_S_S_E5myVar has been demoted
// _ZZ9kernel_19PfS_S_S_S_S_S_S_S_S_E5myVar has been demoted
// _ZZ9kernel_20PfS_S_S_S_S_S_S_S_S_E5myVar has been demoted
// _ZZ9kernel_21PfS_S_S_S_S_S_S_S_S_E5myVar has been demoted
// _ZZ9kernel_22PfS_S_S_S_S_S_S_S_S_E5myVar has been demoted
// _ZZ9kernel_23PfS_S_S_S_S_S_S_S_S_E5myVar has been demoted
// _ZZ9kernel_24PfS_S_S_S_S_S_S_S_S_E5myVar has been demoted
// _ZZ9kernel_25PfS_S_S_S_S_S_S_S_S_E5myVar has been demoted
// _ZZ9kernel_26PfS_S_S_S_S_S_S_S_S_E5myVar has been demoted
// _ZZ9kernel_27PfS_S_S_S_S_S_S_S_S_E5myVar has been demoted
// _ZZ9kernel_28PfS_S_S_S_S_S_S_S_S_E5myVar has been demoted
// _ZZ9kernel_29PfS_S_S_S_S_S_S_S_S_E5myVar has been demoted
// _ZZ9kernel_30PfS_S_S_S_S_S_S_S_S_E5myVar has been demoted
// _ZZ9kernel_31PfS_S_S_S_S_S_S_S_S_E5myVar has been demoted
// _ZZ9kernel_32PfS_S_S_S_S_S_S_S_S_E5myVar has been demoted
// _ZZ9kernel_33PfS_S_S_S_S_S_S_S_S_E5myVar has been demoted
// _ZZ9kernel_34PfS_S_S_S_S_S_S_S_S_E5myVar has been demoted
// _ZZ9kernel_35PfS_S_S_S_S_S_S_S_S_E5myVar has been demoted
// _ZZ9kernel_36PfS_S_S_S_S_S_S_S_S_E5myVar has been demoted
// _ZZ9kernel_37PfS_S_S_S_S_S_S_S_S_E5myVar has been demoted
// _ZZ9kernel_38PfS_S_S_S_S_S_S_S_S_E5myVar has been demoted
// _ZZ9kernel_39PfS_S_S_S_S_S_S_S_S_E5myVar has been demoted
// _ZZ9kernel_40PfS_S_S_S_S_S_S_S_S_E5myVar has been demoted
// _ZZ9kernel_41PfS_S_S_S_S_S_S_S_S_E5myVar has been demoted
// _ZZ9kernel_42PfS_S_S_S_S_S_S_S_S_E5myVar has been demoted
// _ZZ9kernel_43PfS_S_S_S_S_S_S_S_S_E5myVar has been demoted
// _ZZ9kernel_44PfS_S_S_S_S_S_S_S_S_E5myVar has been demoted
// _ZZ9kernel_45PfS_S_S_S_S_S_S_S_S_E5myVar has been demoted
// _ZZ9kernel_46PfS_S_S_S_S_S_S_S_S_E5myVar has been demoted
// _ZZ9kernel_47PfS_S_S_S_S_S_S_S_S_E5myVar has been demoted
// _ZZ9kernel_48PfS_S_S_S_S_S_S_S_S_E5myVar has been demoted
// _ZZ9kernel_49PfS_S_S_S_S_S_S_S_S_E5myVar has been demoted
// _ZZ9kernel_50PfS_S_S_S_S_S_S_S_S_E5myVar has been demoted
// _ZZ9kernel_51PfS_S_S_S_S_S_S_S_S_E5myVar has been demoted
// _ZZ9kernel_52PfS_S_S_S_S_S_S_S_S_E5myVar has been demoted
// _ZZ9kernel_53PfS_S_S_S_S_S_S_S_S_E5myVar has been demoted
// _ZZ9kernel_54PfS_S_S_S_S_S_S_S_S_E5myVar has been demoted
// _ZZ9kernel_55PfS_S_S_S_S_S_S_S_S_E5myVar has been demoted
// _ZZ9kernel_56PfS_S_S_S_S_S_S_S_S_E5myVar has been demoted
// _ZZ9kernel_57PfS_S_S_S_S_S_S_S_S_E5myVar has been demoted
// _ZZ9kernel_58PfS_S_S_S_S_S_S_S_S_E5myVar has been demoted
// _ZZ9kernel_59PfS_S_S_S_S_S_S_S_S_E5myVar has been demoted
// _ZZ9kernel_60PfS_S_S_S_S_S_S_S_S_E5myVar has been demoted
// _ZZ9kernel_61PfS_S_S_S_S_S_S_S_S_E5myVar has been demoted
// _ZZ9kernel_62PfS_S_S_S_S_S_S_S_S_E5myVar has been demoted
// _ZZ9kernel_63PfS_S_S_S_S_S_S_S_S_E5myVar has been demoted
// _ZZ9kernel_64PfS_S_S_S_S_S_S_S_S_E5myVar has been demoted
// _ZZ9kernel_65PfS_S_S_S_S_S_S_S_S_E5myVar has been demoted
// _ZZ9kernel_66PfS_S_S_S_S_S_S_S_S_E5myVar has been demoted
// _ZZ9kernel_67PfS_S_S_S_S_S_S_S_S_E5myVar has been demoted
// _ZZ9kernel_68PfS_S_S_S_S_S_S_S_S_E5myVar has been demoted
// _ZZ9kernel_69PfS_S_S_S_S_S_S_S_S_E5myVar has been demoted
// _ZZ9kernel_70PfS_S_S_S_S_S_S_S_S_E5myVar has been demoted
// _ZZ9kernel_71PfS_S_S_S_S_S_S_S_S_E5myVar has been demoted
// _ZZ9kernel_72PfS_S_S_S_S_S_S_S_S_E5myVar has been demoted
// _ZZ9kernel_73PfS_S_S_S_S_S_S_S_S_E5myVar has been demoted
// _ZZ9kernel_74PfS_S_S_S_S_S_S_S_S_E5myVar has been demoted
// _ZZ9kernel_75PfS_S_S_S_S_S_S_S_S_E5myVar has been demoted
// _ZZ9kernel_76PfS_S_S_S_S_S_S_S_S_E5myVar has been demoted
// _ZZ9kernel_77PfS_S_S_S_S_S_S_S_S_E5myVar has been demoted
// _ZZ9kernel_78PfS_S_S_S_S_S_S_S_S_E5myVar has been demoted
// _ZZ9kernel_79PfS_S_S_S_S_S_S_S_S_E5myVar has been demoted

.visible .entry _Z8kernel_0PfS_S_S_S_S_S_S_S_S_(
	.param .u64 .ptr .align 1 _Z8kernel_0PfS_S_S_S_S_S_S_S_S__param_0,
	.param .u64 .ptr .align 1 _Z8kernel_0PfS_S_S_S_S_S_S_S_S__param_1,
	.param .u64 .ptr .align 1 _Z8kernel_0PfS_S_S_S_S_S_S_S_S__param_2,
	.param .u64 .ptr .align 1 _Z8kernel_0PfS_S_S_S_S_S_S_S_S__param_3,
	.param .u64 .ptr .align 1 _Z8kernel_0PfS_S_S_S_S_S_S_S_S__param_4,
	.param .u64 .ptr .align 1 _Z8kernel_0PfS_S_S_S_S_S_S_S_S__param_5,
	.param .u64 .ptr .align 1 _Z8kernel_0PfS_S_S_S_S_S_S_S_S__param_6,
	.param .u64 .ptr .align 1 _Z8kernel_0PfS_S_S_S_S_S_S_S_S__param_7,
	.param .u64 .ptr .align 1 _Z8kernel_0PfS_S_S_S_S_S_S_S_S__param_8,
	.param .u64 .ptr .align 1 _Z8kernel_0PfS_S_S_S_S_S_S_S_S__param_9
)
{
	.reg .b32 	%r<5>;
	.reg .b32 	%f<26>;
	.reg .b64 	%rd<21>;
	.reg .b64 	%fd<21>;
	// demoted variable
	.shared .align 4 .b8 _ZZ8kernel_0PfS_S_S_S_S_S_S_S_S_E5myVar[4096];
	ld.param.u64 	%rd1, [_Z8kernel_0PfS_S_S_S_S_S_S_S_S__param_0];
	ld.param.u64 	%rd2, [_Z8kernel_0PfS_S_S_S_S_S_S_S_S__param_1];
	ld.param.u64 	%rd3, [_Z8kernel_0PfS_S_S_S_S_S_S_S_S__param_2];
	ld.param.u64 	%rd4, [_Z8kernel_0PfS_S_S_S_S_S_S_S_S__param_3];
	ld.param.u64 	%rd5, [_Z8kernel_0PfS_S_S_S_S_S_S_S_S__param_4];
	ld.param.u64 	%rd6, [_Z8kernel_0PfS_S_S_S_S_S_S_S_S__param_5];
	ld.param.u64 	%rd7, [_Z8kernel_0PfS_S_S_S_S_S_S_S_S__param_6];
	ld.param.u64 	%rd8, [_Z8kernel_0PfS_S_S_S_S_S_S_S_S__param_7];
	ld.param.u64 	%rd9, [_Z8kernel_0PfS_S_S_S_S_S_S_S_S__param_8];
	ld.param.u64 	%rd10, [_Z8kernel_0PfS_S_S_S_S_S_S_S_S__param_9];
	cvta.to.global.u64 	%rd11, %rd10;
	cvta.to.global.u64 	%rd12, %rd9;
	cvta.to.global.u64 	%rd13, %rd8;
	cvta.to.global.u64 	%rd14, %rd7;
	cvta.to.global.u64 	%rd15, %rd6;
	cvta.to.global.u64 	%rd16, %rd5;
	cvta.to.global.u64 	%rd17, %rd4;
	cvta.to.global.u64 	%rd18, %rd3;
	cvta.to.global.u64 	%rd19, %rd2;
	cvta.to.global.u64 	%rd20, %rd1;
	mov.u32 	%r1, %tid.x;
	shl.b32 	%r2, %r1, 2;
	mov.u32 	%r3, _ZZ8kernel_0PfS_S_S_S_S_S_S_S_S_E5myVar;
	add.s32 	%r4, %r3, %r2;
	ld.shared.f32 	%f1, [%r4];
	cvt.f64.f32 	%fd1, %f1;
	mul.f64 	%fd2, %fd1, 0d404857599AA60914;
	cvt.rn.f32.f64 	%f2, %fd2;
	st.shared.f32 	[_ZZ8kernel_0PfS_S_S_S_S_S_S_S_S_E5myVar], %f2;
	ld.shared.f32 	%f3, [%r4];
	cvt.f64.f32 	%fd3, %f3;
	mul.f64 	%fd4, %fd3, 0d402942DE43ED959A;
	cvt.rn.f32.f64 	%f4, %fd4;
	st.shared.f32 	[_ZZ8kernel_0PfS_S_S_S_S_S_S_S_S_E5myVar+24], %f4;
	ld.shared.f32 	%f5, [%r4];
	cvt.f64.f32 	%fd5, %f5;
	mul.f64 	%fd6, %fd5, 0d403C843F811F4F51;
	cvt.rn.f32.f64 	%f6, %fd6;
	st.shared.f32 	[_ZZ8kernel_0PfS_S_S_S_S_S_S_S_S_E5myVar+4], %f6;
	ld.shared.f32 	%f7, [%r4];
	cvt.f64.f32 	%fd7, %f7;
	mul.f64 	%fd8, %fd7, 0d403553D3B29A1BA0;
	cvt.rn.f32.f64 	%f8, %fd8;
	st.shared.f32 	[_ZZ8kernel_0PfS_S_S_S_S_S_S_S_S_E5myVar+32], %f8;
	ld.shared.f32 	%f9, [%r4];
	cvt.f64.f32 	%fd9, %f9;
	mul.f64 	%fd10, %fd9, 0d402678D306A2B170;
	cvt.rn.f32.f64 	%f10, %fd10;
	st.shared.f32 	[_ZZ8kernel_0PfS_S_S_S_S_S_S_S_S_E5myVar+8], %f10;
	ld.shared.f32 	%f11, [%r4];
	cvt.f64.f32 	%fd11, %f11;
	mul.f64 	%fd12, %fd11, 0d402344FD8F0C77DE;
	cvt.rn.f32.f64 	%f12, %fd12;
	st.shared.f32 	[_ZZ8kernel_0PfS_S_S_S_S_S_S_S_S_E5myVar+24], %f12;
	ld.shared.f32 	%f13, [%r4];
	cvt.f64.f32 	%fd13, %f13;
	mul.f64 	%fd14, %fd13, 0d40186B2DD377E1B9;
	cvt.rn.f32.f64 	%f14, %fd14;
	st.shared.f32 	[_ZZ8kernel_0PfS_S_S_S_S_S_S_S_S_E5myVar], %f14;
	ld.shared.f32 	%f15, [%r4];
	cvt.f64.f32 	%fd15, %f15;
	mul.f64 	%fd16, %fd15, 0d4033D05F5AD96A6A;
	cvt.rn.f32.f64 	%f16, %fd16;
	st.shared.f32 	[_ZZ8kernel_0PfS_S_S_S_S_S_S_S_S_E5myVar], %f16;
	ld.shared.f32 	%f17, [%r4];
	cvt.f64.f32 	%fd17, %f17;
	mul.f64 	%fd18, %fd17, 0d40479D0142F61ED6;
	cvt.rn.f32.f64 	%f18, %fd18;
	st.shared.f32 	[_ZZ8kernel_0PfS_S_S_S_S_S_S_S_S_E5myVar+8], %f18;
	ld.shared.f32 	%f19, [%r4];
	cvt.f64.f32 	%fd19, %f19;
	mul.f64 	%fd20, %fd19, 0d404352DD3FE1975F;
	cvt.rn.f32.f64 	%f20, %fd20;
	st.shared.f32 	[_ZZ8kernel_0PfS_S_S_S_S_S_S_S_S_E5myVar+24], %f20;
	st.global.f32 	[%rd20], %f16;
	st.global.f32 	[%rd19+4], %f6;
	st.global.f32 	[%rd18+8], %f18;
	ld.shared.f32 	%f21, [_ZZ8kernel_0PfS_S_S_S_S_S_S_S_S_E5myVar+12];
	st.global.f32 	[%rd17+12], %f21;
	ld.shared.f32 	%f22, [_ZZ8kernel_0PfS_S_S_S_S_S_S_S_S_E5myVar+16];
	st.global.f32 	[%rd16+16], %f22;
	ld.shared.f32 	%f23, [_ZZ8kernel_0PfS_S_S_S_S_S_S_S_S_E5myVar+20];
	st.global.f32 	[%rd15+20], %f23;
	st.global.f32 	[%rd14+24], %f20;
	ld.shared.f32 	%f24, [_ZZ8kernel_0PfS_S_S_S_S_S_S_S_S_E5myVar+28];
	st.global.f32 	[%rd13+28], %f24;
	st.global.f32 	[%rd12+32], %f8;
	ld.shared.f32 	%f25, [_ZZ8kernel_0PfS_S_S_S_S_S_S_S_S_E5myVar+36];
	st.global.f32 	[%rd11+36], %f25;
	ret;

}
	// .globl	_Z8kernel_1PfS_S_S_S_S_S_S_S_S_
.visible .entry _Z8kernel_1PfS_S_S_S_S_S_S_S_S_(
	.param .u64 .ptr .align 1 _Z8kernel_1PfS_S_S_S_S_S_S_S_S__param_0,
	.param .u64 .ptr .align 1 _Z8kernel_1PfS_S_S_S_S_S_S_S_S__param_1,
	.param .u64 .ptr .align 1 _Z8kernel_1PfS_S_S_S_S_S_S_S_S__param_2,
	.param .u64 .ptr .align 1 _Z8kernel_1PfS_S_S_S_S_S_S_S_S__param_3,
	.param .u64 .ptr .align 1 _Z8kernel_1PfS_S_S_S_S_S_S_S_S__param_4,
	.param .u64 .ptr .align 1 _Z8kernel_1PfS_S_S_S_S_S_S_S_S__param_5,
	.param .u64 .ptr .align 1 _Z8kernel_1PfS_S_S_S_S_S_S_S_S__param_6,
	.param .u64 .ptr .align 1 _Z8kernel_1PfS_S_S_S_S_S_S_S_S__param_7,
	.param .u64 .ptr .align 1 _Z8kernel_1PfS_S_S_S_S_S_S_S_S__param_8,
	.param .u64 .ptr .align 1 _Z8kernel_1PfS_S_S_S_S_S_S_S_S__param_9
)
{
	.reg .b32 	%r<5>;
	.reg .b32 	%f<26>;
	.reg .b64 	%rd<21>;
	.reg .b64 	%fd<21>;
	// demoted variable
	.shared .align 4 .b8 _ZZ8kernel_1PfS_S_S_S_S_S_S_S_S_E5myVar[4096];
	ld.param.u64 	%rd1, [_Z8kernel_1PfS_S_S_S_S_S_S_S_S__param_0];
	ld.param.u64 	%rd2, [_Z8kernel_1PfS_S_S_S_S_S_S_S_S__param_1];
	ld.param.u64 	%rd3, [_Z8kernel_1PfS_S_S_S_S_S_S_S_S__param_2];
	ld.param.u64 	%rd4, [_Z8kernel_1PfS_S_S_S_S_S_S_S_S__param_3];
	ld.param.u64 	%rd5, [_Z8kernel_1PfS_S_S_S_S_S_S_S_S__param_4];
	ld.param.u64 	%rd6, [_Z8kernel_1PfS_S_S_S_S_S_S_S_S__param_5];
	ld.param.u64 	%rd7, [_Z8kernel_1PfS_S_S_S_S_S_S_S_S__param_6];
	ld.param.u64 	%rd8, [_Z8kernel_1PfS_S_S_S_S_S_S_S_S__param_7];
	ld.param.u64 	%rd9, [_Z8kernel_1PfS_S_S_S_S_S_S_S_S__param_8];
	ld.param.u64 	%rd10, [_Z8kernel_1PfS_S_S_S_S_S_S_S_S__param_9];
	cvta.to.global.u64 	%rd11, %rd10;
	cvta.to.global.u64 	%rd12, %rd9;
	cvta.to.global.u64 	%rd13, %rd8;
	cvta.to.global.u64 	%rd14, %rd7;
	cvta.to.global.u64 	%rd15, %rd6;
	cvta.to.global.u64 	%rd16, %rd5;
	cvta.to.global.u64 	%rd17, %rd4;
	cvta.to.global.u64 	%rd18, %rd3;
	cvta.to.global.u64 	%rd19, %rd2;
	cvta.to.global.u64 	%rd20, %rd1;
	mov.u32 	%r1, %tid.x;
	shl.b32 	%r2, %r1, 2;
	mov.u32 	%r3, _ZZ8kernel_1PfS_S_S_S_S_S_S_S_S_E5myVar;
	add.s32 	%r4, %r3, %r2;
	ld.shared.f32 	%f1, [%r4];
	cvt.f64.f32 	%fd1, %f1;
	mul.f64 	%fd2, %fd1, 0d4024FF1FDDEBD902;
	cvt.rn.f32.f64 	%f2, %fd2;
	st.shared.f32 	[_ZZ8kernel_1PfS_S_S_S_S_S_S_S_S_E5myVar+28], %f2;
	ld.shared.f32 	%f3, [%r4];
	cvt.f64.f32 	%fd3, %f3;
	mul.f64 	%fd4, %fd3, 0d40484961672324C8;
	cvt.rn.f32.f64 	%f4, %fd4;
	st.shared.f32 	[_ZZ8kernel_1PfS_S_S_S_S_S_S_S_S_E5myVar+36], %f4;
	ld.shared.f32 	%f5, [%r4];
	cvt.f64.f32 	%fd5, %f5;
	mul.f64 	%fd6, %fd5, 0d40443A11904B3C3E;
	cvt.rn.f32.f64 	%f6, %fd6;
	st.shared.f32 	[_ZZ8kernel_1PfS_S_S_S_S_S_S_S_S_E5myVar+28], %f6;
	ld.shared.f32 	%f7, [%r4];
	cvt.f64.f32 	%fd7, %f7;
	mul.f64 	%fd8, %fd7, 0d4043A776A2F48C2E;
	cvt.rn.f32.f64 	%f8, %fd8;
	st.shared.f32 	[_ZZ8kernel_1PfS_S_S_S_S_S_S_S_S_E5myVar+36], %f8;
	ld.shared.f32 	%f9, [%r4];
	cvt.f64.f32 	%fd9, %f9;
	mul.f64 	%fd10, %fd9, 0d4046925271BCDBBE;
	cvt.rn.f32.f64 	%f10, %fd10;
	st.shared.f32 	[_ZZ8kernel_1PfS_S_S_S_S_S_S_S_S_E5myVar+20], %f10;
	ld.shared.f32 	%f11, [%r4];
	cvt.f64.f32 	%fd11, %f11;
	mul.f64 	%fd12, %fd11, 0d4035CC0AF1CB89D7;
	cvt.rn.f32.f64 	%f12, %fd12;
	st.shared.f32 	[_ZZ8kernel_1PfS_S_S_S_S_S_S_S_S_E5myVar+36], %f12;
	ld.shared.f32 	%f13, [%r4];
	cvt.f64.f32 	%fd13, %f13;
	mul.f64 	%fd14, %fd13, 0d4044CAD612C6AC21;
	cvt.rn.f32.f64 	%f14, %fd14;
	st.shared.f32 	[_ZZ8kernel_1PfS_S_S_S_S_S_S_S_S_E5myVar+16], %f14;
	ld.shared.f32 	%f15, [%r4];
	cvt.f64.f32 	%fd15, %f15;
	mul.f64 	%fd16, %fd15, 0d4034213F7CED9168;
	cvt.rn.f32.f64 	%f16, %fd16;
	st.shared.f32 	[_ZZ8kernel_1PfS_S_S_S_S_S_S_S_S_E5myVar+28], %f16;
	ld.shared.f32 	%f17, [%r4];
	cvt.f64.f32 	%fd17, %f17;
	mul.f64 	%fd18, %fd17, 0d4009B2157689CA19;
	cvt.rn.f32.f64 	%f18, %fd18;
	st.shared.f32 	[_ZZ8kernel_1PfS_S_S_S_S_S_S_S_S_E5myVar], %f18;
	ld.shared.f32 	%f19, [%r4];
	cvt.f64.f32 	%fd19, %f19;
	mul.f64 	%fd20, %fd19, 0d403BA8755FFE6D59;
	cvt.rn.f32.f64 	%f20, %fd20;
	st.shared.f32 	[_ZZ8kernel_1PfS_S_S_S_S_S_S_S_S_E5myVar+20], %f20;
	st.global.f32 	[%rd20], %f18;
	ld.shared.f32 	%f21, [_ZZ8kernel_1PfS_S_S_S_S_S_S_S_S_E5myVar+4];
	st.global.f32 	[%rd19+4], %f21;
	ld.shared.f32 	%f22, [_ZZ8kernel_1PfS_S_S_S_S_S_S_S_S_E5myVar+8];
	st.global.f32 	[%rd18+8], %f22;
	ld.shared.f32 	%f23, [_ZZ8kernel_1PfS_S_S_S_S_S_S_S_S_E5myVar+12];
	st.global.f32 	[%rd17+12], %f23;
	st.global.f32 	[%rd16+16], %f14;
	st.global.f32 	[%rd15+20], %f20;
	ld.shared.f32 	%f24, [_ZZ8kernel_1PfS_S_S_S_S_S_S_S_S_E5myVar+24];
	st.global.f32 	[%rd14+24], %f24;
	st.global.f32 	[%rd13+28], %f16;
	ld.shared.f32 	%f25, [_ZZ8kernel_1PfS_S_S_S_S_S_S_S_S_E5myVar+32];
	st.global.f32 	[%rd12+32], %f25;
	st.global.f32 	[%rd11+36], %f12;
	ret;

}
	// .globl	_Z8kernel_2PfS_S_S_S_S_S_S_S_S_
.visible .entry _Z8kernel_2PfS_S_S_S_S_S_S_S_S_(
	.param .u64 .ptr .align 1 _Z8kernel_2PfS_S_S_S_S_S_S_S_S__param_0,
	.param .u64 .ptr .align 1 _Z8kernel_2PfS_S_S_S_S_S_S_S_S__param_1,
	.param .u64 .ptr .align 1 _Z8kernel_2PfS_S_S_S_S_S_S_S_S__param_2,
	.param .u64 .ptr .align 1 _Z8kernel_2PfS_S_S_S_S_S_S_S_S__param_3,
	.param .u64 .ptr .align 1 _Z8kernel_2PfS_S_S_S_S_S_S_S_S__param_4,
	.param .u64 .ptr .align 1 _Z8kernel_2PfS_S_S_S_S_S_S_S_S__param_5,
	.param .u64 .ptr .align 1 _Z8kernel_2PfS_S_S_S_S_S_S_S_S__param_6,
	.param .u64 .ptr .align 1 _Z8kernel_2PfS_S_S_S_S_S_S_S_S__param_7,
	.param .u64 .ptr .align 1 _Z8kernel_2PfS_S_S_S_S_S_S_S_S__param_8,
	.param .u64 .ptr .align 1 _Z8kernel_2PfS_S_S_S_S_S_S_S_S__param_9
)
{
	.reg .b32 	%r<5>;
	.reg .b32 	%f<25>;
	.reg .b64 	%rd<21>;
	.reg .b64 	%fd<21>;
	// demoted variable
	.shared .align 4 .b8 _ZZ8kernel_2PfS_S_S_S_S_S_S_S_S_E5myVar[4096];
	ld.param.u64 	%rd1, [_Z8kernel_2PfS_S_S_S_S_S_S_S_S__param_0];
	ld.param.u64 	%rd2, [_Z8kernel_2PfS_S_S_S_S_S_S_S_S__param_1];
	ld.param.u64 	%rd3, [_Z8kernel_2PfS_S_S_S_S_S_S_S_S__param_2];
	ld.param.u64 	%rd4, [_Z8kernel_2PfS_S_S_S_S_S_S_S_S__param_3];
	ld.param.u64 	%rd5, [_Z8kernel_2PfS_S_S_S_S_S_S_S_S__param_4];
	ld.param.u64 	%rd6, [_Z8kernel_2PfS_S_S_S_S_S_S_S_S__param_5];
	ld.param.u64 	%rd7, [_Z8kernel_2PfS_S_S_S_S_S_S_S_S__param_6];
	ld.param.u64 	%rd8, [_Z8kernel_2PfS_S_S_S_S_S_S_S_S__param_7];
	ld.param.u64 	%rd9, [_Z8kernel_2PfS_S_S_S_S_S_S_S_S__param_8];
	ld.param.u64 	%rd10, [_Z8kernel_2PfS_S_S_S_S_S_S_S_S__param_9];
	cvta.to.global.u64 	%rd11, %rd10;
	cvta.to.global.u64 	%rd12, %rd9;
	cvta.to.global.u64 	%rd13, %rd8;
	cvta.to.global.u64 	%rd14, %rd7;
	cvta.to.global.u64 	%rd15, %rd6;
	cvta.to.global.u64 	%rd16, %rd5;
	cvta.to.global.u64 	%rd17, %rd4;
	cvta.to.global.u64 	%rd18, %rd3;
	cvta.to.global.u64 	%rd19, %rd2;
	cvta.to.global.u64 	%rd20, %rd1;
	mov.u32 	%r1, %tid.x;
	shl.b32 	%r2, %r1, 2;
	mov.u32 	%r3, _ZZ8kernel_2PfS_S_S_S_S_S_S_S_S_E5myVar;
	add.s32 	%r4, %r3, %r2;
	ld.shared.f32 	%f1, [%r4];
	cvt.f64.f32 	%fd1, %f1;
	mul.f64 	%fd2, %fd1, 0d3FDA358AFC47E49B;
	cvt.rn.f32.f64 	%f2, %fd2;
	st.shared.f32 	[_ZZ8kernel_2PfS_S_S_S_S_S_S_S_S_E5myVar+24], %f2;
	ld.shared.f32 	%f3, [%r4];
	cvt.f64.f32 	%fd3, %f3;
	mul.f64 	%fd4, %fd3, 0d40216196744B2B77;
	cvt.rn.f32.f64 	%f4, %fd4;
	st.shared.f32 	[_ZZ8kernel_2PfS_S_S_S_S_S_S_S_S_E5myVar+16], %f4;
	ld.shared.f32 	%f5, [%r4];
	cvt.f64.f32 	%fd5, %f5;
	mul.f64 	%fd6, %fd5, 0d4043138151A43782;
	cvt.rn.f32.f64 	%f6, %fd6;
	st.shared.f32 	[_ZZ8kernel_2PfS_S_S_S_S_S_S_S_S_E5myVar+36], %f6;
	ld.shared.f32 	%f7, [%r4];
	cvt.f64.f32 	%fd7, %f7;
	mul.f64 	%fd8, %fd7, 0d4047BED6D3B6CBDA;
	cvt.rn.f32.f64 	%f8, %fd8;
	st.shared.f32 	[_ZZ8kernel_2PfS_S_S_S_S_S_S_S_S_E5myVar+12], %f8;
	ld.shared.f32 	%f9, [%r4];
	cvt.f64.f32 	%fd9, %f9;
	mul.f64 	%fd10, %fd9, 0d4045F33A797891E2;
	cvt.rn.f32.f64 	%f10, %fd10;
	st.shared.f32 	[_ZZ8kernel_2PfS_S_S_S_S_S_S_S_S_E5myVar], %f10;
	ld.shared.f32 	%f11, [%r4];
	cvt.f64.f32 	%fd11, %f11;
	mul.f64 	%fd12, %fd11, 0d40465A5CE5B4245F;
	cvt.rn.f32.f64 	%f12, %fd12;
	st.shared.f32 	[_ZZ8kernel_2PfS_S_S_S_S_S_S_S_S_E5myVar+12], %f12;
	ld.shared.f32 	%f13, [%r4];
	cvt.f64.f32 	%fd13, %f13;
	mul.f64 	%fd14, %fd13, 0d40406B9C304CCEE6;
	cvt.rn.f32.f64 	%f14, %fd14;
	st.shared.f32 	[_ZZ8kernel_2PfS_S_S_S_S_S_S_S_S_E5myVar+4], %f14;
	ld.shared.f32 	%f15, [%r4];
	cvt.f64.f32 	%fd15, %f15;
	mul.f64 	%fd16, %fd15, 0d404155D5B24E9C45;
	cvt.rn.f32.f64 	%f16, %fd16;
	st.shared.f32 	[_ZZ8kernel_2PfS_S_S_S_S_S_S_S_S_E5myVar+4], %f16;
	ld.shared.f32 	%f17, [%r4];
	cvt.f64.f32 	%fd17, %f17;
	mul.f64 	%fd18, %fd17, 0d3FEB69DB65ECC3E3;
	cvt.rn.f32.f64 	%f18, %fd18;
	st.shared.f32 	[_ZZ8kernel_2PfS_S_S_S_S_S_S_S_S_E5myVar+24], %f18;
	ld.shared.f32 	%f19, [%r4];
	cvt.f64.f32 	%fd19, %f19;
	mul.f64 	%fd20, %fd19, 0d402B0C0D6F544BB2;
	cvt.rn.f32.f64 	%f20, %fd20;
	st.shared.f32 	[_ZZ8kernel_2PfS_S_S_S_S_S_S_S_S_E5myVar+24], %f20;
	st.global.f32 	[%rd20], %f10;
	st.global.f32 	[%rd19+4], %f16;
	ld.shared.f32 	%f21, [_ZZ8kernel_2PfS_S_S_S_S_S_S_S_S_E5myVar+8];
	st.global.f32 	[%rd18+8], %f21;
	st.global.f32 	[%rd17+12], %f12;
	st.global.f32 	[%rd16+16], %f4;
	ld.shared.f32 	%f22, [_ZZ8kernel_2PfS_S_S_S_S_S_S_S_S_E5myVar+20];
	st.global.f32 	[%rd15+20], %f22;
	st.global.f32 	[%rd14+24], %f20;
	ld.shared.f32 	%f23, [_ZZ8kernel_2PfS_S_S_S_S_S_S_S_S_E5myVar+28];
	st.global.f32 	[%rd13+28], %f23;
	ld.shared.f32 	%f24, [_ZZ8kernel_2PfS_S_S_S_S_S_S_S_S_E5myVar+32];
	st.global.f32 	[%rd12+32], %f24;
	st.global.f32 	[%rd11+36], %f6;
	ret;

}
	// .globl	_Z8kernel_3PfS_S_S_S_S_S_S_S_S_
.visible .entry _Z8kernel_3PfS_S_S_S_S_S_S_S_S_(
	.param .u64 .ptr .align 1 _Z8kernel_3PfS_S_S_S_S_S_S_S_S__param_0,
	.param .u64 .ptr .align 1 _Z8kernel_3PfS_S_S_S_S_S_S_S_S__param_1,
	.param .u64 .ptr .align 1 _Z8kernel_3PfS_S_S_S_S_S_S_S_S__param_2,
	.param .u64 .ptr .align 1 _Z8kernel_3PfS_S_S_S_S_S_S_S_S__param_3,
	.param .u64 .ptr .align 1 _Z8kernel_3PfS_S_S_S_S_S_S_S_S__param_4,
	.param .u64 .ptr .align 1 _Z8kernel_3PfS_S_S_S_S_S_S_S_S__param_5,
	.param .u64 .ptr .align 1 _Z8kernel_3PfS_S_S_S_S_S_S_S_S__param_6,
	.param .u64 .ptr .align 1 _Z8kernel_3PfS_S_S_S_S_S_S_S_S__param_7,
	.param .u64 .ptr .align 1 _Z8kernel_3PfS_S_S_S_S_S_S_S_S__param_8,
	.param .u64 .ptr .align 1 _Z8kernel_3PfS_S_S_S_S_S_S_S_S__param_9
)
{
	.reg .b32 	%r<5>;
	.reg .b32 	%f<25>;
	.reg .b64 	%rd<21>;
	.reg .b64 	%fd<21>;
	// demoted variable
	.shared .align 4 .b8 _ZZ8kernel_3PfS_S_S_S_S_S_S_S_S_E5myVar[4096];
	ld.param.u64 	%rd1, [_Z8kernel_3PfS_S_S_S_S_S_S_S_S__param_0];
	ld.param.u64 	%rd2, [_Z8kernel_3PfS_S_S_S_S_S_S_S_S__param_1];
	ld.param.u64 	%rd3, [_Z8kernel_3PfS_S_S_S_S_S_S_S_S__param_2];
	ld.param.u64 	%rd4, [_Z8kernel_3PfS_S_S_S_S_S_S_S_S__param_3];
	ld.param.u64 	%rd5, [_Z8kernel_3PfS_S_S_S_S_S_S_S_S__param_4];
	ld.param.u64 	%rd6, [_Z8kernel_3PfS_S_S_S_S_S_S_S_S__param_5];
	ld.param.u64 	%rd7, [_Z8kernel_3PfS_S_S_S_S_S_S_S_S__param_6];
	ld.param.u64 	%rd8, [_Z8kernel_3PfS_S_S_S_S_S_S_S_S__param_7];
	ld.param.u64 	%rd9, [_Z8kernel_3PfS_S_S_S_S_S_S_S_S__param_8];
	ld.param.u64 	%rd10, [_Z8kernel_3PfS_S_S_S_S_S_S_S_S__param_9];
	cvta.to.global.u64 	%rd11, %rd10;
	cvta.to.global.u64 	%rd12, %rd9;
	cvta.to.global.u64 	%rd13, %rd8;
	cvta.to.global.u64 	%rd14, %rd7;
	cvta.to.global.u64 	%rd15, %rd6;
	cvta.to.global.u64 	%rd16, %rd5;
	cvta.to.global.u64 	%rd17, %rd4;
	cvta.to.global.u64 	%rd18, %rd3;
	cvta.to.global.u64 	%rd19, %rd2;
	cvta.to.global.u64 	%rd20, %rd1;
	mov.u32 	%r1, %tid.x;
	shl.b32 	%r2, %r1, 2;
	mov.u32 	%r3, _ZZ8kernel_3PfS_S_S_S_S_S_S_S_S_E5myVar;
	add.s32 	%r4, %r3, %r2;
	ld.shared.f32 	%f1, [%r4];
	cvt.f64.f32 	%fd1, %f1;
	mul.f64 	%fd2, %fd1, 0d4039C0F0E90BC7B4;
	cvt.rn.f32.f64 	%f2, %fd2;
	st.shared.f32 	[_ZZ8kernel_3PfS_S_S_S_S_S_S_S_S_E5myVar], %f2;
	ld.shared.f32 	%f3, [%r4];
	cvt.f64.f32 	%fd3, %f3;
	mul.f64 	%fd4, %fd3, 0d40429F1F70DE8F6D;
	cvt.rn.f32.f64 	%f4, %fd4;
	st.shared.f32 	[_ZZ8kernel_3PfS_S_S_S_S_S_S_S_S_E5myVar+28], %f4;
	ld.shared.f32 	%f5, [%r4];
	cvt.f64.f32 	%fd5, %f5;
	mul.f64 	%fd6, %fd5, 0d4043BF7DD872F33D;
	cvt.rn.f32.f64 	%f6, %fd6;
	st.shared.f32 	[_ZZ8kernel_3PfS_S_S_S_S_S_S_S_S_E5myVar+4], %f6;
	ld.shared.f32 	%f7, [%r4];
	cvt.f64.f32 	%fd7, %f7;
	mul.f64 	%fd8, %fd7, 0d40442446950FC71D;
	cvt.rn.f32.f64 	%f8, %fd8;
	st.shared.f32 	[_ZZ8kernel_3PfS_S_S_S_S_S_S_S_S_E5myVar+32], %f8;
	ld.shared.f32 	%f9, [%r4];
	cvt.f64.f32 	%fd9, %f9;
	mul.f64 	%fd10, %fd9, 0d4023990F301EABBD;
	cvt.rn.f32.f64 	%f10, %fd10;
	st.shared.f32 	[_ZZ8kernel_3PfS_S_S_S_S_S_S_S_S_E5myVar+32], %f10;
	ld.shared.f32 	%f11, [%r4];
	cvt.f64.f32 	%fd11, %f11;
	mul.f64 	%fd12, %fd11, 0d4022A96851223183;
	cvt.rn.f32.f64 	%f12, %fd12;
	st.shared.f32 	[_ZZ8kernel_3PfS_S_S_S_S_S_S_S_S_E5myVar], %f12;
	ld.shared.f32 	%f13, [%r4];
	cvt.f64.f32 	%fd13, %f13;
	mul.f64 	%fd14, %fd13, 0d40295E1932D6ECE1;
	cvt.rn.f32.f64 	%f14, %fd14;
	st.shared.f32 	[_ZZ8kernel_3PfS_S_S_S_S_S_S_S_S_E5myVar+12], %f14;
	ld.shared.f32 	%f15, [%r4];
	cvt.f64.f32 	%fd15, %f15;
	mul.f64 	%fd16, %fd15, 0d40302BED0F627393;
	cvt.rn.f32.f64 	%f16, %fd16;
	st.shared.f32 	[_ZZ8kernel_3PfS_S_S_S_S_S_S_S_S_E5myVar+28], %f16;
	ld.shared.f32 	%f17, [%r4];
	cvt.f64.f32 	%fd17, %f17;
	mul.f64 	%fd18, %fd17, 0d404631DCBDDB9842;
	cvt.rn.f32.f64 	%f18, %fd18;
	st.shared.f32 	[_ZZ8kernel_3PfS_S_S_S_S_S_S_S_S_E5myVar+16], %f18;
	ld.shared.f32 	%f19, [%r4];
	cvt.f64.f32 	%fd19, %f19;
	mul.f64 	%fd20, %fd19, 0d402B973FD933E35C;
	cvt.rn.f32.f64 	%f20, %fd20;
	st.shared.f32 	[_ZZ8kernel_3PfS_S_S_S_S_S_S_S_S_E5myVar+12], %f20;
	st.global.f32 	[%rd20], %f12;
	st.global.f32 	[%rd19+4], %f6;
	ld.shared.f32 	%f21, [_ZZ8kernel_3PfS_S_S_S_S_S_S_S_S_E5myVar+8];
	st.global.f32 	[%rd18+8], %f21;
	st.global.f32 	[%rd17+12], %f20;
	st.global.f32 	[%rd16+16], %f18;
	ld.shared.f32 	%f22, [_ZZ8kernel_3PfS_S_S_S_S_S_S_S_S_E5myVar+20];
	st.global.f32 	[%rd15+20], %f22;
	ld.shared.f32 	%f23, [_ZZ8kernel_3PfS_S_S_S_S_S_S_S_S_E5myVar+24];
	st.global.f32 	[%rd14+24], %f23;
	st.global.f32 	[%rd13+28], %f16;
	st.global.f32 	[%rd12+32], %f10;
	ld.shared.f32 	%f24, [_ZZ8kernel_3PfS_S_S_S_S_S_S_S_S_E5myVar+36];
	st.global.f32 	[%rd11+36], %f24;
	ret;

}
	// .globl	_Z8kernel_4PfS_S_S_S_S_S_S_S_S_
.visible .entry _Z8kernel_4PfS_S_S_S_S_S_S_S_S_(
	.param .u64 .ptr .align 1 _Z8kernel_4PfS_S_S_S_S_S_S_S_S__param_0,
	.param .u64 .ptr .align 1 _Z8kernel_4PfS_S_S_S_S_S_S_S_S__param_1,
	.param .u64 .ptr .align 1 _Z8kernel_4PfS_S_S_S_S_S_S_S_S__param_2,
	.param .u64 .ptr .align 1 _Z8kernel_4PfS_S_S_S_S_S_S_S_S__param_3,
	.param .u64 .ptr .align 1 _Z8kernel_4PfS_S_S_S_S_S_S_S_S__param_4,
	.param .u64 .ptr .align 1 _Z8kernel_4PfS_S_S_S_S_S_S_S_S__param_5,
	.param .u64 .ptr .align 1 _Z8kernel_4PfS_S_S_S_S_S_S_S_S__param_6,
	.param .u64 .ptr .align 1 _Z8kernel_4PfS_S_S_S_S_S_S_S_S__param_7,
	.param .u64 .ptr .align 1 _Z8kernel_4PfS_S_S_S_S_S_S_S_S__param_8,
	.param .u64 .ptr .align 1 _Z8kernel_4PfS_S_S_S_S_S_S_S_S__param_9
)
{
	.reg .b32 	%r<5>;
	.reg .b32 	%f<24>;
	.reg .b64 	%rd<21>;
	.reg .b64 	%fd<21>;
	// demoted variable
	.shared .align 4 .b8 _ZZ8kernel_4PfS_S_S_S_S_S_S_S_S_E5myVar[4096];
	ld.param.u64 	%rd1, [_Z8kernel_4PfS_S_S_S_S_S_S_S_S__param_0];
	ld.param.u64 	%rd2, [_Z8kernel_4PfS_S_S_S_S_S_S_S_S__param_1];
	ld.param.u64 	%rd3, [_Z8kernel_4PfS_S_S_S_S_S_S_S_S__param_2];
	ld.param.u64 	%rd4, [_Z8kernel_4PfS_S_S_S_S_S_S_S_S__param_3];
	ld.param.u64 	%rd5, [_Z8kernel_4PfS_S_S_S_S_S_S_S_S__param_4];
	ld.param.u64 	%rd6, [_Z8kernel_4PfS_S_S_S_S_S_S_S_S__param_5];
	ld.param.u64 	%rd7, [_Z8kernel_4PfS_S_S_S_S_S_S_S_S__param_6];
	ld.param.u64 	%rd8, [_Z8kernel_4PfS_S_S_S_S_S_S_S_S__param_7];
	ld.param.u64 	%rd9, [_Z8kernel_4PfS_S_S_S_S_S_S_S_S__param_8];
	ld.param.u64 	%rd10, [_Z8kernel_4PfS_S_S_S_S_S_S_S_S__param_9];
	cvta.to.global.u64 	%rd11, %rd10;
	cvta.to.global.u64 	%rd12, %rd9;
	cvta.to.global.u64 	%rd13, %rd8;
	cvta.to.global.u64 	%rd14, %rd7;
	cvta.to.global.u64 	%rd15, %rd6;
	cvta.to.global.u64 	%rd16, %rd5;
	cvta.to.global.u64 	%rd17, %rd4;
	cvta.to.global.u64 	%rd18, %rd3;
	cvta.to.global.u64 	%rd19, %rd2;
	cvta.to.global.u64 	%rd20, %rd1;
	mov.u32 	%r1, %tid.x;
	shl.b32 	%r2, %r1, 2;
	mov.u32 	%r3, _ZZ8kernel_4PfS_S_S_S_S_S_S_S_S_E5myVar;
	add.s32 	%r4, %r3, %r2;
	ld.shared.f32 	%f1, [%r4];
	cvt.f64.f32 	%fd1, %f1;
	mul.f64 	%fd2, %fd1, 0d403F513EC460ED81;
	cvt.rn.f32.f64 	%f2, %fd2;
	st.shared.f32 	[_ZZ8kernel_4PfS_S_S_S_S_S_S_S_S_E5myVar+24], %f2;
	ld.shared.f32 	%f3, [%r4];
	cvt.f64.f32 	%fd3, %f3;
	mul.f64 	%fd4, %fd3, 0d403D35409A240315;
	cvt.rn.f32.f64 	%f4, %fd4;
	st.shared.f32 	[_ZZ8kernel_4PfS_S_S_S_S_S_S_S_S_E5myVar+36], %f4;
	ld.shared.f32 	%f5, [%r4];
	cvt.f64.f32 	%fd5, %f5;
	mul.f64 	%fd6, %fd5, 0d4048BB06573215FD;
	cvt.rn.f32.f64 	%f6, %fd6;
	st.shared.f32 	[_ZZ8kernel_4PfS_S_S_S_S_S_S_S_S_E5myVar+12], %f6;
	ld.shared.f32 	%f7, [%r4];
	cvt.f64.f32 	%fd7, %f7;
	mul.f64 	%fd8, %fd7, 0d403415552E2FBE34;
	cvt.rn.f32.f64 	%f8, %fd8;
	st.shared.f32 	[_ZZ8kernel_4PfS_S_S_S_S_S_S_S_S_E5myVar+20], %f8;
	ld.shared.f32 	%f9, [%r4];
	cvt.f64.f32 	%fd9, %f9;
	mul.f64 	%fd10, %fd9, 0d4047818A65492FF5;
	cvt.rn.f32.f64 	%f10, %fd10;
	st.shared.f32 	[_ZZ8kernel_4PfS_S_S_S_S_S_S_S_S_E5myVar+16], %f10;
	ld.shared.f32 	%f11, [%r4];
	cvt.f64.f32 	%fd11, %f11;
	mul.f64 	%fd12, %fd11, 0d403411FB3FA6DEFC;
	cvt.rn.f32.f64 	%f12, %fd12;
	st.shared.f32 	[_ZZ8kernel_4PfS_S_S_S_S_S_S_S_S_E5myVar+4], %f12;
	ld.shared.f32 	%f13, [%r4];
	cvt.f64.f32 	%fd13, %f13;
	mul.f64 	%fd14, %fd13, 0d403C2BE8AB4FA483;
	cvt.rn.f32.f64 	%f14, %fd14;
	st.shared.f32 	[_ZZ8kernel_4PfS_S_S_S_S_S_S_S_S_E5myVar+12], %f14;
	ld.shared.f32 	%f15, [%r4];
	cvt.f64.f32 	%fd15, %f15;
	mul.f64 	%fd16, %fd15, 0d4043A36B4C7F3494;
	cvt.rn.f32.f64 	%f16, %fd16;
	st.shared.f32 	[_ZZ8kernel_4PfS_S_S_S_S_S_S_S_S_E5myVar+24], %f16;
	ld.shared.f32 	%f17, [%r4];
	cvt.f64.f32 	%fd17, %f17;
	mul.f64 	%fd18, %fd17, 0d4027B93C89F40A28;
	cvt.rn.f32.f64 	%f18, %fd18;
	st.shared.f32 	[_ZZ8kernel_4PfS_S_S_S_S_S_S_S_S_E5myVar+24], %f18;
	ld.shared.f32 	%f19, [%r4];
	cvt.f64.f32 	%fd19, %f19;
	mul.f64 	%fd20, %fd19, 0d402FBD894812BE49;
	cvt.rn.f32.f64 	%f20, %fd20;
	st.shared.f32 	[_ZZ8kernel_4PfS_S_S_S_S_S_S_S_S_E5myVar+8], %f20;
	ld.shared.f32 	%f21, [_ZZ8kernel_4PfS_S_S_S_S_S_S_S_S_E5myVar];
	st.global.f32 	[%rd20], %f21;
	st.global.f32 	[%rd19+4], %f12;
	st.global.f32 	[%rd18+8], %f20;
	st.global.f32 	[%rd17+12], %f14;
	st.global.f32 	[%rd16+16], %f10;
	st.global.f32 	[%rd15+20], %f8;
	st.global.f32 	[%rd14+24], %f18;
	ld.shared.f32 	%f22, [_ZZ8kernel_4PfS_S_S_S_S_S_S_S_S_E5myVar+28];
	st.global.f32 	[%rd13+28], %f22;
	ld.shared.f32 	%f23, [_ZZ8kernel_4PfS_S_S_S_S_S_S_S_S_E5myVar+32];
	st.global.f32 	[%rd12+32], %f23;
	st.global.f32 	[%rd11+36], %f4;
	ret;

}
	// .globl	_Z8kernel_5PfS_S_S_S_S_S_S_S_S_
.visible .entry _Z8kernel_5PfS_S_S_S_S_S_S_S_S_(
	.param .u64 .ptr .align 1 _Z8kernel_5PfS_S_S_S_S_S_S_S_S__param_0,
	.param .u64 .ptr .align 1 _Z8kernel_5PfS_S_S_S_S_S_S_S_S__param_1,
	.param .u64 .ptr .align 1 _Z8kernel_5PfS_S_S_S_S_S_S_S_S__param_2,
	.param .u64 .ptr .align 1 _Z8kernel_5PfS_S_S_S_S_S_S_S_S__param_3,
	.param .u64 .ptr .align 1 _Z8kernel_5PfS_S_S_S_S_S_S_S_S__param_4,
	.param .u64 .ptr .align 1 _Z8kernel_5PfS_S_S_S_S_S_S_S_S__param_5,
	.param .u64 .ptr .align 1 _Z8kernel_5PfS_S_S_S_S_S_S_S_S__param_6,
	.param .u64 .ptr .align 1 _Z8kernel_5PfS_S_S_S_S_S_S_S_S__param_7,
	.param .u64 .ptr .align 1 _Z8kernel_5PfS_S_S_S_S_S_S_S_S__param_8,
	.param .u64 .ptr .align 1 _Z8kernel_5PfS_S_S_S_S_S_S_S_S__param_9
)
{
	.reg .b32 	%r<5>;
	.reg .b32 	%f<23>;
	.reg .b64 	%rd<21>;
	.reg .b64 	%fd<21>;
	// demoted variable
	.shared .align 4 .b8 _ZZ8kernel_5PfS_S_S_S_S_S_S_S_S_E5myVar[4096];
	ld.param.u64 	%rd1, [_Z8kernel_5PfS_S_S_S_S_S_S_S_S__param_0];
	ld.param.u64 	%rd2, [_Z8kernel_5PfS_S_S_S_S_S_S_S_S__param_1];
	ld.param.u64 	%rd3, [_Z8kernel_5PfS_S_S_S_S_S_S_S_S__param_2];
	ld.param.u64 	%rd4, [_Z8kernel_5PfS_S_S_S_S_S_S_S_S__param_3];
	ld.param.u64 	%rd5, [_Z8kernel_5PfS_S_S_S_S_S_S_S_S__param_4];
	ld.param.u64 	%rd6, [_Z8kernel_5PfS_S_S_S_S_S_S_S_S__param_5];
	ld.param.u64 	%rd7, [_Z8kernel_5PfS_S_S_S_S_S_S_S_S__param_6];
	ld.param.u64 	%rd8, [_Z8kernel_5PfS_S_S_S_S_S_S_S_S__param_7];
	ld.param.u64 	%rd9, [_Z8kernel_5PfS_S_S_S_S_S_S_S_S__param_8];
	ld.param.u64 	%rd10, [_Z8kernel_5PfS_S_S_S_S_S_S_S_S__param_9];
	cvta.to.global.u64 	%rd11, %rd10;
	cvta.to.global.u64 	%rd12, %rd9;
	cvta.to.global.u64 	%rd13, %rd8;
	cvta.to.global.u64 	%rd14, %rd7;
	cvta.to.global.u64 	%rd15, %rd6;
	cvta.to.global.u64 	%rd16, %rd5;
	cvta.to.global.u64 	%rd17, %rd4;
	cvta.to.global.u64 	%rd18, %rd3;
	cvta.to.global.u64 	%rd19, %rd2;
	cvta.to.global.u64 	%rd20, %rd1;
	mov.u32 	%r1, %tid.x;
	shl.b32 	%r2, %r1, 2;
	mov.u32 	%r3, _ZZ8kernel_5PfS_S_S_S_S_S_S_S_S_E5myVar;
	add.s32 	%r4, %r3, %r2;
	ld.shared.f32 	%f1, [%r4];
	cvt.f64.f32 	%fd1, %f1;
	mul.f64 	%fd2, %fd1, 0d4033716451B93038;
	cvt.rn.f32.f64 	%f2, %fd2;
	st.shared.f32 	[_ZZ8kernel_5PfS_S_S_S_S_S_S_S_S_E5myVar+24], %f2;
	ld.shared.f32 	%f3, [%r4];
	cvt.f64.f32 	%fd3, %f3;
	mul.f64 	%fd4, %fd3, 0d4036F5F30E7FF584;
	cvt.rn.f32.f64 	%f4, %fd4;
	st.shared.f32 	[_ZZ8kernel_5PfS_S_S_S_S_S_S_S_S_E5myVar+4], %f4;
	ld.shared.f32 	%f5, [%r4];
	cvt.f64.f32 	%fd5, %f5;
	mul.f64 	%fd6, %fd5, 0d40397DE13B18DAC2;
	cvt.rn.f32.f64 	%f6, %fd6;
	st.shared.f32 	[_ZZ8kernel_5PfS_S_S_S_S_S_S_S_S_E5myVar+12], %f6;
	ld.shared.f32 	%f7, [%r4];
	cvt.f64.f32 	%fd7, %f7;
	mul.f64 	%fd8, %fd7, 0d403ED992C8C50050;
	cvt.rn.f32.f64 	%f8, %fd8;
	st.shared.f32 	[_ZZ8kernel_5PfS_S_S_S_S_S_S_S_S_E5myVar+36], %f8;
	ld.shared.f32 	%f9, [%r4];
	cvt.f64.f32 	%fd9, %f9;
	mul.f64 	%fd10, %fd9, 0d404898FF5C6C11A1;
	cvt.rn.f32.f64 	%f10, %fd10;
	st.shared.f32 	[_ZZ8kernel_5PfS_S_S_S_S_S_S_S_S_E5myVar+8], %f10;
	ld.shared.f32 	%f11, [%r4];
	cvt.f64.f32 	%fd11, %f11;
	mul.f64 	%fd12, %fd11, 0d4042341E03F70585;
	cvt.rn.f32.f64 	%f12, %fd12;
	st.shared.f32 	[_ZZ8kernel_5PfS_S_S_S_S_S_S_S_S_E5myVar+20], %f12;
	ld.shared.f32 	%f13, [%r4];
	cvt.f64.f32 	%fd13, %f13;
	mul.f64 	%fd14, %fd13, 0d404889B09A671EF3;
	cvt.rn.f32.f64 	%f14, %fd14;
	st.shared.f32 	[_ZZ8kernel_5PfS_S_S_S_S_S_S_S_S_E5myVar+24], %f14;
	ld.shared.f32 	%f15, [%r4];
	cvt.f64.f32 	%fd15, %f15;
	mul.f64 	%fd16, %fd15, 0d4036EF9F127F5E85;
	cvt.rn.f32.f64 	%f16, %fd16;
	st.shared.f32 	[_ZZ8kernel_5PfS_S_S_S_S_S_S_S_S_E5myVar], %f16;
	ld.shared.f32 	%f17, [%r4];
	cvt.f64.f32 	%fd17, %f17;
	mul.f64 	%fd18, %fd17, 0d4043586FDEB52C9D;
	cvt.rn.f32.f64 	%f18, %fd18;
	st.shared.f32 	[_ZZ8kernel_5PfS_S_S_S_S_S_S_S_S_E5myVar+16], %f18;
	ld.shared.f32 	%f19, [%r4];
	cvt.f64.f32 	%fd19, %f19;
	mul.f64 	%fd20, %fd19, 0d403976682B62845A;
	cvt.rn.f32.f64 	%f20, %fd20;
	st.shared.f32 	[_ZZ8kernel_5PfS_S_S_S_S_S_S_S_S_E5myVar], %f20;
	st.global.f32 	[%rd20], %f20;
	st.global.f32 	[%rd19+4], %f4;
	st.global.f32 	[%rd18+8], %f10;
	st.global.f32 	[%rd17+12], %f6;
	st.global.f32 	[%rd16+16], %f18;
	st.global.f32 	[%rd15+20], %f12;
	st.global.f32 	[%rd14+24], %f14;
	ld.shared.f32 	%f21, [_ZZ8kernel_5PfS_S_S_S_S_S_S_S_S_E5myVar+28];
	st.global.f32 	[%rd13+28], %f21;
	ld.shared.f32 	%f22, [_ZZ8kernel_5PfS_S_S_S_S_S_S_S_S_E5myVar+32];
	st.global.f32 	[%rd12+32], %f22;
	st.global.f32 	[%rd11+36], %f8;
	ret;

}
	// .globl	_Z8kernel_6PfS_S_S_S_S_S_S_S_S_
.visible .entry _Z8kernel_6PfS_S_S_S_S_S_S_S_S_(
	.param .u64 .ptr .align 1 _Z8kernel_6PfS_S_S_S_S_S_S_S_S__param_0,
	.param .u64 .ptr .align 1 _Z8kernel_6PfS_S_S_S_S_S_S_S_S__param_1,
	.param .u64 .ptr .align 1 _Z8kernel_6PfS_S_S_S_S_S_S_S_S__param_2,
	.param .u64 .ptr .align 1 _Z8kernel_6PfS_S_S_S_S_S_S_S_S__param_3,
	.param .u64 .ptr .align 1 _Z8kernel_6PfS_S_S_S_S_S_S_S_S__param_4,
	.param .u64 .ptr .align 1 _Z8kernel_6PfS_S_S_S_S_S_S_S_S__param_5,
	.param .u64 .ptr .align 1 _Z8kernel_6PfS_S_S_S_S_S_S_S_S__param_6,
	.param .u64 .ptr .align 1 _Z8kernel_6PfS_S_S_S_S_S_S_S_S__param_7,
	.param .u64 .ptr .align 1 _Z8kernel_6PfS_S_S_S_S_S_S_S_S__param_8,
	.param .u64 .ptr .align 1 _Z8kernel_6PfS_S_S_S_S_S_S_S_S__param_9
)
{
	.reg .b32 	%r<5>;
	.reg .b32 	%f<25>;
	.reg .b64 	%rd<21>;
	.reg .b64 	%fd<21>;
	// demoted variable
	.shared .align 4 .b8 _ZZ8kernel_6PfS_S_S_S_S_S_S_S_S_E5myVar[4096];
	ld.param.u64 	%rd1, [_Z8kernel_6PfS_S_S_S_S_S_S_S_S__param_0];
	ld.param.u64 	%rd2, [_Z8kernel_6PfS_S_S_S_S_S_S_S_S__param_1];
	ld.param.u64 	%rd3, [_Z8kernel_6PfS_S_S_S_S_S_S_S_S__param_2];
	ld.param.u64 	%rd4, [_Z8kernel_6PfS_S_S_S_S_S_S_S_S__param_3];
	ld.param.u64 	%rd5, [_Z8kernel_6PfS_S_S_S_S_S_S_S_S__param_4];
	ld.param.u64 	%rd6, [_Z8kernel_6PfS_S_S_S_S_S_S_S_S__param_5];
	ld.param.u64 	%rd7, [_Z8kernel_6PfS_S_S_S_S_S_S_S_S__param_6];
	ld.param.u64 	%rd8, [_Z8kernel_6PfS_S_S_S_S_S_S_S_S__param_7];
	ld.param.u64 	%rd9, [_Z8kernel_6PfS_S_S_S_S_S_S_S_S__param_8];
	ld.param.u64 	%rd10, [_Z8kernel_6PfS_S_S_S_S_S_S_S_S__param_9];
	cvta.to.global.u64 	%rd11, %rd10;
	cvta.to.global.u64 	%rd12, %rd9;
	cvta.to.global.u64 	%rd13, %rd8;
	cvta.to.global.u64 	%rd14, %rd7;
	cvta.to.global.u64 	%rd15, %rd6;
	cvta.to.global.u64 	%rd16, %rd5;
	cvta.to.global.u64 	%rd17, %rd4;
	cvta.to.global.u64 	%rd18, %rd3;
	cvta.to.global.u64 	%rd19, %rd2;
	cvta.to.global.u64 	%rd20, %rd1;
	mov.u32 	%r1, %tid.x;
	shl.b32 	%r2, %r1, 2;
	mov.u32 	%r3, _ZZ8kernel_6PfS_S_S_S_S_S_S_S_S_E5myVar;
	add.s32 	%r4, %r3, %r2;
	ld.shared.f32 	%f1, [%r4];
	cvt.f64.f32 	%fd1, %f1;
	mul.f64 	%fd2, %fd1, 0d4044749613D31B9B;
	cvt.rn.f32.f64 	%f2, %fd2;
	st.shared.f32 	[_ZZ8kernel_6PfS_S_S_S_S_S_S_S_S_E5myVar+32], %f2;
	ld.shared.f32 	%f3, [%r4];
	cvt.f64.f32 	%fd3, %f3;
	mul.f64 	%fd4, %fd3, 0d40460E14F0520D13;
	cvt.rn.f32.f64 	%f4, %fd4;
	st.shared.f32 	[_ZZ8kernel_6PfS_S_S_S_S_S_S_S_S_E5myVar+12], %f4;
	ld.shared.f32 	%f5, [%r4];
	cvt.f64.f32 	%fd5, %f5;
	mul.f64 	%fd6, %fd5, 0d403560B3A2595BBC;
	cvt.rn.f32.f64 	%f6, %fd6;
	st.shared.f32 	[_ZZ8kernel_6PfS_S_S_S_S_S_S_S_S_E5myVar+4], %f6;
	ld.shared.f32 	%f7, [%r4];
	cvt.f64.f32 	%fd7, %f7;
	mul.f64 	%fd8, %fd7, 0d40360CDB7AE5796C;
	cvt.rn.f32.f64 	%f8, %fd8;
	st.shared.f32 	[_ZZ8kernel_6PfS_S_S_S_S_S_S_S_S_E5myVar+8], %f8;
	ld.shared.f32 	%f9, [%r4];
	cvt.f64.f32 	%fd9, %f9;
	mul.f64 	%fd10, %fd9, 0d4046533E5753A3EC;
	cvt.rn.f32.f64 	%f10, %fd10;
	st.shared.f32 	[_ZZ8kernel_6PfS_S_S_S_S_S_S_S_S_E5myVar+12], %f10;
	ld.shared.f32 	%f11, [%r4];
	cvt.f64.f32 	%fd11, %f11;
	mul.f64 	%fd12, %fd11, 0d40460D1F14983D79;
	cvt.rn.f32.f64 	%f12, %fd12;
	st.shared.f32 	[_ZZ8kernel_6PfS_S_S_S_S_S_S_S_S_E5myVar+36], %f12;
	ld.shared.f32 	%f13, [%r4];
	cvt.f64.f32 	%fd13, %f13;
	mul.f64 	%fd14, %fd13, 0d4014D45FE1112770;
	cvt.rn.f32.f64 	%f14, %fd14;
	st.shared.f32 	[_ZZ8kernel_6PfS_S_S_S_S_S_S_S_S_E5myVar+28], %f14;
	ld.shared.f32 	%f15, [%r4];
	cvt.f64.f32 	%fd15, %f15;
	mul.f64 	%fd16, %fd15, 0d40421ACDEA033E79;
	cvt.rn.f32.f64 	%f16, %fd16;
	st.shared.f32 	[_ZZ8kernel_6PfS_S_S_S_S_S_S_S_S_E5myVar+28], %f16;
	ld.shared.f32 	%f17, [%r4];
	cvt.f64.f32 	%fd17, %f17;
	mul.f64 	%fd18, %fd17, 0d404676FC2EBA27AF;
	cvt.rn.f32.f64 	%f18, %fd18;
	st.shared.f32 	[_ZZ8kernel_6PfS_S_S_S_S_S_S_S_S_E5myVar+36], %f18;
	ld.shared.f32 	%f19, [%r4];
	cvt.f64.f32 	%fd19, %f19;
	mul.f64 	%fd20, %fd19, 0d40488B594F26AEC0;
	cvt.rn.f32.f64 	%f20, %fd20;
	st.shared.f32 	[_ZZ8kernel_6PfS_S_S_S_S_S_S_S_S_E5myVar+32], %f20;
	ld.shared.f32 	%f21, [_ZZ8kernel_6PfS_S_S_S_S_S_S_S_S_E5myVar];
	st.global.f32 	[%rd20], %f21;
	st.global.f32 	[%rd19+4], %f6;
	st.global.f32 	[%rd18+8], %f8;
	st.global.f32 	[%rd17+12], %f10;
	ld.shared.f32 	%f22, [_ZZ8kernel_6PfS_S_S_S_S_S_S_S_S_E5myVar+16];
	st.global.f32 	[%rd16+16], %f22;
	ld.shared.f32 	%f23, [_ZZ8kernel_6PfS_S_S_S_S_S_S_S_S_E5myVar+20];
	st.global.f32 	[%rd15+20], %f23;
	ld.shared.f32 	%f24, [_ZZ8kernel_6PfS_S_S_S_S_S_S_S_S_E5myVar+24];
	st.global.f32 	[%rd14+24], %f24;
	st.global.f32 	[%rd13+28], %f16;
	st.global.f32 	[%rd12+32], %f20;
	st.global.f32 	[%rd11+36], %f18;
	ret;

}
	// .globl	_Z8kernel_7PfS_S_S_S_S_S_S_S_S_
.visible .entry _Z8kernel_7PfS_S_S_S_S_S_S_S_S_(
	.param .u64 .ptr .align 1 _Z8kernel_7PfS_S_S_S_S_S_S_S_S__param_0,
	.param .u64 .ptr .align 1 _Z8kernel_7PfS_S_S_S_S_S_S_S_S__param_1,
	.param .u64 .ptr .align 1 _Z8kernel_7PfS_S_S_S_S_S_S_S_S__param_2,
	.param .u64 .ptr .align 1 _Z8kernel_7PfS_S_S_S_S_S_S_S_S__param_3,
	.param .u64 .ptr .align 1 _Z8kernel_7PfS_S_S_S_S_S_S_S_S__param_4,
	.param .u64 .ptr .align 1 _Z8kernel_7PfS_S_S_S_S_S_S_S_S__param_5,
	.param .u64 .ptr .align 1 _Z8kernel_7PfS_S_S_S_S_S_S_S_S__param_6,
	.param .u64 .ptr .align 1 _Z8kernel_7PfS_S_S_S_S_S_S_S_S__param_7,
	.param .u64 .ptr .align 1 _Z8kernel_7PfS_S_S_S_S_S_S_S_S__param_8,
	.param .u64 .ptr .align 1 _Z8kernel_7PfS_S_S_S_S_S_S_S_S__param_9
)
{
	.reg .b32 	%r<5>;
	.reg .b32 	%f<23>;
	.reg .b64 	%rd<21>;
	.reg .b64 	%fd<21>;
	// demoted variable
	.shared .align 4 .b8 _ZZ8kernel_7PfS_S_S_S_S_S_S_S_S_E5myVar[4096];
	ld.param.u64 	%rd1, [_Z8kernel_7PfS_S_S_S_S_S_S_S_S__param_0];
	ld.param.u64 	%rd2, [_Z8kernel_7PfS_S_S_S_S_S_S_S_S__param_1];
	ld.param.u64 	%rd3, [_Z8kernel_7PfS_S_S_S_S_S_S_S_S__param_2];
	ld.param.u64 	%rd4, [_Z8kernel_7PfS_S_S_S_S_S_S_S_S__param_3];
	ld.param.u64 	%rd5, [_Z8kernel_7PfS_S_S_S_S_S_S_S_S__param_4];
	ld.param.u64 	%rd6, [_Z8kernel_7PfS_S_S_S_S_S_S_S_S__param_5];
	ld.param.u64 	%rd7, [_Z8kernel_7PfS_S_S_S_S_S_S_S_S__param_6];
	ld.param.u64 	%rd8, [_Z8kernel_7PfS_S_S_S_S_S_S_S_S__param_7];
	ld.param.u64 	%rd9, [_Z8kernel_7PfS_S_S_S_S_S_S_S_S__param_8];
	ld.param.u64 	%rd10, [_Z8kernel_7PfS_S_S_S_S_S_S_S_S__param_9];
	cvta.to.global.u64 	%rd11, %rd10;
	cvta.to.global.u64 	%rd12, %rd9;
	cvta.to.global.u64 	%rd13, %rd8;
	cvta.to.global.u64 	%rd14, %rd7;
	cvta.to.global.u64 	%rd15, %rd6;
	cvta.to.global.u64 	%rd16, %rd5;
	cvta.to.global.u64 	%rd17, %rd4;
	cvta.to.global.u64 	%rd18, %rd3;
	cvta.to.global.u64 	%rd19, %rd2;
	cvta.to.global.u64 	%rd20, %rd1;
	mov.u32 	%r1, %tid.x;
	shl.b32 	%r2, %r1, 2;
	mov.u32 	%r3, _ZZ8kernel_7PfS_S_S_S_S_S_S_S_S_E5myVar;
	add.s32 	%r4, %r3, %r2;
	ld.shared.f32 	%f1, [%r4];
	cvt.f64.f32 	%fd1, %f1;
	mul.f64 	%fd2, %fd1, 0d403CAB5A426BB55B;
	cvt.rn.f32.f64 	%f2, %fd2;
	st.shared.f32 	[_ZZ8kernel_7PfS_S_S_S_S_S_S_S_S_E5myVar+32], %f2;
	ld.shared.f32 	%f3, [%r4];
	cvt.f64.f32 	%fd3, %f3;
	mul.f64 	%fd4, %fd3, 0d4043A0BE48A58B3F;
	cvt.rn.f32.f64 	%f4, %fd4;
	st.shared.f32 	[_ZZ8kernel_7PfS_S_S_S_S_S_S_S_S_E5myVar], %f4;
	ld.shared.f32 	%f5, [%r4];
	cvt.f64.f32 	%fd5, %f5;
	mul.f64 	%fd6, %fd5, 0d403D8808D8EC95C0;
	cvt.rn.f32.f64 	%f6, %fd6;
	st.shared.f32 	[_ZZ8kernel_7PfS_S_S_S_S_S_S_S_S_E5myVar+36], %f6;
	ld.shared.f32 	%f7, [%r4];
	cvt.f64.f32 	%fd7, %f7;
	mul.f64 	%fd8, %fd7, 0d403EFA9D627BF61B;
	cvt.rn.f32.f64 	%f8, %fd8;
	st.shared.f32 	[_ZZ8kernel_7PfS_S_S_S_S_S_S_S_S_E5myVar+20], %f8;
	ld.shared.f32 	%f9, [%r4];
	cvt.f64.f32 	%fd9, %f9;
	mul.f64 	%fd10, %fd9, 0d4029C34D8BA40D91;
	cvt.rn.f32.f64 	%f10, %fd10;
	st.shared.f32 	[_ZZ8kernel_7PfS_S_S_S_S_S_S_S_S_E5myVar+8], %f10;
	ld.shared.f32 	%f11, [%r4];
	cvt.f64.f32 	%fd11, %f11;
	mul.f64 	%fd12, %fd11, 0d403F915A8DEB0FAE;
	cvt.rn.f32.f64 	%f12, %fd12;
	st.shared.f32 	[_ZZ8kernel_7PfS_S_S_S_S_S_S_S_S_E5myVar+4], %f12;
	ld.shared.f32 	%f13, [%r4];
	cvt.f64.f32 	%fd13, %f13;
	mul.f64 	%fd14, %fd13, 0d402E653D640E9D52;
	cvt.rn.f32.f64 	%f14, %fd14;
	st.shared.f32 	[_ZZ8kernel_7PfS_S_S_S_S_S_S_S_S_E5myVar], %f14;
	ld.shared.f32 	%f15, [%r4];
	cvt.f64.f32 	%fd15, %f15;
	mul.f64 	%fd16, %fd15, 0d4048DF585BE1A826;
	cvt.rn.f32.f64 	%f16, %fd16;
	st.shared.f32 	[_ZZ8kernel_7PfS_S_S_S_S_S_S_S_S_E5myVar+16], %f16;
	ld.shared.f32 	%f17, [%r4];
	cvt.f64.f32 	%fd17, %f17;
	mul.f64 	%fd18, %fd17, 0d40425EE2435696E6;
	cvt.rn.f32.f64 	%f18, %fd18;
	st.shared.f32 	[_ZZ8kernel_7PfS_S_S_S_S_S_S_S_S_E5myVar], %f18;
	ld.shared.f32 	%f19, [%r4];
	cvt.f64.f32 	%fd19, %f19;
	mul.f64 	%fd20, %fd19, 0d4029398288051C9F;
	cvt.rn.f32.f64 	%f20, %fd20;
	st.shared.f32 	[_ZZ8kernel_7PfS_S_S_S_S_S_S_S_S_E5myVar+12], %f20;
	st.global.f32 	[%rd20], %f18;
	st.global.f32 	[%rd19+4], %f12;
	st.global.f32 	[%rd18+8], %f10;
	st.global.f32 	[%rd17+12], %f20;
	st.global.f32 	[%rd16+16], %f16;
	st.global.f32 	[%rd15+20], %f8;
	ld.shared.f32 	%f21, [_ZZ8kernel_7PfS_S_S_S_S_S_S_S_S_E5myVar+24];
	st.global.f32 	[%rd14+24], %f21;
	ld.shared.f32 	%f22, [_ZZ8kernel_7PfS_S_S_S_S_S_S_S_S_E5myVar+28];
	st.global.f32 	[%rd13+28], %f22;
	st.global.f32 	[%rd12+32], %f2;
	st.global.f32 	[%rd11+36], %f6;
	ret;

}
	// .globl	_Z8kernel_8PfS_S_S_S_S_S_S_S_S_
.visible .entry _Z8kernel_8PfS_S_S_S_S_S_S_S_S_(
	.param .u64 .ptr .align 1 _Z8kernel_8PfS_S_S_S_S_S_S_S_S__param_0,
	.param .u64 .ptr .align 1 _Z8kernel_8PfS_S_S_S_S_S_S_S_S__param_1,
	.param .u64 .ptr .align 1 _Z8kernel_8PfS_S_S_S_S_S_S_S_S__param_2,
	.param .u64 .ptr .align 1 _Z8kernel_8PfS_S_S_S_S_S_S_S_S__param_3,
	.param .u64 .ptr .align 1 _Z8kernel_8PfS_S_S_S_S_S_S_S_S__param_4,
	.param .u64 .ptr .align 1 _Z8kernel_8PfS_S_S_S_S_S_S_S_S__param_5,
	.param .u64 .ptr .align 1 _Z8kernel_8PfS_S_S_S_S_S_S_S_S__param_6,
	.param .u64 .ptr .align 1 _Z8kernel_8PfS_S_S_S_S_S_S_S_S__param_7,
	.param .u64 .ptr .align 1 _Z8kernel_8PfS_S_S_S_S_S_S_S_S__param_8,
	.param .u64 .ptr .align 1 _Z8kernel_8PfS_S_S_S_S_S_S_S_S__param_9
)
{
	.reg .b32 	%r<5>;
	.reg .b32 	%f<25>;
	.reg .b64 	%rd<21>;
	.reg .b64 	%fd<21>;
	// demoted variable
	.shared .align 4 .b8 _ZZ8kernel_8PfS_S_S_S_S_S_S_S_S_E5myVar[4096];
	ld.param.u64 	%rd1, [_Z8kernel_8PfS_S_S_S_S_S_S_S_S__param_0];
	ld.param.u64 	%rd2, [_Z8kernel_8PfS_S_S_S_S_S_S_S_S__param_1];
	ld.param.u64 	%rd3, [_Z8kernel_8PfS_S_S_S_S_S_S_S_S__param_2];
	ld.param.u64 	%rd4, [_Z8kernel_8PfS_S_S_S_S_S_S_S_S__param_3];
	ld.param.u64 	%rd5, [_Z8kernel_8PfS_S_S_S_S_S_S_S_S__param_4];
	ld.param.u64 	%rd6, [_Z8kernel_8PfS_S_S_S_S_S_S_S_S__param_5];
	ld.param.u64 	%rd7, [_Z8kernel_8PfS_S_S_S_S_S_S_S_S__param_6];
	ld.param.u64 	%rd8, [_Z8kernel_8PfS_S_S_S_S_S_S_S_S__param_7];
	ld.param.u64 	%rd9, [_Z8kernel_8PfS_S_S_S_S_S_S_S_S__param_8];
	ld.param.u64 	%rd10, [_Z8kernel_8PfS_S_S_S_S_S_S_S_S__param_9];
	cvta.to.global.u64 	%rd11, %rd10;
	cvta.to.global.u64 	%rd12, %rd9;
	cvta.to.global.u64 	%rd13, %rd8;
	cvta.to.global.u64 	%rd14, %rd7;
	cvta.to.global.u64 	%rd15, %rd6;
	cvta.to.global.u64 	%rd16, %rd5;
	cvta.to.global.u64 	%rd17, %rd4;
	cvta.to.global.u64 	%rd18, %rd3;
	cvta.to.global.u64 	%rd19, %rd2;
	cvta.to.global.u64 	%rd20, %rd1;
	mov.u32 	%r1, %tid.x;
	shl.b32 	%r2, %r1, 2;
	mov.u32 	%r3, _ZZ8kernel_8PfS_S_S_S_S_S_S_S_S_E5myVar;
	add.s32 	%r4, %r3, %r2;
	ld.shared.f32 	%f1, [%r4];
	cvt.f64.f32 	%fd1, %f1;
	mul.f64 	%fd2, %fd1, 0d4041A722B7BAECD0;
	cvt.rn.f32.f64 	%f2, %fd2;
	st.shared.f32 	[_ZZ8kernel_8PfS_S_S_S_S_S_S_S_S_E5myVar+16], %f2;
	ld.shared.f32 	%f3, [%r4];
	cvt.f64.f32 	%fd3, %f3;
	mul.f64 	%fd4, %fd3, 0d4036FC55C96030C2;
	cvt.rn.f32.f64 	%f4, %fd4;
	st.shared.f32 	[_ZZ8kernel_8PfS_S_S_S_S_S_S_S_S_E5myVar+12], %f4;
	ld.shared.f32 	%f5, [%r4];
	cvt.f64.f32 	%fd5, %f5;
	mul.f64 	%fd6, %fd5, 0d4044FEC2BD7F51F0;
	cvt.rn.f32.f64 	%f6, %fd6;
	st.shared.f32 	[_ZZ8kernel_8PfS_S_S_S_S_S_S_S_S_E5myVar+12], %f6;
	ld.shared.f32 	%f7, [%r4];
	cvt.f64.f32 	%fd7, %f7;
	mul.f64 	%fd8, %fd7, 0d401B6168F8E7DDCA;
	cvt.rn.f32.f64 	%f8, %fd8;
	st.shared.f32 	[_ZZ8kernel_8PfS_S_S_S_S_S_S_S_S_E5myVar+20], %f8;
	ld.shared.f32 	%f9, [%r4];
	cvt.f64.f32 	%fd9, %f9;
	mul.f64 	%fd10, %fd9, 0d403C9DAD96A6A012;
	cvt.rn.f32.f64 	%f10, %fd10;
	st.shared.f32 	[_ZZ8kernel_8PfS_S_S_S_S_S_S_S_S_E5myVar+12], %f10;
	ld.shared.f32 	%f11, [%r4];
	cvt.f64.f32 	%fd11, %f11;
	mul.f64 	%fd12, %fd11, 0d404298D801B43526;
	cvt.rn.f32.f64 	%f12, %fd12;
	st.shared.f32 	[_ZZ8kernel_8PfS_S_S_S_S_S_S_S_S_E5myVar+20], %f12;
	ld.shared.f32 	%f13, [%r4];
	cvt.f64.f32 	%fd13, %f13;
	mul.f64 	%fd14, %fd13, 0d4048A20EC7432010;
	cvt.rn.f32.f64 	%f14, %fd14;
	st.shared.f32 	[_ZZ8kernel_8PfS_S_S_S_S_S_S_S_S_E5myVar+20], %f14;
	ld.shared.f32 	%f15, [%r4];
	cvt.f64.f32 	%fd15, %f15;
	mul.f64 	%fd16, %fd15, 0d4040ADF7D73C9258;
	cvt.rn.f32.f64 	%f16, %fd16;
	st.shared.f32 	[_ZZ8kernel_8PfS_S_S_S_S_S_S_S_S_E5myVar+28], %f16;
	ld.shared.f32 	%f17, [%r4];
	cvt.f64.f32 	%fd17, %f17;
	mul.f64 	%fd18, %fd17, 0d4030F2F7B17CE52E;
	cvt.rn.f32.f64 	%f18, %fd18;
	st.shared.f32 	[_ZZ8kernel_8PfS_S_S_S_S_S_S_S_S_E5myVar+36], %f18;
	ld.shared.f32 	%f19, [%r4];
	cvt.f64.f32 	%fd19, %f19;
	mul.f64 	%fd20, %fd19, 0d4041CD7C80841EDE;
	cvt.rn.f32.f64 	%f20, %fd20;
	st.shared.f32 	[_ZZ8kernel_8PfS_S_S_S_S_S_S_S_S_E5myVar+4], %f20;
	ld.shared.f32 	%f21, [_ZZ8kernel_8PfS_S_S_S_S_S_S_S_S_E5myVar];
	st.global.f32 	[%rd20], %f21;
	st.global.f32 	[%rd19+4], %f20;
	ld.shared.f32 	%f22, [_ZZ8kernel_8PfS_S_S_S_S_S_S_S_S_E5myVar+8];
	st.global.f32 	[%rd18+8], %f22;
	st.global.f32 	[%rd17+12], %f10;
	st.global.f32 	[%rd16+16], %f2;
	st.global.f32 	[%rd15+20], %f14;
	ld.shared.f32 	%f23, [_ZZ8kernel_8PfS_S_S_S_S_S_S_S_S_E5myVar+24];
	st.global.f32 	[%rd14+24], %f23;
	st.global.f32 	[%rd13+28], %f16;
	ld.shared.f32 	%f24, [_ZZ8kernel_8PfS_S_S_S_S_S_S_S_S_E5myVar+32];
	st.global.f32 	[%rd12+32], %f24;
	st.global.f32 	[%rd11+36], %f18;
	ret;

}
	// .globl	_Z8kernel_9PfS_S_S_S_S_S_S_S_S_
.visible .entry _Z8kernel_9PfS_S_S_S_S_S_S_S_S_(
	.param .u64 .ptr .align 1 _Z8kernel_9PfS_S_S_S_S_S_S_S_S__param_0,
	.param .u64 .ptr .align 1 _Z8kernel_9PfS_S_S_S_S_S_S_S_S__param_1,
	.param .u64 .ptr .align 1 _Z8kernel_9PfS_S_S_S_S_S_S_S_S__param_2,
	.param .u64 .ptr .align 1 _Z8kernel_9PfS_S_S_S_S_S_S_S_S__param_3,
	.param .u64 .ptr .align 1 _Z8kernel_9PfS_S_S_S_S_S_S_S_S__param_4,
	.param .u64 .ptr .align 1 _Z8kernel_9PfS_S_S_S_S_S_S_S_S__param_5,
	.param .u64 .ptr .align 1 _Z8kernel_9PfS_S_S_S_S_S_S_S_S__param_6,
	.param .u64 .ptr .align 1 _Z8kernel_9PfS_S_S_S_S_S_S_S_S__param_7,
	.param .u64 .ptr .align 1 _Z8kernel_9PfS_S_S_S_S_S_S_S_S__param_8,
	.param .u64 .ptr .align 1 _Z8kernel_9PfS_S_S_S_S_S_S_S_S__param_9
)
{
	.reg .b32 	%r<5>;
	.reg .b32 	%f<24>;
	.reg .b64 	%rd<21>;
	.reg .b64 	%fd<21>;
	// demoted variable
	.shared .align 4 .b8 _ZZ8kernel_9PfS_S_S_S_S_S_S_S_S_E5myVar[4096];
	ld.param.u64 	%rd1, [_Z8kernel_9PfS_S_S_S_S_S_S_S_S__param_0];
	ld.param.u64 	%rd2, [_Z8kernel_9PfS_S_S_S_S_S_S_S_S__param_1];
	ld.param.u64 	%rd3, [_Z8kernel_9PfS_S_S_S_S_S_S_S_S__param_2];
	ld.param.u64 	%rd4, [_Z8kernel_9PfS_S_S_S_S_S_S_S_S__param_3];
	ld.param.u64 	%rd5, [_Z8kernel_9PfS_S_S_S_S_S_S_S_S__param_4];
	ld.param.u64 	%rd6, [_Z8kernel_9PfS_S_S_S_S_S_S_S_S__param_5];
	ld.param.u64 	%rd7, [_Z8kernel_9PfS_S_S_S_S_S_S_S_S__param_6];
	ld.param.u64 	%rd8, [_Z8kernel_9PfS_S_S_S_S_S_S_S_S__param_7];
	ld.param.u64 	%rd9, [_Z8kernel_9PfS_S_S_S_S_S_S_S_S__param_8];
	ld.param.u64 	%rd10, [_Z8kernel_9PfS_S_S_S_S_S_S_S_S__param_9];
	cvta.to.global.u64 	%rd11, %rd10;
	cvta.to.global.u64 	%rd12, %rd9;
	cvta.to.global.u64 	%rd13, %rd8;
	cvta.to.global.u64 	%rd14, %rd7;
	cvta.to.global.u64 	%rd15, %rd6;
	cvta.to.global.u64 	%rd16, %rd5;
	cvta.to.global.u64 	%rd17, %rd4;
	cvta.to.global.u64 	%rd18, %rd3;
	cvta.to.global.u64 	%rd19, %rd2;
	cvta.to.global.u64 	%rd20, %rd1;
	mov.u32 	%r1, %tid.x;
	shl.b32 	%r2, %r1, 2;
	mov.u32 	%r3, _ZZ8kernel_9PfS_S_S_S_S_S_S_S_S_E5myVar;
	add.s32 	%r4, %r3, %r2;
	ld.shared.f32 	%f1, [%r4];
	cvt.f64.f32 	%fd1, %f1;
	mul.f64 	%fd2, %fd1, 0d4018B69D7342EDBB;
	cvt.rn.f32.f64 	%f2, %fd2;
	st.shared.f32 	[_ZZ8kernel_9PfS_S_S_S_S_S_S_S_S_E5myVar+24], %f2;
	ld.shared.f32 	%f3, [%r4];
	cvt.f64.f32 	%fd3, %f3;
	mul.f64 	%fd4, %fd3, 0d4030D736049ECB32;
	cvt.rn.f32.f64 	%f4, %fd4;
	st.shared.f32 	[_ZZ8kernel_9PfS_S_S_S_S_S_S_S_S_E5myVar+32], %f4;
	ld.shared.f32 	%f5, [%r4];
	cvt.f64.f32 	%fd5, %f5;
	mul.f64 	%fd6, %fd5, 0d404596A222D5171E;
	cvt.rn.f32.f64 	%f6, %fd6;
	st.shared.f32 	[_ZZ8kernel_9PfS_S_S_S_S_S_S_S_S_E5myVar+4], %f6;
	ld.shared.f32 	%f7, [%r4];
	cvt.f64.f32 	%fd7, %f7;
	mul.f64 	%fd8, %fd7, 0d403F64C426351DEF;
	cvt.rn.f32.f64 	%f8, %fd8;
	st.shared.f32 	[_ZZ8kernel_9PfS_S_S_S_S_S_S_S_S_E5myVar+12], %f8;
	ld.shared.f32 	%f9, [%r4];
	cvt.f64.f32 	%fd9, %f9;
	mul.f64 	%fd10, %fd9, 0d404647E3FBBD7B20;
	cvt.rn.f32.f64 	%f10, %fd10;
	st.shared.f32 	[_ZZ8kernel_9PfS_S_S_S_S_S_S_S_S_E5myVar+16], %f10;
	ld.shared.f32 	%f11, [%r4];
	cvt.f64.f32 	%fd11, %f11;
	mul.f64 	%fd12, %fd11, 0d3FE1E8709741D085;
	cvt.rn.f32.f64 	%f12, %fd12;
	st.shared.f32 	[_ZZ8kernel_9PfS_S_S_S_S_S_S_S_S_E5myVar+32], %f12;
	ld.shared.f32 	%f13, [%r4];
	cvt.f64.f32 	%fd13, %f13;
	mul.f64 	%fd14, %fd13, 0d402DA800A7C5AC47;
	cvt.rn.f32.f64 	%f14, %fd14;
	st.shared.f32 	[_ZZ8kernel_9PfS_S_S_S_S_S_S_S_S_E5myVar+4], %f14;
	ld.shared.f32 	%f15, [%r4];
	cvt.f64.f32 	%fd15, %f15;
	mul.f64 	%fd16, %fd15, 0d4010BA044AE85B9F;
	cvt.rn.f32.f64 	%f16, %fd16;
	st.shared.f32 	[_ZZ8kernel_9PfS_S_S_S_S_S_S_S_S_E5myVar+36], %f16;
	ld.shared.f32 	%f17, [%r4];
	cvt.f64.f32 	%fd17, %f17;
	mul.f64 	%fd18, %fd17, 0d402102719B4DCEC0;
	cvt.rn.f32.f64 	%f18, %fd18;
	st.shared.f32 	[_ZZ8kernel_9PfS_S_S_S_S_S_S_S_S_E5myVar+4], %f18;
	ld.shared.f32 	%f19, [%r4];
	cvt.f64.f32 	%fd19, %f19;
	mul.f64 	%fd20, %fd19, 0d402B07EAA2A0A958;
	cvt.rn.f32.f64 	%f20, %fd20;
	st.shared.f32 	[_ZZ8kernel_9PfS_S_S_S_S_S_S_S_S_E5myVar+20], %f20;
	ld.shared.f32 	%f21, [_ZZ8kernel_9PfS_S_S_S_S_S_S_S_S_E5myVar];
	st.global.f32 	[%rd20], %f21;
	st.global.f32 	[%rd19+4], %f18;
	ld.shared.f32 	%f22, [_ZZ8kernel_9PfS_S_S_S_S_S_S_S_S_E5myVar+8];
	st.global.f32 	[%rd18+8], %f22;
	st.global.f32 	[%rd17+12], %f8;
	st.global.f32 	[%rd16+16], %f10;
	st.global.f32 	[%rd15+20], %f20;
	st.global.f32 	[%rd14+24], %f2;
	ld.shared.f32 	%f23, [_ZZ8kernel_9PfS_S_S_S_S_S_S_S_S_E5myVar+28];
	st.global.f32 	[%rd13+28], %f23;
	st.global.f32 	[%rd12+32], %f12;
	st.global.f32 	[%rd11+36], %f16;
	ret;

}
	// .globl	_Z9kernel_10PfS_S_S_S_S_S_S_S_S_
.visible .entry _Z9kernel_10PfS_S_S_S_S_S_S_S_S_(
	.param .u64 .ptr .align 1 _Z9kernel_10PfS_S_S_S_S_S_S_S_S__param_0,
	.param .u64 .ptr .align 1 _Z9kernel_10PfS_S_S_S_S_S_S_S_S__param_1,
	.param .u64 .ptr .align 1 _Z9kernel_10PfS_S_S_S_S_S_S_S_S__param_2,
	.param .u64 .ptr .align 1 _Z9kernel_10PfS_S_S_S_S_S_S_S_S__param_3,
	.param .u64 .ptr .align 1 _Z9kernel_10PfS_S_S_S_S_S_S_S_S__param_4,
	.param .u64 .ptr .align 1 _Z9kernel_10PfS_S_S_S_S_S_S_S_S__param_5,
	.param .u64 .ptr .align 1 _Z9kernel_10PfS_S_S_S_S_S_S_S_S__param_6,
	.param .u64 .ptr .align 1 _Z9kernel_10PfS_S_S_S_S_S_S_S_S__param_7,
	.param .u64 .ptr .align 1 _Z9kernel_10PfS_S_S_S_S_S_S_S_S__param_8,
	.param .u64 .ptr .align 1 _Z9kernel_10PfS_S_S_S_S_S_S_S_S__param_9
)
{
	.reg .b32 	%r<5>;
	.reg .b32 	%f<24>;
	.reg .b64 	%rd<21>;
	.reg .b64 	%fd<21>;
	// demoted variable
	.shared .align 4 .b8 _ZZ9kernel_10PfS_S_S_S_S_S_S_S_S_E5myVar[4096];
	ld.param.u64 	%rd1, [_Z9kernel_10PfS_S_S_S_S_S_S_S_S__param_0];
	ld.param.u64 	%rd2, [_Z9kernel_10PfS_S_S_S_S_S_S_S_S__param_1];
	ld.param.u64 	%rd3, [_Z9kernel_10PfS_S_S_S_S_S_S_S_S__param_2];
	ld.param.u64 	%rd4, [_Z9kernel_10PfS_S_S_S_S_S_S_S_S__param_3];
	ld.param.u64 	%rd5, [_Z9kernel_10PfS_S_S_S_S_S_S_S_S__param_4];
	ld.param.u64 	%rd6, [_Z9kernel_10PfS_S_S_S_S_S_S_S_S__param_5];
	ld.param.u64 	%rd7, [_Z9kernel_10PfS_S_S_S_S_S_S_S_S__param_6];
	ld.param.u64 	%rd8, [_Z9kernel_10PfS_S_S_S_S_S_S_S_S__param_7];
	ld.param.u64 	%rd9, [_Z9kernel_10PfS_S_S_S_S_S_S_S_S__param_8];
	ld.param.u64 	%rd10, [_Z9kernel_10PfS_S_S_S_S_S_S_S_S__param_9];
	cvta.to.global.u64 	%rd11, %rd10;
	cvta.to.global.u64 	%rd12, %rd9;
	cvta.to.global.u64 	%rd13, %rd8;
	cvta.to.global.u64 	%rd14, %rd7;
	cvta.to.global.u64 	%rd15, %rd6;
	cvta.to.global.u64 	%rd16, %rd5;
	cvta.to.global.u64 	%rd17, %rd4;
	cvta.to.global.u64 	%rd18, %rd3;
	cvta.to.global.u64 	%rd19, %rd2;
	cvta.to.global.u64 	%rd20, %rd1;
	mov.u32 	%r1, %tid.x;
	shl.b32 	%r2, %r1, 2;
	mov.u32 	%r3, _ZZ9kernel_10PfS_S_S_S_S_S_S_S_S_E5myVar;
	add.s32 	%r4, %r3, %r2;
	ld.shared.f32 	%f1, [%r4];
	cvt.f64.f32 	%fd1, %f1;
	mul.f64 	%fd2, %fd1, 0d401F8814D72799A2;
	cvt.rn.f32.f64 	%f2, %fd2;
	st.shared.f32 	[_ZZ9kernel_10PfS_S_S_S_S_S_S_S_S_E5myVar+32], %f2;
	ld.shared.f32 	%f3, [%r4];
	cvt.f64.f32 	%fd3, %f3;
	mul.f64 	%fd4, %fd3, 0d4041755885D31338;
	cvt.rn.f32.f64 	%f4, %fd4;
	st.shared.f32 	[_ZZ9kernel_10PfS_S_S_S_S_S_S_S_S_E5myVar+8], %f4;
	ld.shared.f32 	%f5, [%r4];
	cvt.f64.f32 	%fd5, %f5;
	mul.f64 	%fd6, %fd5, 0d3FC38B9BAA1511E0;
	cvt.rn.f32.f64 	%f6, %fd6;
	st.shared.f32 	[_ZZ9kernel_10PfS_S_S_S_S_S_S_S_S_E5myVar+20], %f6;
	ld.shared.f32 	%f7, [%r4];
	cvt.f64.f32 	%fd7, %f7;
	mul.f64 	%fd8, %fd7, 0d403DB05308BB9064;
	cvt.rn.f32.f64 	%f8, %fd8;
	st.shared.f32 	[_ZZ9kernel_10PfS_S_S_S_S_S_S_S_S_E5myVar+28], %f8;
	ld.shared.f32 	%f9, [%r4];
	cvt.f64.f32 	%fd9, %f9;
	mul.f64 	%fd10, %fd9, 0d4044DA1FC8F32379;
	cvt.rn.f32.f64 	%f10, %fd10;
	st.shared.f32 	[_ZZ9kernel_10PfS_S_S_S_S_S_S_S_S_E5myVar+4], %f10;
	ld.shared.f32 	%f11, [%r4];
	cvt.f64.f32 	%fd11, %f11;
	mul.f64 	%fd12, %fd11, 0d40421344F5D35654;
	cvt.rn.f32.f64 	%f12, %fd12;
	st.shared.f32 	[_ZZ9kernel_10PfS_S_S_S_S_S_S_S_S_E5myVar+28], %f12;
	ld.shared.f32 	%f13, [%r4];
	cvt.f64.f32 	%fd13, %f13;
	mul.f64 	%fd14, %fd13, 0d401710192A737111;
	cvt.rn.f32.f64 	%f14, %fd14;
	st.shared.f32 	[_ZZ9kernel_10PfS_S_S_S_S_S_S_S_S_E5myVar+24], %f14;
	ld.shared.f32 	%f15, [%r4];
	cvt.f64.f32 	%fd15, %f15;
	mul.f64 	%fd16, %fd15, 0d4048091DE69AD42C;
	cvt.rn.f32.f64 	%f16, %fd16;
	st.shared.f32 	[_ZZ9kernel_10PfS_S_S_S_S_S_S_S_S_E5myVar+8], %f16;
	ld.shared.f32 	%f17, [%r4];
	cvt.f64.f32 	%fd17, %f17;
	mul.f64 	%fd18, %fd17, 0d40484862A1B5C7CE;
	cvt.rn.f32.f64 	%f18, %fd18;
	st.shared.f32 	[_ZZ9kernel_10PfS_S_S_S_S_S_S_S_S_E5myVar+20], %f18;
	ld.shared.f32 	%f19, [%r4];
	cvt.f64.f32 	%fd19, %f19;
	mul.f64 	%fd20, %fd19, 0d400C1913E81450F0;
	cvt.rn.f32.f64 	%f20, %fd20;
	st.shared.f32 	[_ZZ9kernel_10PfS_S_S_S_S_S_S_S_S_E5myVar], %f20;
	st.global.f32 	[%rd20], %f20;
	st.global.f32 	[%rd19+4], %f10;
	st.global.f32 	[%rd18+8], %f16;
	ld.shared.f32 	%f21, [_ZZ9kernel_10PfS_S_S_S_S_S_S_S_S_E5myVar+12];
	st.global.f32 	[%rd17+12], %f21;
	ld.shared.f32 	%f22, [_ZZ9kernel_10PfS_S_S_S_S_S_S_S_S_E5myVar+16];
	st.global.f32 	[%rd16+16], %f22;
	st.global.f32 	[%rd15+20], %f18;
	st.global.f32 	[%rd14+24], %f14;
	st.global.f32 	[%rd13+28], %f12;
	st.global.f32 	[%rd12+32], %f2;
	ld.shared.f32 	%f23, [_ZZ9kernel_10PfS_S_S_S_S_S_S_S_S_E5myVar+36];
	st.global.f32 	[%rd11+36], %f23;
	ret;

}
	// .globl	_Z9kernel_11PfS_S_S_S_S_S_S_S_S_
.visible .entry _Z9kernel_11PfS_S_S_S_S_S_S_S_S_(
	.param .u64 .ptr .align 1 _Z9kernel_11PfS_S_S_S_S_S_S_S_S__param_0,
	.param .u64 .ptr .align 1 _Z9kernel_11PfS_S_S_S_S_S_S_S_S__param_1,
	.param .u64 .ptr .align 1 _Z9kernel_11PfS_S_S_S_S_S_S_S_S__param_2,
	.param .u64 .ptr .align 1 _Z9kernel_11PfS_S_S_S_S_S_S_S_S__param_3,
	.param .u64 .ptr .align 1 _Z9kernel_11PfS_S_S_S_S_S_S_S_S__param_4,
	.param .u64 .ptr .align 1 _Z9kernel_11PfS_S_S_S_S_S_S_S_S__param_5,
	.param .u64 .ptr .align 1 _Z9kernel_11PfS_S_S_S_S_S_S_S_S__param_6,
	.param .u64 .ptr .align 1 _Z9kernel_11PfS_S_S_S_S_S_S_S_S__param_7,
	.param .u64 .ptr .align 1 _Z9kernel_11PfS_S_S_S_S_S_S_S_S__param_8,
	.param .u64 .ptr .align 1 _Z9kernel_11PfS_S_S_S_S_S_S_S_S__param_9
)
{
	.reg .b32 	%r<5>;
	.reg .b32 	%f<25>;
	.reg .b64 	%rd<21>;
	.reg .b64 	%fd<21>;
	// demoted variable
	.shared .align 4 .b8 _ZZ9kernel_11PfS_S_S_S_S_S_S_S_S_E5myVar[4096];
	ld.param.u64 	%rd1, [_Z9kernel_11PfS_S_S_S_S_S_S_S_S__param_0];
	ld.param.u64 	%rd2, [_Z9kernel_11PfS_S_S_S_S_S_S_S_S__param_1];
	ld.param.u64 	%rd3, [_Z9kernel_11PfS_S_S_S_S_S_S_S_S__param_2];
	ld.param.u64 	%rd4, [_Z9kernel_11PfS_S_S_S_S_S_S_S_S__param_3];
	ld.param.u64 	%rd5, [_Z9kernel_11PfS_S_S_S_S_S_S_S_S__param_4];
	ld.param.u64 	%rd6, [_Z9kernel_11PfS_S_S_S_S_S_S_S_S__param_5];
	ld.param.u64 	%rd7, [_Z9kernel_11PfS_S_S_S_S_S_S_S_S__param_6];
	ld.param.u64 	%rd8, [_Z9kernel_11PfS_S_S_S_S_S_S_S_S__param_7];
	ld.param.u64 	%rd9, [_Z9kernel_11PfS_S_S_S_S_S_S_S_S__param_8];
	ld.param.u64 	%rd10, [_Z9kernel_11PfS_S_S_S_S_S_S_S_S__param_9];
	cvta.to.global.u64 	%rd11, %rd10;
	cvta.to.global.u64 	%rd12, %rd9;
	cvta.to.global.u64 	%rd13, %rd8;
	cvta.to.global.u64 	%rd14, %rd7;
	cvta.to.global.u64 	%rd15, %rd6;
	cvta.to.global.u64 	%rd16, %rd5;
	cvta.to.global.u64 	%rd17, %rd4;
	cvta.to.global.u64 	%rd18, %rd3;
	cvta.to.global.u64 	%rd19, %rd2;
	cvta.to.global.u64 	%rd20, %rd1;
	mov.u32 	%r1, %tid.x;
	shl.b32 	%r2, %r1, 2;
	mov.u32 	%r3, _ZZ9kernel_11PfS_S_S_S_S_S_S_S_S_E5myVar;
	add.s32 	%r4, %r3, %r2;
	ld.shared.f32 	%f1, [%r4];
	cvt.f64.f32 	%fd1, %f1;
	mul.f64 	%fd2, %fd1, 0d40132848387DF5CF;
	cvt.rn.f32.f64 	%f2, %fd2;
	st.shared.f32 	[_ZZ9kernel_11PfS_S_S_S_S_S_S_S_S_E5myVar+36], %f2;
	ld.shared.f32 	%f3, [%r4];
	cvt.f64.f32 	%fd3, %f3;
	mul.f64 	%fd4, %fd3, 0d404277221858BC5A;
	cvt.rn.f32.f64 	%f4, %fd4;
	st.shared.f32 	[_ZZ9kernel_11PfS_S_S_S_S_S_S_S_S_E5myVar+16], %f4;
	ld.shared.f32 	%f5, [%r4];
	cvt.f64.f32 	%fd5, %f5;
	mul.f64 	%fd6, %fd5, 0d4030B602B841248D;
	cvt.rn.f32.f64 	%f6, %fd6;
	st.shared.f32 	[_ZZ9kernel_11PfS_S_S_S_S_S_S_S_S_E5myVar+36], %f6;
	ld.shared.f32 	%f7, [%r4];
	cvt.f64.f32 	%fd7, %f7;
	mul.f64 	%fd8, %fd7, 0d403441EF954EB13E;
	cvt.rn.f32.f64 	%f8, %fd8;
	st.shared.f32 	[_ZZ9kernel_11PfS_S_S_S_S_S_S_S_S_E5myVar+36], %f8;
	ld.shared.f32 	%f9, [%r4];
	cvt.f64.f32 	%fd9, %f9;
	mul.f64 	%fd10, %fd9, 0d40446FDF5CF2495E;
	cvt.rn.f32.f64 	%f10, %fd10;
	st.shared.f32 	[_ZZ9kernel_11PfS_S_S_S_S_S_S_S_S_E5myVar+28], %f10;
	ld.shared.f32 	%f11, [%r4];
	cvt.f64.f32 	%fd11, %f11;
	mul.f64 	%fd12, %fd11, 0d4033E561A1DB877B;
	cvt.rn.f32.f64 	%f12, %fd12;
	st.shared.f32 	[_ZZ9kernel_11PfS_S_S_S_S_S_S_S_S_E5myVar+28], %f12;
	ld.shared.f32 	%f13, [%r4];
	cvt.f64.f32 	%fd13, %f13;
	mul.f64 	%fd14, %fd13, 0d404528EA854477FF;
	cvt.rn.f32.f64 	%f14, %fd14;
	st.shared.f32 	[_ZZ9kernel_11PfS_S_S_S_S_S_S_S_S_E5myVar+16], %f14;
	ld.shared.f32 	%f15, [%r4];
	cvt.f64.f32 	%fd15, %f15;
	mul.f64 	%fd16, %fd15, 0d40463C516DB0DD83;
	cvt.rn.f32.f64 	%f16, %fd16;
	st.shared.f32 	[_ZZ9kernel_11PfS_S_S_S_S_S_S_S_S_E5myVar], %f16;
	ld.shared.f32 	%f17, [%r4];
	cvt.f64.f32 	%fd17, %f17;
	mul.f64 	%fd18, %fd17, 0d402F0279DD3BAFD9;
	cvt.rn.f32.f64 	%f18, %fd18;
	st.shared.f32 	[_ZZ9kernel_11PfS_S_S_S_S_S_S_S_S_E5myVar+4], %f18;
	ld.shared.f32 	%f19, [%r4];
	cvt.f64.f32 	%fd19, %f19;
	mul.f64 	%fd20, %fd19, 0d4003080C73ABC947;
	cvt.rn.f32.f64 	%f20, %fd20;
	st.shared.f32 	[_ZZ9kernel_11PfS_S_S_S_S_S_S_S_S_E5myVar+8], %f20;
	st.global.f32 	[%rd20], %f16;
	st.global.f32 	[%rd19+4], %f18;
	st.global.f32 	[%rd18+8], %f20;
	ld.shared.f32 	%f21, [_ZZ9kernel_11PfS_S_S_S_S_S_S_S_S_E5myVar+12];
	st.global.f32 	[%rd17+12], %f21;
	st.global.f32 	[%rd16+16], %f14;
	ld.shared.f32 	%f22, [_ZZ9kernel_11PfS_S_S_S_S_S_S_S_S_E5myVar+20];
	st.global.f32 	[%rd15+20], %f22;
	ld.shared.f32 	%f23, [_ZZ9kernel_11PfS_S_S_S_S_S_S_S_S_E5myVar+24];
	st.global.f32 	[%rd14+24], %f23;
	st.global.f32 	[%rd13+28], %f12;
	ld.shared.f32 	%f24, [_ZZ9kernel_11PfS_S_S_S_S_S_S_S_S_E5myVar+32];
	st.global.f32 	[%rd12+32], %f24;
	st.global.f32 	[%rd11+36], %f8;
	ret;

}
	// .globl	_Z9kernel_12PfS_S_S_S_S_S_S_S_S_
.visible .entry _Z9kernel_12PfS_S_S_S_S_S_S_S_S_(
	.param .u64 .ptr .align 1 _Z9kernel_12PfS_S_S_S_S_S_S_S_S__param_0,
	.param .u64 .ptr .align 1 _Z9kernel_12PfS_S_S_S_S_S_S_S_S__param_1,
	.param .u64 .ptr .align 1 _Z9kernel_12PfS_S_S_S_S_S_S_S_S__param_2,
	.param .u64 .ptr .align 1 _Z9kernel_12PfS_S_S_S_S_S_S_S_S__param_3,
	.param .u64 .ptr .align 1 _Z9kernel_12PfS_S_S_S_S_S_S_S_S__param_4,
	.param .u64 .ptr .align 1 _Z9kernel_12PfS_S_S_S_S_S_S_S_S__param_5,
	.param .u64 .ptr .align 1 _Z9kernel_12PfS_S_S_S_S_S_S_S_S__param_6,
	.param .u64 .ptr .align 1 _Z9kernel_12PfS_S_S_S_S_S_S_S_S__param_7,
	.param .u64 .ptr .align 1 _Z9kernel_12PfS_S_S_S_S_S_S_S_S__param_8,
	.param .u64 .ptr .align 1 _Z9kernel_12PfS_S_S_S_S_S_S_S_S__param_9
)
{
	.reg .b32 	%r<5>;
	.reg .b32 	%f<24>;
	.reg .b64 	%rd<21>;
	.reg .b64 	%fd<21>;
	// demoted variable
	.shared .align 4 .b8 _ZZ9kernel_12PfS_S_S_S_S_S_S_S_S_E5myVar[4096];
	ld.param.u64 	%rd1, [_Z9kernel_12PfS_S_S_S_S_S_S_S_S__param_0];
	ld.param.u64 	%rd2, [_Z9kernel_12PfS_S_S_S_S_S_S_S_S__param_1];
	ld.param.u64 	%rd3, [_Z9kernel_12PfS_S_S_S_S_S_S_S_S__param_2];
	ld.param.u64 	%rd4, [_Z9kernel_12PfS_S_S_S_S_S_S_S_S__param_3];
	ld.param.u64 	%rd5, [_Z9kernel_12PfS_S_S_S_S_S_S_S_S__param_4];
	ld.param.u64 	%rd6, [_Z9kernel_12PfS_S_S_S_S_S_S_S_S__param_5];
	ld.param.u64 	%rd7, [_Z9kernel_12PfS_S_S_S_S_S_S_S_S__param_6];
	ld.param.u64 	%rd8, [_Z9kernel_12PfS_S_S_S_S_S_S_S_S__param_7];
	ld.param.u64 	%rd9, [_Z9kernel_12PfS_S_S_S_S_S_S_S_S__param_8];
	ld.param.u64 	%rd10, [_Z9kernel_12PfS_S_S_S_S_S_S_S_S__param_9];
	cvta.to.global.u64 	%rd11, %rd10;
	cvta.to.global.u64 	%rd12, %rd9;
	cvta.to.global.u64 	%rd13, %rd8;
	cvta.to.global.u64 	%rd14, %rd7;
	cvta.to.global.u64 	%rd15, %rd6;
	cvta.to.global.u64 	%rd16, %rd5;
	cvta.to.global.u64 	%rd17, %rd4;
	cvta.to.global.u64 	%rd18, %rd3;
	cvta.to.global.u64 	%rd19, %rd2;
	cvta.to.global.u64 	%rd20, %rd1;
	mov.u32 	%r1, %tid.x;
	shl.b32 	%r2, %r1, 2;
	mov.u32 	%r3, _ZZ9kernel_12PfS_S_S_S_S_S_S_S_S_E5myVar;
	add.s32 	%r4, %r3, %r2;
	ld.shared.f32 	%f1, [%r4];
	cvt.f64.f32 	%fd1, %f1;
	mul.f64 	%fd2, %fd1, 0d404085AA1D755BCD;
	cvt.rn.f32.f64 	%f2, %fd2;
	st.shared.f32 	[_ZZ9kernel_12PfS_S_S_S_S_S_S_S_S_E5myVar+12], %f2;
	ld.shared.f32 	%f3, [%r4];
	cvt.f64.f32 	%fd3, %f3;
	mul.f64 	%fd4, %fd3, 0d404216222D5171E3;
	cvt.rn.f32.f64 	%f4, %fd4;
	st.shared.f32 	[_ZZ9kernel_12PfS_S_S_S_S_S_S_S_S_E5myVar+32], %f4;
	ld.shared.f32 	%f5, [%r4];
	cvt.f64.f32 	%fd5, %f5;
	mul.f64 	%fd6, %fd5, 0d4036800D2C386D2F;
	cvt.rn.f32.f64 	%f6, %fd6;
	st.shared.f32 	[_ZZ9kernel_12PfS_S_S_S_S_S_S_S_S_E5myVar+36], %f6;
	ld.shared.f32 	%f7, [%r4];
	cvt.f64.f32 	%fd7, %f7;
	mul.f64 	%fd8, %fd7, 0d4045214330D73861;
	cvt.rn.f32.f64 	%f8, %fd8;
	st.shared.f32 	[_ZZ9kernel_12PfS_S_S_S_S_S_S_S_S_E5myVar+36], %f8;
	ld.shared.f32 	%f9, [%r4];
	cvt.f64.f32 	%fd9, %f9;
	mul.f64 	%fd10, %fd9, 0d403949441355475A;
	cvt.rn.f32.f64 	%f10, %fd10;
	st.shared.f32 	[_ZZ9kernel_12PfS_S_S_S_S_S_S_S_S_E5myVar], %f10;
	ld.shared.f32 	%f11, [%r4];
	cvt.f64.f32 	%fd11, %f11;
	mul.f64 	%fd12, %fd11, 0d403295634549B62C;
	cvt.rn.f32.f64 	%f12, %fd12;
	st.shared.f32 	[_ZZ9kernel_12PfS_S_S_S_S_S_S_S_S_E5myVar+8], %f12;
	ld.shared.f32 	%f13, [%r4];
	cvt.f64.f32 	%fd13, %f13;
	mul.f64 	%fd14, %fd13, 0d4042EC3E63E8DDA5;
	cvt.rn.f32.f64 	%f14, %fd14;
	st.shared.f32 	[_ZZ9kernel_12PfS_S_S_S_S_S_S_S_S_E5myVar+16], %f14;
	ld.shared.f32 	%f15, [%r4];
	cvt.f64.f32 	%fd15, %f15;
	mul.f64 	%fd16, %fd15, 0d4037437EC3547E07;
	cvt.rn.f32.f64 	%f16, %fd16;
	st.shared.f32 	[_ZZ9kernel_12PfS_S_S_S_S_S_S_S_S_E5myVar+24], %f16;
	ld.shared.f32 	%f17, [%r4];
	cvt.f64.f32 	%fd17, %f17;
	mul.f64 	%fd18, %fd17, 0d3FD568F4B61FE21E;
	cvt.rn.f32.f64 	%f18, %fd18;
	st.shared.f32 	[_ZZ9kernel_12PfS_S_S_S_S_S_S_S_S_E5myVar+24], %f18;
	ld.shared.f32 	%f19, [%r4];
	cvt.f64.f32 	%fd19, %f19;
	mul.f64 	%fd20, %fd19, 0d404849307AF20EA6;
	cvt.rn.f32.f64 	%f20, %fd20;
	st.shared.f32 	[_ZZ9kernel_12PfS_S_S_S_S_S_S_S_S_E5myVar+32], %f20;
	st.global.f32 	[%rd20], %f10;
	ld.shared.f32 	%f21, [_ZZ9kernel_12PfS_S_S_S_S_S_S_S_S_E5myVar+4];
	st.global.f32 	[%rd19+4], %f21;
	st.global.f32 	[%rd18+8], %f12;
	st.global.f32 	[%rd17+12], %f2;
	st.global.f32 	[%rd16+16], %f14;
	ld.shared.f32 	%f22, [_ZZ9kernel_12PfS_S_S_S_S_S_S_S_S_E5myVar+20];
	st.global.f32 	[%rd15+20], %f22;
	st.global.f32 	[%rd14+24], %f18;
	ld.shared.f32 	%f23, [_ZZ9kernel_12PfS_S_S_S_S_S_S_S_S_E5myVar+28];
	st.global.f32 	[%rd13+28], %f23;
	st.global.f32 	[%rd12+32], %f20;
	st.global.f32 	[%rd11+36], %f8;
	ret;

}
	// .globl	_Z9kernel_13PfS_S_S_S_S_S_S_S_S_
.visible .entry _Z9kernel_13PfS_S_S_S_S_S_S_S_S_(
	.param .u64 .ptr .align 1 _Z9kernel_13PfS_S_S_S_S_S_S_S_S__param_0,
	.param .u64 .ptr .align 1 _Z9kernel_13PfS_S_S_S_S_S_S_S_S__param_1,
	.param .u64 .ptr .align 1 _Z9kernel_13PfS_S_S_S_S_S_S_S_S__param_2,
	.param .u64 .ptr .align 1 _Z9kernel_13PfS_S_S_S_S_S_S_S_S__param_3,
	.param .u64 .ptr .align 1 _Z9kernel_13PfS_S_S_S_S_S_S_S_S__param_4,
	.param .u64 .ptr .align 1 _Z9kernel_13PfS_S_S_S_S_S_S_S_S__param_5,
	.param .u64 .ptr .align 1 _Z9kernel_13PfS_S_S_S_S_S_S_S_S__param_6,
	.param .u64 .ptr .align 1 _Z9kernel_13PfS_S_S_S_S_S_S_S_S__param_7,
	.param .u64 .ptr .align 1 _Z9kernel_13PfS_S_S_S_S_S_S_S_S__param_8,
	.param .u64 .ptr .align 1 _Z9kernel_13PfS_S_S_S_S_S_S_S_S__param_9
)
{
	.reg .b32 	%r<5>;
	.reg .b32 	%f<26>;
	.reg .b64 	%rd<21>;
	.reg .b64 	%fd<21>;
	// demoted variable
	.shared .align 4 .b8 _ZZ9kernel_13PfS_S_S_S_S_S_S_S_S_E5myVar[4096];
	ld.param.u64 	%rd1, [_Z9kernel_13PfS_S_S_S_S_S_S_S_S__param_0];
	ld.param.u64 	%rd2, [_Z9kernel_13PfS_S_S_S_S_S_S_S_S__param_1];
	ld.param.u64 	%rd3, [_Z9kernel_13PfS_S_S_S_S_S_S_S_S__param_2];
	ld.param.u64 	%rd4, [_Z9kernel_13PfS_S_S_S_S_S_S_S_S__param_3];
	ld.param.u64 	%rd5, [_Z9kernel_13PfS_S_S_S_S_S_S_S_S__param_4];
	ld.param.u64 	%rd6, [_Z9kernel_13PfS_S_S_S_S_S_S_S_S__param_5];
	ld.param.u64 	%rd7, [_Z9kernel_13PfS_S_S_S_S_S_S_S_S__param_6];
	ld.param.u64 	%rd8, [_Z9kernel_13PfS_S_S_S_S_S_S_S_S__param_7];
	ld.param.u64 	%rd9, [_Z9kernel_13PfS_S_S_S_S_S_S_S_S__param_8];
	ld.param.u64 	%rd10, [_Z9kernel_13PfS_S_S_S_S_S_S_S_S__param_9];
	cvta.to.global.u64 	%rd11, %rd10;
	cvta.to.global.u64 	%rd12, %rd9;
	cvta.to.global.u64 	%rd13, %rd8;
	cvta.to.global.u64 	%rd14, %rd7;
	cvta.to.global.u64 	%rd15, %rd6;
	cvta.to.global.u64 	%rd16, %rd5;
	cvta.to.global.u64 	%rd17, %rd4;
	cvta.to.global.u64 	%rd18, %rd3;
	cvta.to.global.u64 	%rd19, %rd2;
	cvta.to.global.u64 	%rd20, %rd1;
	mov.u32 	%r1, %tid.x;
	shl.b32 	%r2, %r1, 2;
	mov.u32 	%r3, _ZZ9kernel_13PfS_S_S_S_S_S_S_S_S_E5myVar;
	add.s32 	%r4, %r3, %r2;
	ld.shared.f32 	%f1, [%r4];
	cvt.f64.f32 	%fd1, %f1;
	mul.f64 	%fd2, %fd1, 0d4002A220BC382A13;
	cvt.rn.f32.f64 	%f2, %fd2;
	st.shared.f32 	[_ZZ9kernel_13PfS_S_S_S_S_S_S_S_S_E5myVar+20], %f2;
	ld.shared.f32 	%f3, [%r4];
	cvt.f64.f32 	%fd3, %f3;
	mul.f64 	%fd4, %fd3, 0d403B77D976FF3ADE;
	cvt.rn.f32.f64 	%f4, %fd4;
	st.shared.f32 	[_ZZ9kernel_13PfS_S_S_S_S_S_S_S_S_E5myVar+8], %f4;
	ld.shared.f32 	%f5, [%r4];
	cvt.f64.f32 	%fd5, %f5;
	mul.f64 	%fd6, %fd5, 0d403F486D0D49949F;
	cvt.rn.f32.f64 	%f6, %fd6;
	st.shared.f32 	[_ZZ9kernel_13PfS_S_S_S_S_S_S_S_S_E5myVar+8], %f6;
	ld.shared.f32 	%f7, [%r4];
	cvt.f64.f32 	%fd7, %f7;
	mul.f64 	%fd8, %fd7, 0d4039F69F8C21E1D2;
	cvt.rn.f32.f64 	%f8, %fd8;
	st.shared.f32 	[_ZZ9kernel_13PfS_S_S_S_S_S_S_S_S_E5myVar+8], %f8;
	ld.shared.f32 	%f9, [%r4];
	cvt.f64.f32 	%fd9, %f9;
	mul.f64 	%fd10, %fd9, 0d403266B95E5AFF2A;
	cvt.rn.f32.f64 	%f10, %fd10;
	st.shared.f32 	[_ZZ9kernel_13PfS_S_S_S_S_S_S_S_S_E5myVar+24], %f10;
	ld.shared.f32 	%f11, [%r4];
	cvt.f64.f32 	%fd11, %f11;
	mul.f64 	%fd12, %fd11, 0d4033485CFEDE97D0;
	cvt.rn.f32.f64 	%f12, %fd12;
	st.shared.f32 	[_ZZ9kernel_13PfS_S_S_S_S_S_S_S_S_E5myVar+36], %f12;
	ld.shared.f32 	%f13, [%r4];
	cvt.f64.f32 	%fd13, %f13;
	mul.f64 	%fd14, %fd13, 0d40395A82730C6717;
	cvt.rn.f32.f64 	%f14, %fd14;
	st.shared.f32 	[_ZZ9kernel_13PfS_S_S_S_S_S_S_S_S_E5myVar+36], %f14;
	ld.shared.f32 	%f15, [%r4];
	cvt.f64.f32 	%fd15, %f15;
	mul.f64 	%fd16, %fd15, 0d400C104DDB5525CC;
	cvt.rn.f32.f64 	%f16, %fd16;
	st.shared.f32 	[_ZZ9kernel_13PfS_S_S_S_S_S_S_S_S_E5myVar+20], %f16;
	ld.shared.f32 	%f17, [%r4];
	cvt.f64.f32 	%fd17, %f17;
	mul.f64 	%fd18, %fd17, 0d4021F8201CD5F99C;
	cvt.rn.f32.f64 	%f18, %fd18;
	st.shared.f32 	[_ZZ9kernel_13PfS_S_S_S_S_S_S_S_S_E5myVar+20], %f18;
	ld.shared.f32 	%f19, [%r4];
	cvt.f64.f32 	%fd19, %f19;
	mul.f64 	%fd20, %fd19, 0d400D7FB04EE7C4A0;
	cvt.rn.f32.f64 	%f20, %fd20;
	st.shared.f32 	[_ZZ9kernel_13PfS_S_S_S_S_S_S_S_S_E5myVar+4], %f20;
	ld.shared.f32 	%f21, [_ZZ9kernel_13PfS_S_S_S_S_S_S_S_S_E5myVar];
	st.global.f32 	[%rd20], %f21;
	st.global.f32 	[%rd19+4], %f20;
	st.global.f32 	[%rd18+8], %f8;
	ld.shared.f32 	%f22, [_ZZ9kernel_13PfS_S_S_S_S_S_S_S_S_E5myVar+12];
	st.global.f32 	[%rd17+12], %f22;
	ld.shared.f32 	%f23, [_ZZ9kernel_13PfS_S_S_S_S_S_S_S_S_E5myVar+16];
	st.global.f32 	[%rd16+16], %f23;
	st.global.f32 	[%rd15+20], %f18;
	st.global.f32 	[%rd14+24], %f10;
	ld.shared.f32 	%f24, [_ZZ9kernel_13PfS_S_S_S_S_S_S_S_S_E5myVar+28];
	st.global.f32 	[%rd13+28], %f24;
	ld.shared.f32 	%f25, [_ZZ9kernel_13PfS_S_S_S_S_S_S_S_S_E5myVar+32];
	st.global.f32 	[%rd12+32], %f25;
	st.global.f32 	[%rd11+36], %f14;
	ret;

}
	// .globl	_Z9kernel_14PfS_S_S_S_S_S_S_S_S_
.visible .entry _Z9kernel_14PfS_S_S_S_S_S_S_S_S_(
	.param .u64 .ptr .align 1 _Z9kernel_14PfS_S_S_S_S_S_S_S_S__param_0,
	.param .u64 .ptr .align 1 _Z9kernel_14PfS_S_S_S_S_S_S_S_S__param_1,
	.param .u64 .ptr .align 1 _Z9kernel_14PfS_S_S_S_S_S_S_S_S__param_2,
	.param .u64 .ptr .align 1 _Z9kernel_14PfS_S_S_S_S_S_S_S_S__param_3,
	.param .u64 .ptr .align 1 _Z9kernel_14PfS_S_S_S_S_S_S_S_S__param_4,
	.param .u64 .ptr .align 1 _Z9kernel_14PfS_S_S_S_S_S_S_S_S__param_5,
	.param .u64 .ptr .align 1 _Z9kernel_14PfS_S_S_S_S_S_S_S_S__param_6,
	.param .u64 .ptr .align 1 _Z9kernel_14PfS_S_S_S_S_S_S_S_S__param_7,
	.param .u64 .ptr .align 1 _Z9kernel_14PfS_S_S_S_S_S_S_S_S__param_8,
	.param .u64 .ptr .align 1 _Z9kernel_14PfS_S_S_S_S_S_S_S_S__param_9
)
{
	.reg .b32 	%r<5>;
	.reg .b32 	%f<25>;
	.reg .b64 	%rd<21>;
	.reg .b64 	%fd<21>;
	// demoted variable
	.shared .align 4 .b8 _ZZ9kernel_14PfS_S_S_S_S_S_S_S_S_E5myVar[4096];
	ld.param.u64 	%rd1, [_Z9kernel_14PfS_S_S_S_S_S_S_S_S__param_0];
	ld.param.u64 	%rd2, [_Z9kernel_14PfS_S_S_S_S_S_S_S_S__param_1];
	ld.param.u64 	%rd3, [_Z9kernel_14PfS_S_S_S_S_S_S_S_S__param_2];
	ld.param.u64 	%rd4, [_Z9kernel_14PfS_S_S_S_S_S_S_S_S__param_3];
	ld.param.u64 	%rd5, [_Z9kernel_14PfS_S_S_S_S_S_S_S_S__param_4];
	ld.param.u64 	%rd6, [_Z9kernel_14PfS_S_S_S_S_S_S_S_S__param_5];
	ld.param.u64 	%rd7, [_Z9kernel_14PfS_S_S_S_S_S_S_S_S__param_6];
	ld.param.u64 	%rd8, [_Z9kernel_14PfS_S_S_S_S_S_S_S_S__param_7];
	ld.param.u64 	%rd9, [_Z9kernel_14PfS_S_S_S_S_S_S_S_S__param_8];
	ld.param.u64 	%rd10, [_Z9kernel_14PfS_S_S_S_S_S_S_S_S__param_9];
	cvta.to.global.u64 	%rd11, %rd10;
	cvta.to.global.u64 	%rd12, %rd9;
	cvta.to.global.u64 	%rd13, %rd8;
	cvta.to.global.u64 	%rd14, %rd7;
	cvta.to.global.u64 	%rd15, %rd6;
	cvta.to.global.u64 	%rd16, %rd5;
	cvta.to.global.u64 	%rd17, %rd4;
	cvta.to.global.u64 	%rd18, %rd3;
	cvta.to.global.u64 	%rd19, %rd2;
	cvta.to.global.u64 	%rd20, %rd1;
	mov.u32 	%r1, %tid.x;
	shl.b32 	%r2, %r1, 2;
	mov.u32 	%r3, _ZZ9kernel_14PfS_S_S_S_S_S_S_S_S_E5myVar;
	add.s32 	%r4, %r3, %r2;
	ld.shared.f32 	%f1, [%r4];
	cvt.f64.f32 	%fd1, %f1;
	mul.f64 	%fd2, %fd1, 0d403F85C5C5718EB9;
	cvt.rn.f32.f64 	%f2, %fd2;
	st.shared.f32 	[_ZZ9kernel_14PfS_S_S_S_S_S_S_S_S_E5myVar+4], %f2;
	ld.shared.f32 	%f3, [%r4];
	cvt.f64.f32 	%fd3, %f3;
	mul.f64 	%fd4, %fd3, 0d4047829EFD86A8FC;
	cvt.rn.f32.f64 	%f4, %fd4;
	st.shared.f32 	[_ZZ9kernel_14PfS_S_S_S_S_S_S_S_S_E5myVar+24], %f4;
	ld.shared.f32 	%f5, [%r4];
	cvt.f64.f32 	%fd5, %f5;
	mul.f64 	%fd6, %fd5, 0d404481A921CCD962;
	cvt.rn.f32.f64 	%f6, %fd6;
	st.shared.f32 	[_ZZ9kernel_14PfS_S_S_S_S_S_S_S_S_E5myVar+36], %f6;
	ld.shared.f32 	%f7, [%r4];
	cvt.f64.f32 	%fd7, %f7;
	mul.f64 	%fd8, %fd7, 0d402A2FD30AD46F58;
	cvt.rn.f32.f64 	%f8, %fd8;
	st.shared.f32 	[_ZZ9kernel_14PfS_S_S_S_S_S_S_S_S_E5myVar+32], %f8;
	ld.shared.f32 	%f9, [%r4];
	cvt.f64.f32 	%fd9, %f9;
	mul.f64 	%fd10, %fd9, 0d403FA595464DC22B;
	cvt.rn.f32.f64 	%f10, %fd10;
	st.shared.f32 	[_ZZ9kernel_14PfS_S_S_S_S_S_S_S_S_E5myVar+32], %f10;
	ld.shared.f32 	%f11, [%r4];
	cvt.f64.f32 	%fd11, %f11;
	mul.f64 	%fd12, %fd11, 0d40486BFD0D0678C0;
	cvt.rn.f32.f64 	%f12, %fd12;
	st.shared.f32 	[_ZZ9kernel_14PfS_S_S_S_S_S_S_S_S_E5myVar+24], %f12;
	ld.shared.f32 	%f13, [%r4];
	cvt.f64.f32 	%fd13, %f13;
	mul.f64 	%fd14, %fd13, 0d4036EC9F83BE6602;
	cvt.rn.f32.f64 	%f14, %fd14;
	st.shared.f32 	[_ZZ9kernel_14PfS_S_S_S_S_S_S_S_S_E5myVar+24], %f14;
	ld.shared.f32 	%f15, [%r4];
	cvt.f64.f32 	%fd15, %f15;
	mul.f64 	%fd16, %fd15, 0d403AD88E15011905;
	cvt.rn.f32.f64 	%f16, %fd16;
	st.shared.f32 	[_ZZ9kernel_14PfS_S_S_S_S_S_S_S_S_E5myVar+28], %f16;
	ld.shared.f32 	%f17, [%r4];
	cvt.f64.f32 	%fd17, %f17;
	mul.f64 	%fd18, %fd17, 0d4023D78CEB356DA0;
	cvt.rn.f32.f64 	%f18, %fd18;
	st.shared.f32 	[_ZZ9kernel_14PfS_S_S_S_S_S_S_S_S_E5myVar+12], %f18;
	ld.shared.f32 	%f19, [%r4];
	cvt.f64.f32 	%fd19, %f19;
	mul.f64 	%fd20, %fd19, 0d40409F6C15D2D01C;
	cvt.rn.f32.f64 	%f20, %fd20;
	st.shared.f32 	[_ZZ9kernel_14PfS_S_S_S_S_S_S_S_S_E5myVar+24], %f20;
	ld.shared.f32 	%f21, [_ZZ9kernel_14PfS_S_S_S_S_S_S_S_S_E5myVar];
	st.global.f32 	[%rd20], %f21;
	st.global.f32 	[%rd19+4], %f2;
	ld.shared.f32 	%f22, [_ZZ9kernel_14PfS_S_S_S_S_S_S_S_S_E5myVar+8];
	st.global.f32 	[%rd18+8], %f22;
	st.global.f32 	[%rd17+12], %f18;
	ld.shared.f32 	%f23, [_ZZ9kernel_14PfS_S_S_S_S_S_S_S_S_E5myVar+16];
	st.global.f32 	[%rd16+16], %f23;
	ld.shared.f32 	%f24, [_ZZ9kernel_14PfS_S_S_S_S_S_S_S_S_E5myVar+20];
	st.global.f32 	[%rd15+20], %f24;
	st.global.f32 	[%rd14+24], %f20;
	st.global.f32 	[%rd13+28], %f16;
	st.global.f32 	[%rd12+32], %f10;
	st.global.f32 	[%rd11+36], %f6;
	ret;

}
	// .globl	_Z9kernel_15PfS_S_S_S_S_S_S_S_S_
.visible .entry _Z9kernel_15PfS_S_S_S_S_S_S_S_S_(
	.param .u64 .ptr .align 1 _Z9kernel_15PfS_S_S_S_S_S_S_S_S__param_0,
	.param .u64 .ptr .align 1 _Z9kernel_15PfS_S_S_S_S_S_S_S_S__param_1,
	.param .u64 .ptr .align 1 _Z9kernel_15PfS_S_S_S_S_S_S_S_S__param_2,
	.param .u64 .ptr .align 1 _Z9kernel_15PfS_S_S_S_S_S_S_S_S__param_3,
	.param .u64 .ptr .align 1 _Z9kernel_15PfS_S_S_S_S_S_S_S_S__param_4,
	.param .u64 .ptr .align 1 _Z9kernel_15PfS_S_S_S_S_S_S_S_S__param_5,
	.param .u64 .ptr .align 1 _Z9kernel_15PfS_S_S_S_S_S_S_S_S__param_6,
	.param .u64 .ptr .align 1 _Z9kernel_15PfS_S_S_S_S_S_S_S_S__param_7,
	.param .u64 .ptr .align 1 _Z9kernel_15PfS_S_S_S_S_S_S_S_S__param_8,
	.param .u64 .ptr .align 1 _Z9kernel_15PfS_S_S_S_S_S_S_S_S__param_9
)
{
	.reg .b32 	%r<5>;
	.reg .b32 	%f<24>;
	.reg .b64 	%rd<21>;
	.reg .b64 	%fd<21>;
	// demoted variable
	.shared .align 4 .b8 _ZZ9kernel_15PfS_S_S_S_S_S_S_S_S_E5myVar[4096];
	ld.param.u64 	%rd1, [_Z9kernel_15PfS_S_S_S_S_S_S_S_S__param_0];
	ld.param.u64 	%rd2, [_Z9kernel_15PfS_S_S_S_S_S_S_S_S__param_1];
	ld.param.u64 	%rd3, [_Z9kernel_15PfS_S_S_S_S_S_S_S_S__param_2];
	ld.param.u64 	%rd4, [_Z9kernel_15PfS_S_S_S_S_S_S_S_S__param_3];
	ld.param.u64 	%rd5, [_Z9kernel_15PfS_S_S_S_S_S_S_S_S__param_4];
	ld.param.u64 	%rd6, [_Z9kernel_15PfS_S_S_S_S_S_S_S_S__param_5];
	ld.param.u64 	%rd7, [_Z9kernel_15PfS_S_S_S_S_S_S_S_S__param_6];
	ld.param.u64 	%rd8, [_Z9kernel_15PfS_S_S_S_S_S_S_S_S__param_7];
	ld.param.u64 	%rd9, [_Z9kernel_15PfS_S_S_S_S_S_S_S_S__param_8];
	ld.param.u64 	%rd10, [_Z9kernel_15PfS_S_S_S_S_S_S_S_S__param_9];
	cvta.to.global.u64 	%rd11, %rd10;
	cvta.to.global.u64 	%rd12, %rd9;
	cvta.to.global.u64 	%rd13, %rd8;
	cvta.to.global.u64 	%rd14, %rd7;
	cvta.to.global.u64 	%rd15, %rd6;
	cvta.to.global.u64 	%rd16, %rd5;
	cvta.to.global.u64 	%rd17, %rd4;
	cvta.to.global.u64 	%rd18, %rd3;
	cvta.to.global.u64 	%rd19, %rd2;
	cvta.to.global.u64 	%rd20, %rd1;
	mov.u32 	%r1, %tid.x;
	shl.b32 	%r2, %r1, 2;
	mov.u32 	%r3, _ZZ9kernel_15PfS_S_S_S_S_S_S_S_S_E5myVar;
	add.s32 	%r4, %r3, %r2;
	ld.shared.f32 	%f1, [%r4];
	cvt.f64.f32 	%fd1, %f1;
	mul.f64 	%fd2, %fd1, 0d40444FA2F8BDEC5F;
	cvt.rn.f32.f64 	%f2, %fd2;
	st.shared.f32 	[_ZZ9kernel_15PfS_S_S_S_S_S_S_S_S_E5myVar+28], %f2;
	ld.shared.f32 	%f3, [%r4];
	cvt.f64.f32 	%fd3, %f3;
	mul.f64 	%fd4, %fd3, 0d4033F22F2734F82F;
	cvt.rn.f32.f64 	%f4, %fd4;
	st.shared.f32 	[_ZZ9kernel_15PfS_S_S_S_S_S_S_S_S_E5myVar+28], %f4;
	ld.shared.f32 	%f5, [%r4];
	cvt.f64.f32 	%fd5, %f5;
	mul.f64 	%fd6, %fd5, 0d4035982396073DE2;
	cvt.rn.f32.f64 	%f6, %fd6;
	st.shared.f32 	[_ZZ9kernel_15PfS_S_S_S_S_S_S_S_S_E5myVar+20], %f6;
	ld.shared.f32 	%f7, [%r4];
	cvt.f64.f32 	%fd7, %f7;
	mul.f64 	%fd8, %fd7, 0d4011C1EC0B567558;
	cvt.rn.f32.f64 	%f8, %fd8;
	st.shared.f32 	[_ZZ9kernel_15PfS_S_S_S_S_S_S_S_S_E5myVar+24], %f8;
	ld.shared.f32 	%f9, [%r4];
	cvt.f64.f32 	%fd9, %f9;
	mul.f64 	%fd10, %fd9, 0d404544C34C1A8AC6;
	cvt.rn.f32.f64 	%f10, %fd10;
	st.shared.f32 	[_ZZ9kernel_15PfS_S_S_S_S_S_S_S_S_E5myVar+36], %f10;
	ld.shared.f32 	%f11, [%r4];
	cvt.f64.f32 	%fd11, %f11;
	mul.f64 	%fd12, %fd11, 0d4048D6B20FB224AB;
	cvt.rn.f32.f64 	%f12, %fd12;
	st.shared.f32 	[_ZZ9kernel_15PfS_S_S_S_S_S_S_S_S_E5myVar+24], %f12;
	ld.shared.f32 	%f13, [%r4];
	cvt.f64.f32 	%fd13, %f13;
	mul.f64 	%fd14, %fd13, 0d404585FF1D81F106;
	cvt.rn.f32.f64 	%f14, %fd14;
	st.shared.f32 	[_ZZ9kernel_15PfS_S_S_S_S_S_S_S_S_E5myVar+20], %f14;
	ld.shared.f32 	%f15, [%r4];
	cvt.f64.f32 	%fd15, %f15;
	mul.f64 	%fd16, %fd15, 0d403C1260D4562E0A;
	cvt.rn.f32.f64 	%f16, %fd16;
	st.shared.f32 	[_ZZ9kernel_15PfS_S_S_S_S_S_S_S_S_E5myVar+16], %f16;
	ld.shared.f32 	%f17, [%r4];
	cvt.f64.f32 	%fd17, %f17;
	mul.f64 	%fd18, %fd17, 0d4030460589ACBC8C;
	cvt.rn.f32.f64 	%f18, %fd18;
	st.shared.f32 	[_ZZ9kernel_15PfS_S_S_S_S_S_S_S_S_E5myVar+8], %f18;
	ld.shared.f32 	%f19, [%r4];
	cvt.f64.f32 	%fd19, %f19;
	mul.f64 	%fd20, %fd19, 0d402CB1FCB0C026CC;
	cvt.rn.f32.f64 	%f20, %fd20;
	st.shared.f32 	[_ZZ9kernel_15PfS_S_S_S_S_S_S_S_S_E5myVar+4], %f20;
	ld.shared.f32 	%f21, [_ZZ9kernel_15PfS_S_S_S_S_S_S_S_S_E5myVar];
	st.global.f32 	[%rd20], %f21;
	st.global.f32 	[%rd19+4], %f20;
	st.global.f32 	[%rd18+8], %f18;
	ld.shared.f32 	%f22, [_ZZ9kernel_15PfS_S_S_S_S_S_S_S_S_E5myVar+12];
	st.global.f32 	[%rd17+12], %f22;
	st.global.f32 	[%rd16+16], %f16;
	st.global.f32 	[%rd15+20], %f14;
	st.global.f32 	[%rd14+24], %f12;
	st.global.f32 	[%rd13+28], %f4;
	ld.shared.f32 	%f23, [_ZZ9kernel_15PfS_S_S_S_S_S_S_S_S_E5myVar+32];
	st.global.f32 	[%rd12+32], %f23;
	st.global.f32 	[%rd11+36], %f10;
	ret;

}
	// .globl	_Z9kernel_16PfS_S_S_S_S_S_S_S_S_
.visible .entry _Z9kernel_16PfS_S_S_S_S_S_S_S_S_(
	.param .u64 .ptr .align 1 _Z9kernel_16PfS_S_S_S_S_S_S_S_S__param_0,
	.param .u64 .ptr .align 1 _Z9kernel_16PfS_S_S_S_S_S_S_S_S__param_1,
	.param .u64 .ptr .align 1 _Z9kernel_16PfS_S_S_S_S_S_S_S_S__param_2,
	.param .u64 .ptr .align 1 _Z9kernel_16PfS_S_S_S_S_S_S_S_S__param_3,
	.param .u64 .ptr .align 1 _Z9kernel_16PfS_S_S_S_S_S_S_S_S__param_4,
	.param .u64 .ptr .align 1 _Z9kernel_16PfS_S_S_S_S_S_S_S_S__param_5,
	.param .u64 .ptr .align 1 _Z9kernel_16PfS_S_S_S_S_S_S_S_S__param_6,
	.param .u64 .ptr .align 1 _Z9kernel_16PfS_S_S_S_S_S_S_S_S__param_7,
	.param .u64 .ptr .align 1 _Z9kernel_16PfS_S_S_S_S_S_S_S_S__param_8,
	.param .u64 .ptr .align 1 _Z9kernel_16PfS_S_S_S_S_S_S_S_S__param_9
)
{
	.reg .b32 	%r<5>;
	.reg .b32 	%f<26>;
	.reg .b64 	%rd<21>;
	.reg .b64 	%fd<21>;
	// demoted variable
	.shared .align 4 .b8 _ZZ9kernel_16PfS_S_S_S_S_S_S_S_S_E5myVar[4096];
	ld.param.u64 	%rd1, [_Z9kernel_16PfS_S_S_S_S_S_S_S_S__param_0];
	ld.param.u64 	%rd2, [_Z9kernel_16PfS_S_S_S_S_S_S_S_S__param_1];
	ld.param.u64 	%rd3, [_Z9kernel_16PfS_S_S_S_S_S_S_S_S__param_2];
	ld.param.u64 	%rd4, [_Z9kernel_16PfS_S_S_S_S_S_S_S_S__param_3];
	ld.param.u64 	%rd5, [_Z9kernel_16PfS_S_S_S_S_S_S_S_S__param_4];
	ld.param.u64 	%rd6, [_Z9kernel_16PfS_S_S_S_S_S_S_S_S__param_5];
	ld.param.u64 	%rd7, [_Z9kernel_16PfS_S_S_S_S_S_S_S_S__param_6];
	ld.param.u64 	%rd8, [_Z9kernel_16PfS_S_S_S_S_S_S_S_S__param_7];
	ld.param.u64 	%rd9, [_Z9kernel_16PfS_S_S_S_S_S_S_S_S__param_8];
	ld.param.u64 	%rd10, [_Z9kernel_16PfS_S_S_S_S_S_S_S_S__param_9];
	cvta.to.global.u64 	%rd11, %rd10;
	cvta.to.global.u64 	%rd12, %rd9;
	cvta.to.global.u64 	%rd13, %rd8;
	cvta.to.global.u64 	%rd14, %rd7;
	cvta.to.global.u64 	%rd15, %rd6;
	cvta.to.global.u64 	%rd16, %rd5;
	cvta.to.global.u64 	%rd17, %rd4;
	cvta.to.global.u64 	%rd18, %rd3;
	cvta.to.global.u64 	%rd19, %rd2;
	cvta.to.global.u64 	%rd20, %rd1;
	mov.u32 	%r1, %tid.x;
	shl.b32 	%r2, %r1, 2;
	mov.u32 	%r3, _ZZ9kernel_16PfS_S_S_S_S_S_S_S_S_E5myVar;
	add.s32 	%r4, %r3, %r2;
	ld.shared.f32 	%f1, [%r4];
	cvt.f64.f32 	%fd1, %f1;
	mul.f64 	%fd2, %fd1, 0d3FE712CF0F9D2BF5;
	cvt.rn.f32.f64 	%f2, %fd2;
	st.shared.f32 	[_ZZ9kernel_16PfS_S_S_S_S_S_S_S_S_E5myVar+12], %f2;
	ld.shared.f32 	%f3, [%r4];
	cvt.f64.f32 	%fd3, %f3;
	mul.f64 	%fd4, %fd3, 0d403DAEA98244E93E;
	cvt.rn.f32.f64 	%f4, %fd4;
	st.shared.f32 	[_ZZ9kernel_16PfS_S_S_S_S_S_S_S_S_E5myVar+32], %f4;
	ld.shared.f32 	%f5, [%r4];
	cvt.f64.f32 	%fd5, %f5;
	mul.f64 	%fd6, %fd5, 0d4046C12378AB0C89;
	cvt.rn.f32.f64 	%f6, %fd6;
	st.shared.f32 	[_ZZ9kernel_16PfS_S_S_S_S_S_S_S_S_E5myVar+28], %f6;
	ld.shared.f32 	%f7, [%r4];
	cvt.f64.f32 	%fd7, %f7;
	mul.f64 	%fd8, %fd7, 0d40305A23D0BFA094;
	cvt.rn.f32.f64 	%f8, %fd8;
	st.shared.f32 	[_ZZ9kernel_16PfS_S_S_S_S_S_S_S_S_E5myVar+12], %f8;
	ld.shared.f32 	%f9, [%r4];
	cvt.f64.f32 	%fd9, %f9;
	mul.f64 	%fd10, %fd9, 0d401E5C9AFE1DA7B1;
	cvt.rn.f32.f64 	%f10, %fd10;
	st.shared.f32 	[_ZZ9kernel_16PfS_S_S_S_S_S_S_S_S_E5myVar+4], %f10;
	ld.shared.f32 	%f11, [%r4];
	cvt.f64.f32 	%fd11, %f11;
	mul.f64 	%fd12, %fd11, 0d403D850DE093532E;
	cvt.rn.f32.f64 	%f12, %fd12;
	st.shared.f32 	[_ZZ9kernel_16PfS_S_S_S_S_S_S_S_S_E5myVar+32], %f12;
	ld.shared.f32 	%f13, [%r4];
	cvt.f64.f32 	%fd13, %f13;
	mul.f64 	%fd14, %fd13, 0d4040B1A6E75FF60A;
	cvt.rn.f32.f64 	%f14, %fd14;
	st.shared.f32 	[_ZZ9kernel_16PfS_S_S_S_S_S_S_S_S_E5myVar+20], %f14;
	ld.shared.f32 	%f15, [%r4];
	cvt.f64.f32 	%fd15, %f15;
	mul.f64 	%fd16, %fd15, 0d403DE26B50B0F27C;
	cvt.rn.f32.f64 	%f16, %fd16;
	st.shared.f32 	[_ZZ9kernel_16PfS_S_S_S_S_S_S_S_S_E5myVar+20], %f16;
	ld.shared.f32 	%f17, [%r4];
	cvt.f64.f32 	%fd17, %f17;
	mul.f64 	%fd18, %fd17, 0d4040B64B3C3E74B0;
	cvt.rn.f32.f64 	%f18, %fd18;
	st.shared.f32 	[_ZZ9kernel_16PfS_S_S_S_S_S_S_S_S_E5myVar+32], %f18;
	ld.shared.f32 	%f19, [%r4];
	cvt.f64.f32 	%fd19, %f19;
	mul.f64 	%fd20, %fd19, 0d403ACD6B3354C122;
	cvt.rn.f32.f64 	%f20, %fd20;
	st.shared.f32 	[_ZZ9kernel_16PfS_S_S_S_S_S_S_S_S_E5myVar+12], %f20;
	ld.shared.f32 	%f21, [_ZZ9kernel_16PfS_S_S_S_S_S_S_S_S_E5myVar];
	st.global.f32 	[%rd20], %f21;
	st.global.f32 	[%rd19+4], %f10;
	ld.shared.f32 	%f22, [_ZZ9kernel_16PfS_S_S_S_S_S_S_S_S_E5myVar+8];
	st.global.f32 	[%rd18+8], %f22;
	st.global.f32 	[%rd17+12], %f20;
	ld.shared.f32 	%f23, [_ZZ9kernel_16PfS_S_S_S_S_S_S_S_S_E5myVar+16];
	st.global.f32 	[%rd16+16], %f23;
	st.global.f32 	[%rd15+20], %f16;
	ld.shared.f32 	%f24, [_ZZ9kernel_16PfS_S_S_S_S_S_S_S_S_E5myVar+24];
	st.global.f32 	[%rd14+24], %f24;
	st.global.f32 	[%rd13+28], %f6;
	st.global.f32 	[%rd12+32], %f18;
	ld.shared.f32 	%f25, [_ZZ9kernel_16PfS_S_S_S_S_S_S_S_S_E5myVar+36];
	st.global.f32 	[%rd11+36], %f25;
	ret;

}
	// .globl	_Z9kernel_17PfS_S_S_S_S_S_S_S_S_
.visible .entry _Z9kernel_17PfS_S_S_S_S_S_S_S_S_(
	.param .u64 .ptr .align 1 _Z9kernel_17PfS_S_S_S_S_S_S_S_S__param_0,
	.param .u64 .ptr .align 1 _Z9kernel_17PfS_S_S_S_S_S_S_S_S__param_1,
	.param .u64 .ptr .align 1 _Z9kernel_17PfS_S_S_S_S_S_S_S_S__param_2,
	.param .u64 .ptr .align 1 _Z9kernel_17PfS_S_S_S_S_S_S_S_S__param_3,
	.param .u64 .ptr .align 1 _Z9kernel_17PfS_S_S_S_S_S_S_S_S__param_4,
	.param .u64 .ptr .align 1 _Z9kernel_17PfS_S_S_S_S_S_S_S_S__param_5,
	.param .u64 .ptr .align 1 _Z9kernel_17PfS_S_S_S_S_S_S_S_S__param_6,
	.param .u64 .ptr .align 1 _Z9kernel_17PfS_S_S_S_S_S_S_S_S__param_7,
	.param .u64 .ptr .align 1 _Z9kernel_17PfS_S_S_S_S_S_S_S_S__param_8,
	.param .u64 .ptr .align 1 _Z9kernel_17PfS_S_S_S_S_S_S_S_S__param_9
)
{
	.reg .b32 	%r<5>;
	.reg .b32 	%f<24>;
	.reg .b64 	%rd<21>;
	.reg .b64 	%fd<21>;
	// demoted variable
	.shared .align 4 .b8 _ZZ9kernel_17PfS_S_S_S_S_S_S_S_S_E5myVar[4096];
	ld.param.u64 	%rd1, [_Z9kernel_17PfS_S_S_S_S_S_S_S_S__param_0];
	ld.param.u64 	%rd2, [_Z9kernel_17PfS_S_S_S_S_S_S_S_S__param_1];
	ld.param.u64 	%rd3, [_Z9kernel_17PfS_S_S_S_S_S_S_S_S__param_2];
	ld.param.u64 	%rd4, [_Z9kernel_17PfS_S_S_S_S_S_S_S_S__param_3];
	ld.param.u64 	%rd5, [_Z9kernel_17PfS_S_S_S_S_S_S_S_S__param_4];
	ld.param.u64 	%rd6, [_Z9kernel_17PfS_S_S_S_S_S_S_S_S__param_5];
	ld.param.u64 	%rd7, [_Z9kernel_17PfS_S_S_S_S_S_S_S_S__param_6];
	ld.param.u64 	%rd8, [_Z9kernel_17PfS_S_S_S_S_S_S_S_S__param_7];
	ld.param.u64 	%rd9, [_Z9kernel_17PfS_S_S_S_S_S_S_S_S__param_8];
	ld.param.u64 	%rd10, [_Z9kernel_17PfS_S_S_S_S_S_S_S_S__param_9];
	cvta.to.global.u64 	%rd11, %rd10;
	cvta.to.global.u64 	%rd12, %rd9;
	cvta.to.global.u64 	%rd13, %rd8;
	cvta.to.global.u64 	%rd14, %rd7;
	cvta.to.global.u64 	%rd15, %rd6;
	cvta.to.global.u64 	%rd16, %rd5;
	cvta.to.global.u64 	%rd17, %rd4;
	cvta.to.global.u64 	%rd18, %rd3;
	cvta.to.global.u64 	%rd19, %rd2;
	cvta.to.global.u64 	%rd20, %rd1;
	mov.u32 	%r1, %tid.x;
	shl.b32 	%r2, %r1, 2;
	mov.u32 	%r3, _ZZ9kernel_17PfS_S_S_S_S_S_S_S_S_E5myVar;
	add.s32 	%r4, %r3, %r2;
	ld.shared.f32 	%f1, [%r4];
	cvt.f64.f32 	%fd1, %f1;
	mul.f64 	%fd2, %fd1, 0d4038CC05F6BA0621;
	cvt.rn.f32.f64 	%f2, %fd2;
	st.shared.f32 	[_ZZ9kernel_17PfS_S_S_S_S_S_S_S_S_E5myVar+36], %f2;
	ld.shared.f32 	%f3, [%r4];
	cvt.f64.f32 	%fd3, %f3;
	mul.f64 	%fd4, %fd3, 0d40461A3EC892AB69;
	cvt.rn.f32.f64 	%f4, %fd4;
	st.shared.f32 	[_ZZ9kernel_17PfS_S_S_S_S_S_S_S_S_E5myVar+36], %f4;
	ld.shared.f32 	%f5, [%r4];
	cvt.f64.f32 	%fd5, %f5;
	mul.f64 	%fd6, %fd5, 0d4016CBE8BC169C24;
	cvt.rn.f32.f64 	%f6, %fd6;
	st.shared.f32 	[_ZZ9kernel_17PfS_S_S_S_S_S_S_S_S_E5myVar+4], %f6;
	ld.shared.f32 	%f7, [%r4];
	cvt.f64.f32 	%fd7, %f7;
	mul.f64 	%fd8, %fd7, 0d3FE6E71EF30A4E38;
	cvt.rn.f32.f64 	%f8, %fd8;
	st.shared.f32 	[_ZZ9kernel_17PfS_S_S_S_S_S_S_S_S_E5myVar+24], %f8;
	ld.shared.f32 	%f9, [%r4];
	cvt.f64.f32 	%fd9, %f9;
	mul.f64 	%fd10, %fd9, 0d40331AB8D8234224;
	cvt.rn.f32.f64 	%f10, %fd10;
	st.shared.f32 	[_ZZ9kernel_17PfS_S_S_S_S_S_S_S_S_E5myVar+16], %f10;
	ld.shared.f32 	%f11, [%r4];
	cvt.f64.f32 	%fd11, %f11;
	mul.f64 	%fd12, %fd11, 0d403780969A0AD8A1;
	cvt.rn.f32.f64 	%f12, %fd12;
	st.shared.f32 	[_ZZ9kernel_17PfS_S_S_S_S_S_S_S_S_E5myVar+8], %f12;
	ld.shared.f32 	%f13, [%r4];
	cvt.f64.f32 	%fd13, %f13;
	mul.f64 	%fd14, %fd13, 0d4013430FCF80DC33;
	cvt.rn.f32.f64 	%f14, %fd14;
	st.shared.f32 	[_ZZ9kernel_17PfS_S_S_S_S_S_S_S_S_E5myVar+24], %f14;
	ld.shared.f32 	%f15, [%r4];
	cvt.f64.f32 	%fd15, %f15;
	mul.f64 	%fd16, %fd15, 0d4037D2339C0EBEE0;
	cvt.rn.f32.f64 	%f16, %fd16;
	st.shared.f32 	[_ZZ9kernel_17PfS_S_S_S_S_S_S_S_S_E5myVar], %f16;
	ld.shared.f32 	%f17, [%r4];
	cvt.f64.f32 	%fd17, %f17;
	mul.f64 	%fd18, %fd17, 0d4031AB3300DE4C51;
	cvt.rn.f32.f64 	%f18, %fd18;
	st.shared.f32 	[_ZZ9kernel_17PfS_S_S_S_S_S_S_S_S_E5myVar+32], %f18;
	ld.shared.f32 	%f19, [%r4];
	cvt.f64.f32 	%fd19, %f19;
	mul.f64 	%fd20, %fd19, 0d4031171EAFEE6FB5;
	cvt.rn.f32.f64 	%f20, %fd20;
	st.shared.f32 	[_ZZ9kernel_17PfS_S_S_S_S_S_S_S_S_E5myVar+24], %f20;
	st.global.f32 	[%rd20], %f16;
	st.global.f32 	[%rd19+4], %f6;
	st.global.f32 	[%rd18+8], %f12;
	ld.shared.f32 	%f21, [_ZZ9kernel_17PfS_S_S_S_S_S_S_S_S_E5myVar+12];
	st.global.f32 	[%rd17+12], %f21;
	st.global.f32 	[%rd16+16], %f10;
	ld.shared.f32 	%f22, [_ZZ9kernel_17PfS_S_S_S_S_S_S_S_S_E5myVar+20];
	st.global.f32 	[%rd15+20], %f22;
	st.global.f32 	[%rd14+24], %f20;
	ld.shared.f32 	%f23, [_ZZ9kernel_17PfS_S_S_S_S_S_S_S_S_E5myVar+28];
	st.global.f32 	[%rd13+28], %f23;
	st.global.f32 	[%rd12+32], %f18;
	st.global.f32 	[%rd11+36], %f4;
	ret;

}
	// .globl	_Z9kernel_18PfS_S_S_S_S_S_S_S_S_
.visible .entry _Z9kernel_18PfS_S_S_S_S_S_S_S_S_(
	.param .u64 .ptr .align 1 _Z9kernel_18PfS_S_S_S_S_S_S_S_S__param_0,
	.param .u64 .ptr .align 1 _Z9kernel_18PfS_S_S_S_S_S_S_S_S__param_1,
	.param .u64 .ptr .align 1 _Z9kernel_18PfS_S_S_S_S_S_S_S_S__param_2,
	.param .u64 .ptr .align 1 _Z9kernel_18PfS_S_S_S_S_S_S_S_S__param_3,
	.param .u64 .ptr .align 1 _Z9kernel_18PfS_S_S_S_S_S_S_S_S__param_4,
	.param .u64 .ptr .align 1 _Z9kernel_18PfS_S_S_S_S_S_S_S_S__param_5,
	.param .u64 .ptr .align 1 _Z9kernel_18PfS_S_S_S_S_S_S_S_S__param_6,
	.param .u64 .ptr .align 1 _Z9kernel_18PfS_S_S_S_S_S_S_S_S__param_7,
	.param .u64 .ptr .align 1 _Z9kernel_18PfS_S_S_S_S_S_S_S_S__param_8,
	.param .u64 .ptr .align 1 _Z9kernel_18PfS_S_S_S_S_S_S_S_S__param_9
)
{
	.reg .b32 	%r<5>;
	.reg .b32 	%f<24>;
	.reg .b64 	%rd<21>;
	.reg .b64 	%fd<21>;
	// demoted variable
	.shared .align 4 .b8 _ZZ9kernel_18PfS_S_S_S_S_S_S_S_S_E5myVar[4096];
	ld.param.u64 	%rd1, [_Z9kernel_18PfS_S_S_S_S_S_S_S_S__param_0];
	ld.param.u64 	%rd2, [_Z9kernel_18PfS_S_S_S_S_S_S_S_S__param_1];
	ld.param.u64 	%rd3, [_Z9kernel_18PfS_S_S_S_S_S_S_S_S__param_2];
	ld.param.u64 	%rd4, [_Z9kernel_18PfS_S_S_S_S_S_S_S_S__param_3];
	ld.param.u64 	%rd5, [_Z9kernel_18PfS_S_S_S_S_S_S_S_S__param_4];
	ld.param.u64 	%rd6, [_Z9kernel_18PfS_S_S_S_S_S_S_S_S__param_5];
	ld.param.u64 	%rd7, [_Z9kernel_18PfS_S_S_S_S_S_S_S_S__param_6];
	ld.param.u64 	%rd8, [_Z9kernel_18PfS_S_S_S_S_S_S_S_S__param_7];
	ld.param.u64 	%rd9, [_Z9kernel_18PfS_S_S_S_S_S_S_S_S__param_8];
	ld.param.u64 	%rd10, [_Z9kernel_18PfS_S_S_S_S_S_S_S_S__param_9];
	cvta.to.global.u64 	%rd11, %rd10;
	cvta.to.global.u64 	%rd12, %rd9;
	cvta.to.global.u64 	%rd13, %rd8;
	cvta.to.global.u64 	%rd14, %rd7;
	cvta.to.global.u64 	%rd15, %rd6;
	cvta.to.global.u64 	%rd16, %rd5;
	cvta.to.global.u64 	%rd17, %rd4;
	cvta.to.global.u64 	%rd18, %rd3;
	cvta.to.global.u64 	%rd19, %rd2;
	cvta.to.global.u64 	%rd20, %rd1;
	mov.u32 	%r1, %tid.x;
	shl.b32 	%r2, %r1, 2;
	mov.u32 	%r3, _ZZ9kernel_18PfS_S_S_S_S_S_S_S_S_E5myVar;
	add.s32 	%r4, %r3, %r2;
	ld.shared.f32 	%f1, [%r4];
	cvt.f64.f32 	%fd1, %f1;
	mul.f64 	%fd2, %fd1, 0d400AC3BDDFC9FF93;
	cvt.rn.f32.f64 	%f2, %fd2;
	st.shared.f32 	[_ZZ9kernel_18PfS_S_S_S_S_S_S_S_S_E5myVar+16], %f2;
	ld.shared.f32 	%f3, [%r4];
	cvt.f64.f32 	%fd3, %f3;
	mul.f64 	%fd4, %fd3, 0d4042D463AE2541D9;
	cvt.rn.f32.f64 	%f4, %fd4;
	st.shared.f32 	[_ZZ9kernel_18PfS_S_S_S_S_S_S_S_S_E5myVar+28], %f4;
	ld.shared.f32 	%f5, [%r4];
	cvt.f64.f32 	%fd5, %f5;
	mul.f64 	%fd6, %fd5, 0d4035E2D655E28AA4;
	cvt.rn.f32.f64 	%f6, %fd6;
	st.shared.f32 	[_ZZ9kernel_18PfS_S_S_S_S_S_S_S_S_E5myVar+12], %f6;
	ld.shared.f32 	%f7, [%r4];
	cvt.f64.f32 	%fd7, %f7;
	mul.f64 	%fd8, %fd7, 0d4040A590C9107FAA;
	cvt.rn.f32.f64 	%f8, %fd8;
	st.shared.f32 	[_ZZ9kernel_18PfS_S_S_S_S_S_S_S_S_E5myVar+8], %f8;
	ld.shared.f32 	%f9, [%r4];
	cvt.f64.f32 	%fd9, %f9;
	mul.f64 	%fd10, %fd9, 0d40117E3C968943E1;
	cvt.rn.f32.f64 	%f10, %fd10;
	st.shared.f32 	[_ZZ9kernel_18PfS_S_S_S_S_S_S_S_S_E5myVar+4], %f10;
	ld.shared.f32 	%f11, [%r4];
	cvt.f64.f32 	%fd11, %f11;
	mul.f64 	%fd12, %fd11, 0d404221B43526527A;
	cvt.rn.f32.f64 	%f12, %fd12;
	st.shared.f32 	[_ZZ9kernel_18PfS_S_S_S_S_S_S_S_S_E5myVar+12], %f12;
	ld.shared.f32 	%f13, [%r4];
	cvt.f64.f32 	%fd13, %f13;
	mul.f64 	%fd14, %fd13, 0d404844AE5BC87DB3;
	cvt.rn.f32.f64 	%f14, %fd14;
	st.shared.f32 	[_ZZ9kernel_18PfS_S_S_S_S_S_S_S_S_E5myVar+20], %f14;
	ld.shared.f32 	%f15, [%r4];
	cvt.f64.f32 	%fd15, %f15;
	mul.f64 	%fd16, %fd15, 0d40452211A975AFB0;
	cvt.rn.f32.f64 	%f16, %fd16;
	st.shared.f32 	[_ZZ9kernel_18PfS_S_S_S_S_S_S_S_S_E5myVar+16], %f16;
	ld.shared.f32 	%f17, [%r4];
	cvt.f64.f32 	%fd17, %f17;
	mul.f64 	%fd18, %fd17, 0d40436C04EA4A8C15;
	cvt.rn.f32.f64 	%f18, %fd18;
	st.shared.f32 	[_ZZ9kernel_18PfS_S_S_S_S_S_S_S_S_E5myVar+8], %f18;
	ld.shared.f32 	%f19, [%r4];
	cvt.f64.f32 	%fd19, %f19;
	mul.f64 	%fd20, %fd19, 0d4031B3950B955F78;
	cvt.rn.f32.f64 	%f20, %fd20;
	st.shared.f32 	[_ZZ9kernel_18PfS_S_S_S_S_S_S_S_S_E5myVar], %f20;
	st.global.f32 	[%rd20], %f20;
	st.global.f32 	[%rd19+4], %f10;
	st.global.f32 	[%rd18+8], %f18;
	st.global.f32 	[%rd17+12], %f12;
	st.global.f32 	[%rd16+16], %f16;
	st.global.f32 	[%rd15+20], %f14;
	ld.shared.f32 	%f21, [_ZZ9kernel_18PfS_S_S_S_S_S_S_S_S_E5myVar+24];
	st.global.f32 	[%rd14+24], %f21;
	st.global.f32 	[%rd13+28], %f4;
	ld.shared.f32 	%f22, [_ZZ9kernel_18PfS_S_S_S_S_S_S_S_S_E5myVar+32];
	st.global.f32 	[%rd12+32], %f22;
	ld.shared.f32 	%f23, [_ZZ9kernel_18PfS_S_S_S_S_S_S_S_S_E5myVar+36];
	st.global.f32 	[%rd11+36], %f23;
	ret;

}
	// .globl	_Z9kernel_19PfS_S_S_S_S_S_S_S_S_
.visible .entry _Z9kernel_19PfS_S_S_S_S_S_S_S_S_(
	.param .u64 .ptr .align 1 _Z9kernel_19PfS_S_S_S_S_S_S_S_S__param_0,
	.param .u64 .ptr .align 1 _Z9kernel_19PfS_S_S_S_S_S_S_S_S__param_1,
	.param .u64 .ptr .align 1 _Z9kernel_19PfS_S_S_S_S_S_S_S_S__param_2,
	.param .u64 .ptr .align 1 _Z9kernel_19PfS_S_S_S_S_S_S_S_S__param_3,
	.param .u64 .ptr .align 1 _Z9kernel_19PfS_S_S_S_S_S_S_S_S__param_4,
	.param .u64 .ptr .align 1 _Z9kernel_19PfS_S_S_S_S_S_S_S_S__param_5,
	.param .u64 .ptr .align 1 _Z9kernel_19PfS_S_S_S_S_S_S_S_S__param_6,
	.param .u64 .ptr .align 1 _Z9kernel_19PfS_S_S_S_S_S_S_S_S__param_7,
	.param .u64 .ptr .align 1 _Z9kernel_19PfS_S_S_S_S_S_S_S_S__param_8,
	.param .u64 .ptr .align 1 _Z9kernel_19PfS_S_S_S_S_S_S_S_S__param_9
)
{
	.reg .b32 	%r<5>;
	.reg .b32 	%f<24>;
	.reg .b64 	%rd<21>;
	.reg .b64 	%fd<21>;
	// demoted variable
	.shared .align 4 .b8 _ZZ9kernel_19PfS_S_S_S_S_S_S_S_S_E5myVar[4096];
	ld.param.u64 	%rd1, [_Z9kernel_19PfS_S_S_S_S_S_S_S_S__param_0];
	ld.param.u64 	%rd2, [_Z9kernel_19PfS_S_S_S_S_S_S_S_S__param_1];
	ld.param.u64 	%rd3, [_Z9kernel_19PfS_S_S_S_S_S_S_S_S__param_2];
	ld.param.u64 	%rd4, [_Z9kernel_19PfS_S_S_S_S_S_S_S_S__param_3];
	ld.param.u64 	%rd5, [_Z9kernel_19PfS_S_S_S_S_S_S_S_S__param_4];
	ld.param.u64 	%rd6, [_Z9kernel_19PfS_S_S_S_S_S_S_S_S__param_5];
	ld.param.u64 	%rd7, [_Z9kernel_19PfS_S_S_S_S_S_S_S_S__param_6];
	ld.param.u64 	%rd8, [_Z9kernel_19PfS_S_S_S_S_S_S_S_S__param_7];
	ld.param.u64 	%rd9, [_Z9kernel_19PfS_S_S_S_S_S_S_S_S__param_8];
	ld.param.u64 	%rd10, [_Z9kernel_19PfS_S_S_S_S_S_S_S_S__param_9];
	cvta.to.global.u64 	%rd11, %rd10;
	cvta.to.global.u64 	%rd12, %rd9;
	cvta.to.global.u64 	%rd13, %rd8;
	cvta.to.global.u64 	%rd14, %rd7;
	cvta.to.global.u64 	%rd15, %rd6;
	cvta.to.global.u64 	%rd16, %rd5;
	cvta.to.global.u64 	%rd17, %rd4;
	cvta.to.global.u64 	%rd18, %rd3;
	cvta.to.global.u64 	%rd19, %rd2;
	cvta.to.global.u64 	%rd20, %rd1;
	mov.u32 	%r1, %tid.x;
	shl.b32 	%r2, %r1, 2;
	mov.u32 	%r3, _ZZ9kernel_19PfS_S_S_S_S_S_S_S_S_E5myVar;
	add.s32 	%r4, %r3, %r2;
	ld.shared.f32 	%f1, [%r4];
	cvt.f64.f32 	%fd1, %f1;
	mul.f64 	%fd2, %fd1, 0d402391919AC79703;
	cvt.rn.f32.f64 	%f2, %fd2;
	st.shared.f32 	[_ZZ9kernel_19PfS_S_S_S_S_S_S_S_S_E5myVar+8], %f2;
	ld.shared.f32 	%f3, [%r4];
	cvt.f64.f32 	%fd3, %f3;
	mul.f64 	%fd4, %fd3, 0d403F838AE31D712A;
	cvt.rn.f32.f64 	%f4, %fd4;
	st.shared.f32 	[_ZZ9kernel_19PfS_S_S_S_S_S_S_S_S_E5myVar+16], %f4;
	ld.shared.f32 	%f5, [%r4];
	cvt.f64.f32 	%fd5, %f5;
	mul.f64 	%fd6, %fd5, 0d40442F0318B9346A;
	cvt.rn.f32.f64 	%f6, %fd6;
	st.shared.f32 	[_ZZ9kernel_19PfS_S_S_S_S_S_S_S_S_E5myVar+4], %f6;
	ld.shared.f32 	%f7, [%r4];
	cvt.f64.f32 	%fd7, %f7;
	mul.f64 	%fd8, %fd7, 0d4044E30FF10ECB75;
	cvt.rn.f32.f64 	%f8, %fd8;
	st.shared.f32 	[_ZZ9kernel_19PfS_S_S_S_S_S_S_S_S_E5myVar+32], %f8;
	ld.shared.f32 	%f9, [%r4];
	cvt.f64.f32 	%fd9, %f9;
	mul.f64 	%fd10, %fd9, 0d403EEF6F3B213E3E;
	cvt.rn.f32.f64 	%f10, %fd10;
	st.shared.f32 	[_ZZ9kernel_19PfS_S_S_S_S_S_S_S_S_E5myVar], %f10;
	ld.shared.f32 	%f11, [%r4];
	cvt.f64.f32 	%fd11, %f11;
	mul.f64 	%fd12, %fd11, 0d400AED1AEB3DD11C;
	cvt.rn.f32.f64 	%f12, %fd12;
	st.shared.f32 	[_ZZ9kernel_19PfS_S_S_S_S_S_S_S_S_E5myVar+24], %f12;
	ld.shared.f32 	%f13, [%r4];
	cvt.f64.f32 	%fd13, %f13;
	mul.f64 	%fd14, %fd13, 0d4040E72756861E93;
	cvt.rn.f32.f64 	%f14, %fd14;
	st.shared.f32 	[_ZZ9kernel_19PfS_S_S_S_S_S_S_S_S_E5myVar+8], %f14;
	ld.shared.f32 	%f15, [%r4];
	cvt.f64.f32 	%fd15, %f15;
	mul.f64 	%fd16, %fd15, 0d4026801FD9BA1B19;
	cvt.rn.f32.f64 	%f16, %fd16;
	st.shared.f32 	[_ZZ9kernel_19PfS_S_S_S_S_S_S_S_S_E5myVar+4], %f16;
	ld.shared.f32 	%f17, [%r4];
	cvt.f64.f32 	%fd17, %f17;
	mul.f64 	%fd18, %fd17, 0d403013C0A06E9FF1;
	cvt.rn.f32.f64 	%f18, %fd18;
	st.shared.f32 	[_ZZ9kernel_19PfS_S_S_S_S_S_S_S_S_E5myVar+4], %f18;
	ld.shared.f32 	%f19, [%r4];
	cvt.f64.f32 	%fd19, %f19;
	mul.f64 	%fd20, %fd19, 0d40306DAC14C660A2;
	cvt.rn.f32.f64 	%f20, %fd20;
	st.shared.f32 	[_ZZ9kernel_19PfS_S_S_S_S_S_S_S_S_E5myVar+28], %f20;
	st.global.f32 	[%rd20], %f10;
	st.global.f32 	[%rd19+4], %f18;
	st.global.f32 	[%rd18+8], %f14;
	ld.shared.f32 	%f21, [_ZZ9kernel_19PfS_S_S_S_S_S_S_S_S_E5myVar+12];
	st.global.f32 	[%rd17+12], %f21;
	st.global.f32 	[%rd16+16], %f4;
	ld.shared.f32 	%f22, [_ZZ9kernel_19PfS_S_S_S_S_S_S_S_S_E5myVar+20];
	st.global.f32 	[%rd15+20], %f22;
	st.global.f32 	[%rd14+24], %f12;
	st.global.f32 	[%rd13+28], %f20;
	st.global.f32 	[%rd12+32], %f8;
	ld.shared.f32 	%f23, [_ZZ9kernel_19PfS_S_S_S_S_S_S_S_S_E5myVar+36];
	st.global.f32 	[%rd11+36], %f23;
	ret;

}
	// .globl	_Z9kernel_20PfS_S_S_S_S_S_S_S_S_
.visible .entry _Z9kernel_20PfS_S_S_S_S_S_S_S_S_(
	.param .u64 .ptr .align 1 _Z9kernel_20PfS_S_S_S_S_S_S_S_S__param_0,
	.param .u64 .ptr .align 1 _Z9kernel_20PfS_S_S_S_S_S_S_S_S__param_1,
	.param .u64 .ptr .align 1 _Z9kernel_20PfS_S_S_S_S_S_S_S_S__param_2,
	.param .u64 .ptr .align 1 _Z9kernel_20PfS_S_S_S_S_S_S_S_S__param_3,
	.param .u64 .ptr .align 1 _Z9kernel_20PfS_S_S_S_S_S_S_S_S__param_4,
	.param .u64 .ptr .align 1 _Z9kernel_20PfS_S_S_S_S_S_S_S_S__param_5,
	.param .u64 .ptr .align 1 _Z9kernel_20PfS_S_S_S_S_S_S_S_S__param_6,
	.param .u64 .ptr .align 1 _Z9kernel_20PfS_S_S_S_S_S_S_S_S__param_7,
	.param .u64 .ptr .align 1 _Z9kernel_20PfS_S_S_S_S_S_S_S_S__param_8,
	.param .u64 .ptr .align 1 _Z9kernel_20PfS_S_S_S_S_S_S_S_S__param_9
)
{
	.reg .b32 	%r<5>;
	.reg .b32 	%f<25>;
	.reg .b64 	%rd<21>;
	.reg .b64 	%fd<21>;
	// demoted variable
	.shared .align 4 .b8 _ZZ9kernel_20PfS_S_S_S_S_S_S_S_S_E5myVar[4096];
	ld.param.u64 	%rd1, [_Z9kernel_20PfS_S_S_S_S_S_S_S_S__param_0];
	ld.param.u64 	%rd2, [_Z9kernel_20PfS_S_S_S_S_S_S_S_S__param_1];
	ld.param.u64 	%rd3, [_Z9kernel_20PfS_S_S_S_S_S_S_S_S__param_2];
	ld.param.u64 	%rd4, [_Z9kernel_20PfS_S_S_S_S_S_S_S_S__param_3];
	ld.param.u64 	%rd5, [_Z9kernel_20PfS_S_S_S_S_S_S_S_S__param_4];
	ld.param.u64 	%rd6, [_Z9kernel_20PfS_S_S_S_S_S_S_S_S__param_5];
	ld.param.u64 	%rd7, [_Z9kernel_20PfS_S_S_S_S_S_S_S_S__param_6];
	ld.param.u64 	%rd8, [_Z9kernel_20PfS_S_S_S_S_S_S_S_S__param_7];
	ld.param.u64 	%rd9, [_Z9kernel_20PfS_S_S_S_S_S_S_S_S__param_8];
	ld.param.u64 	%rd10, [_Z9kernel_20PfS_S_S_S_S_S_S_S_S__param_9];
	cvta.to.global.u64 	%rd11, %rd10;
	cvta.to.global.u64 	%rd12, %rd9;
	cvta.to.global.u64 	%rd13, %rd8;
	cvta.to.global.u64 	%rd14, %rd7;
	cvta.to.global.u64 	%rd15, %rd6;
	cvta.to.global.u64 	%rd16, %rd5;
	cvta.to.global.u64 	%rd17, %rd4;
	cvta.to.global.u64 	%rd18, %rd3;
	cvta.to.global.u64 	%rd19, %rd2;
	cvta.to.global.u64 	%rd20, %rd1;
	mov.u32 	%r1, %tid.x;
	shl.b32 	%r2, %r1, 2;
	mov.u32 	%r3, _ZZ9kernel_20PfS_S_S_S_S_S_S_S_S_E5myVar;
	add.s32 	%r4, %r3, %r2;
	ld.shared.f32 	%f1, [%r4];
	cvt.f64.f32 	%fd1, %f1;
	mul.f64 	%fd2, %fd1, 0d402966B1E5C0B999;
	cvt.rn.f32.f64 	%f2, %fd2;
	st.shared.f32 	[_ZZ9kernel_20PfS_S_S_S_S_S_S_S_S_E5myVar+20], %f2;
	ld.shared.f32 	%f3, [%r4];
	cvt.f64.f32 	%fd3, %f3;
	mul.f64 	%fd4, %fd3, 0d40449B4A66559F6F;
	cvt.rn.f32.f64 	%f4, %fd4;
	st.shared.f32 	[_ZZ9kernel_20PfS_S_S_S_S_S_S_S_S_E5myVar+12], %f4;
	ld.shared.f32 	%f5, [%r4];
	cvt.f64.f32 	%fd5, %f5;
	mul.f64 	%fd6, %fd5, 0d4023629A5EBB773A;
	cvt.rn.f32.f64 	%f6, %fd6;
	st.shared.f32 	[_ZZ9kernel_20PfS_S_S_S_S_S_S_S_S_E5myVar+20], %f6;
	ld.shared.f32 	%f7, [%r4];
	cvt.f64.f32 	%fd7, %f7;
	mul.f64 	%fd8, %fd7, 0d404062F605AB3AAC;
	cvt.rn.f32.f64 	%f8, %fd8;
	st.shared.f32 	[_ZZ9kernel_20PfS_S_S_S_S_S_S_S_S_E5myVar+16], %f8;
	ld.shared.f32 	%f9, [%r4];
	cvt.f64.f32 	%fd9, %f9;
	mul.f64 	%fd10, %fd9, 0d3FFEC6F156191149;
	cvt.rn.f32.f64 	%f10, %fd10;
	st.shared.f32 	[_ZZ9kernel_20PfS_S_S_S_S_S_S_S_S_E5myVar+16], %f10;
	ld.shared.f32 	%f11, [%r4];
	cvt.f64.f32 	%fd11, %f11;
	mul.f64 	%fd12, %fd11, 0d4030EA087CA643CC;
	cvt.rn.f32.f64 	%f12, %fd12;
	st.shared.f32 	[_ZZ9kernel_20PfS_S_S_S_S_S_S_S_S_E5myVar+24], %f12;
	ld.shared.f32 	%f13, [%r4];
	cvt.f64.f32 	%fd13, %f13;
	mul.f64 	%fd14, %fd13, 0d40426D91EEAA6D26;
	cvt.rn.f32.f64 	%f14, %fd14;
	st.shared.f32 	[_ZZ9kernel_20PfS_S_S_S_S_S_S_S_S_E5myVar+12], %f14;
	ld.shared.f32 	%f15, [%r4];
	cvt.f64.f32 	%fd15, %f15;
	mul.f64 	%fd16, %fd15, 0d40375CCD0FE8AB50;
	cvt.rn.f32.f64 	%f16, %fd16;
	st.shared.f32 	[_ZZ9kernel_20PfS_S_S_S_S_S_S_S_S_E5myVar+36], %f16;
	ld.shared.f32 	%f17, [%r4];
	cvt.f64.f32 	%fd17, %f17;
	mul.f64 	%fd18, %fd17, 0d404243858BC59B80;
	cvt.rn.f32.f64 	%f18, %fd18;
	st.shared.f32 	[_ZZ9kernel_20PfS_S_S_S_S_S_S_S_S_E5myVar], %f18;
	ld.shared.f32 	%f19, [%r4];
	cvt.f64.f32 	%fd19, %f19;
	mul.f64 	%fd20, %fd19, 0d4041C5929ED3953E;
	cvt.rn.f32.f64 	%f20, %fd20;
	st.shared.f32 	[_ZZ9kernel_20PfS_S_S_S_S_S_S_S_S_E5myVar], %f20;
	st.global.f32 	[%rd20], %f20;
	ld.shared.f32 	%f21, [_ZZ9kernel_20PfS_S_S_S_S_S_S_S_S_E5myVar+4];
	st.global.f32 	[%rd19+4], %f21;
	ld.shared.f32 	%f22, [_ZZ9kernel_20PfS_S_S_S_S_S_S_S_S_E5myVar+8];
	st.global.f32 	[%rd18+8], %f22;
	st.global.f32 	[%rd17+12], %f14;
	st.global.f32 	[%rd16+16], %f10;
	st.global.f32 	[%rd15+20], %f6;
	st.global.f32 	[%rd14+24], %f12;
	ld.shared.f32 	%f23, [_ZZ9kernel_20PfS_S_S_S_S_S_S_S_S_E5myVar+28];
	st.global.f32 	[%rd13+28], %f23;
	ld.shared.f32 	%f24, [_ZZ9kernel_20PfS_S_S_S_S_S_S_S_S_E5myVar+32];
	st.global.f32 	[%rd12+32], %f24;
	st.global.f32 	[%rd11+36], %f16;
	ret;

}
	// .globl	_Z9kernel_21PfS_S_S_S_S_S_S_S_S_
.visible .entry _Z9kernel_21PfS_S_S_S_S_S_S_S_S_(
	.param .u64 .ptr .align 1 _Z9kernel_21PfS_S_S_S_S_S_S_S_S__param_0,
	.param .u64 .ptr .align 1 _Z9kernel_21PfS_S_S_S_S_S_S_S_S__param_1,
	.param .u64 .ptr .align 1 _Z9kernel_21PfS_S_S_S_S_S_S_S_S__param_2,
	.param .u64 .ptr .align 1 _Z9kernel_21PfS_S_S_S_S_S_S_S_S__param_3,
	.param .u64 .ptr .align 1 _Z9kernel_21PfS_S_S_S_S_S_S_S_S__param_4,
	.param .u64 .ptr .align 1 _Z9kernel_21PfS_S_S_S_S_S_S_S_S__param_5,
	.param .u64 .ptr .align 1 _Z9kernel_21PfS_S_S_S_S_S_S_S_S__param_6,
	.param .u64 .ptr .align 1 _Z9kernel_21PfS_S_S_S_S_S_S_S_S__param_7,
	.param .u64 .ptr .align 1 _Z9kernel_21PfS_S_S_S_S_S_S_S_S__param_8,
	.param .u64 .ptr .align 1 _Z9kernel_21PfS_S_S_S_S_S_S_S_S__param_9
)
{
	.reg .b32 	%r<5>;
	.reg .b32 	%f<25>;
	.reg .b64 	%rd<21>;
	.reg .b64 	%fd<21>;
	// demoted variable
	.shared .align 4 .b8 _ZZ9kernel_21PfS_S_S_S_S_S_S_S_S_E5myVar[4096];
	ld.param.u64 	%rd1, [_Z9kernel_21PfS_S_S_S_S_S_S_S_S__param_0];
	ld.param.u64 	%rd2, [_Z9kernel_21PfS_S_S_S_S_S_S_S_S__param_1];
	ld.param.u64 	%rd3, [_Z9kernel_21PfS_S_S_S_S_S_S_S_S__param_2];
	ld.param.u64 	%rd4, [_Z9kernel_21PfS_S_S_S_S_S_S_S_S__param_3];
	ld.param.u64 	%rd5, [_Z9kernel_21PfS_S_S_S_S_S_S_S_S__param_4];
	ld.param.u64 	%rd6, [_Z9kernel_21PfS_S_S_S_S_S_S_S_S__param_5];
	ld.param.u64 	%rd7, [_Z9kernel_21PfS_S_S_S_S_S_S_S_S__param_6];
	ld.param.u64 	%rd8, [_Z9kernel_21PfS_S_S_S_S_S_S_S_S__param_7];
	ld.param.u64 	%rd9, [_Z9kernel_21PfS_S_S_S_S_S_S_S_S__param_8];
	ld.param.u64 	%rd10, [_Z9kernel_21PfS_S_S_S_S_S_S_S_S__param_9];
	cvta.to.global.u64 	%rd11, %rd10;
	cvta.to.global.u64 	%rd12, %rd9;
	cvta.to.global.u64 	%rd13, %rd8;
	cvta.to.global.u64 	%rd14, %rd7;
	cvta.to.global.u64 	%rd15, %rd6;
	cvta.to.global.u64 	%rd16, %rd5;
	cvta.to.global.u64 	%rd17, %rd4;
	cvta.to.global.u64 	%rd18, %rd3;
	cvta.to.global.u64 	%rd19, %rd2;
	cvta.to.global.u64 	%rd20, %rd1;
	mov.u32 	%r1, %tid.x;
	shl.b32 	%r2, %r1, 2;
	mov.u32 	%r3, _ZZ9kernel_21PfS_S_S_S_S_S_S_S_S_E5myVar;
	add.s32 	%r4, %r3, %r2;
	ld.shared.f32 	%f1, [%r4];
	cvt.f64.f32 	%fd1, %f1;
	mul.f64 	%fd2, %fd1, 0d4040F1C7CD898B2F;
	cvt.rn.f32.f64 	%f2, %fd2;
	st.shared.f32 	[_ZZ9kernel_21PfS_S_S_S_S_S_S_S_S_E5myVar+16], %f2;
	ld.shared.f32 	%f3, [%r4];
	cvt.f64.f32 	%fd3, %f3;
	mul.f64 	%fd4, %fd3, 0d40456E78183F91E6;
	cvt.rn.f32.f64 	%f4, %fd4;
	st.shared.f32 	[_ZZ9kernel_21PfS_S_S_S_S_S_S_S_S_E5myVar+12], %f4;
	ld.shared.f32 	%f5, [%r4];
	cvt.f64.f32 	%fd5, %f5;
	mul.f64 	%fd6, %fd5, 0d4035E150EBAADE65;
	cvt.rn.f32.f64 	%f6, %fd6;
	st.shared.f32 	[_ZZ9kernel_21PfS_S_S_S_S_S_S_S_S_E5myVar+8], %f6;
	ld.shared.f32 	%f7, [%r4];
	cvt.f64.f32 	%fd7, %f7;
	mul.f64 	%fd8, %fd7, 0d404121EC5F394B7B;
	cvt.rn.f32.f64 	%f8, %fd8;
	st.shared.f32 	[_ZZ9kernel_21PfS_S_S_S_S_S_S_S_S_E5myVar+32], %f8;
	ld.shared.f32 	%f9, [%r4];
	cvt.f64.f32 	%fd9, %f9;
	mul.f64 	%fd10, %fd9, 0d3FE427E9531550CA;
	cvt.rn.f32.f64 	%f10, %fd10;
	st.shared.f32 	[_ZZ9kernel_21PfS_S_S_S_S_S_S_S_S_E5myVar+32], %f10;
	ld.shared.f32 	%f11, [%r4];
	cvt.f64.f32 	%fd11, %f11;
	mul.f64 	%fd12, %fd11, 0d400CF601797CC3A0;
	cvt.rn.f32.f64 	%f12, %fd12;
	st.shared.f32 	[_ZZ9kernel_21PfS_S_S_S_S_S_S_S_S_E5myVar+36], %f12;
	ld.shared.f32 	%f13, [%r4];
	cvt.f64.f32 	%fd13, %f13;
	mul.f64 	%fd14, %fd13, 0d403BD9FBF83382E4;
	cvt.rn.f32.f64 	%f14, %fd14;
	st.shared.f32 	[_ZZ9kernel_21PfS_S_S_S_S_S_S_S_S_E5myVar+4], %f14;
	ld.shared.f32 	%f15, [%r4];
	cvt.f64.f32 	%fd15, %f15;
	mul.f64 	%fd16, %fd15, 0d402511098D477BC0;
	cvt.rn.f32.f64 	%f16, %fd16;
	st.shared.f32 	[_ZZ9kernel_21PfS_S_S_S_S_S_S_S_S_E5myVar+16], %f16;
	ld.shared.f32 	%f17, [%r4];
	cvt.f64.f32 	%fd17, %f17;
	mul.f64 	%fd18, %fd17, 0d4027F6B702602C91;
	cvt.rn.f32.f64 	%f18, %fd18;
	st.shared.f32 	[_ZZ9kernel_21PfS_S_S_S_S_S_S_S_S_E5myVar+36], %f18;
	ld.shared.f32 	%f19, [%r4];
	cvt.f64.f32 	%fd19, %f19;
	mul.f64 	%fd20, %fd19, 0d403C677BBF93FF26;
	cvt.rn.f32.f64 	%f20, %fd20;
	st.shared.f32 	[_ZZ9kernel_21PfS_S_S_S_S_S_S_S_S_E5myVar+8], %f20;
	ld.shared.f32 	%f21, [_ZZ9kernel_21PfS_S_S_S_S_S_S_S_S_E5myVar];
	st.global.f32 	[%rd20], %f21;
	st.global.f32 	[%rd19+4], %f14;
	st.global.f32 	[%rd18+8], %f20;
	st.global.f32 	[%rd17+12], %f4;
	st.global.f32 	[%rd16+16], %f16;
	ld.shared.f32 	%f22, [_ZZ9kernel_21PfS_S_S_S_S_S_S_S_S_E5myVar+20];
	st.global.f32 	[%rd15+20], %f22;
	ld.shared.f32 	%f23, [_ZZ9kernel_21PfS_S_S_S_S_S_S_S_S_E5myVar+24];
	st.global.f32 	[%rd14+24], %f23;
	ld.shared.f32 	%f24, [_ZZ9kernel_21PfS_S_S_S_S_S_S_S_S_E5myVar+28];
	st.global.f32 	[%rd13+28], %f24;
	st.global.f32 	[%rd12+32], %f10;
	st.global.f32 	[%rd11+36], %f18;
	ret;

}
	// .globl	_Z9kernel_22PfS_S_S_S_S_S_S_S_S_
.visible .entry _Z9kernel_22PfS_S_S_S_S_S_S_S_S_(
	.param .u64 .ptr .align 1 _Z9kernel_22PfS_S_S_S_S_S_S_S_S__param_0,
	.param .u64 .ptr .align 1 _Z9kernel_22PfS_S_S_S_S_S_S_S_S__param_1,
	.param .u64 .ptr .align 1 _Z9kernel_22PfS_S_S_S_S_S_S_S_S__param_2,
	.param .u64 .ptr .align 1 _Z9kernel_22PfS_S_S_S_S_S_S_S_S__param_3,
	.param .u64 .ptr .align 1 _Z9kernel_22PfS_S_S_S_S_S_S_S_S__param_4,
	.param .u64 .ptr .align 1 _Z9kernel_22PfS_S_S_S_S_S_S_S_S__param_5,
	.param .u64 .ptr .align 1 _Z9kernel_22PfS_S_S_S_S_S_S_S_S__param_6,
	.param .u64 .ptr .align 1 _Z9kernel_22PfS_S_S_S_S_S_S_S_S__param_7,
	.param .u64 .ptr .align 1 _Z9kernel_22PfS_S_S_S_S_S_S_S_S__param_8,
	.param .u64 .ptr .align 1 _Z9kernel_22PfS_S_S_S_S_S_S_S_S__param_9
)
{
	.reg .b32 	%r<5>;
	.reg .b32 	%f<25>;
	.reg .b64 	%rd<21>;
	.reg .b64 	%fd<21>;
	// demoted variable
	.shared .align 4 .b8 _ZZ9kernel_22PfS_S_S_S_S_S_S_S_S_E5myVar[4096];
	ld.param.u64 	%rd1, [_Z9kernel_22PfS_S_S_S_S_S_S_S_S__param_0];
	ld.param.u64 	%rd2, [_Z9kernel_22PfS_S_S_S_S_S_S_S_S__param_1];
	ld.param.u64 	%rd3, [_Z9kernel_22PfS_S_S_S_S_S_S_S_S__param_2];
	ld.param.u64 	%rd4, [_Z9kernel_22PfS_S_S_S_S_S_S_S_S__param_3];
	ld.param.u64 	%rd5, [_Z9kernel_22PfS_S_S_S_S_S_S_S_S__param_4];
	ld.param.u64 	%rd6, [_Z9kernel_22PfS_S_S_S_S_S_S_S_S__param_5];
	ld.param.u64 	%rd7, [_Z9kernel_22PfS_S_S_S_S_S_S_S_S__param_6];
	ld.param.u64 	%rd8, [_Z9kernel_22PfS_S_S_S_S_S_S_S_S__param_7];
	ld.param.u64 	%rd9, [_Z9kernel_22PfS_S_S_S_S_S_S_S_S__param_8];
	ld.param.u64 	%rd10, [_Z9kernel_22PfS_S_S_S_S_S_S_S_S__param_9];
	cvta.to.global.u64 	%rd11, %rd10;
	cvta.to.global.u64 	%rd12, %rd9;
	cvta.to.global.u64 	%rd13, %rd8;
	cvta.to.global.u64 	%rd14, %rd7;
	cvta.to.global.u64 	%rd15, %rd6;
	cvta.to.global.u64 	%rd16, %rd5;
	cvta.to.global.u64 	%rd17, %rd4;
	cvta.to.global.u64 	%rd18, %rd3;
	cvta.to.global.u64 	%rd19, %rd2;
	cvta.to.global.u64 	%rd20, %rd1;
	mov.u32 	%r1, %tid.x;
	shl.b32 	%r2, %r1, 2;
	mov.u32 	%r3, _ZZ9kernel_22PfS_S_S_S_S_S_S_S_S_E5myVar;
	add.s32 	%r4, %r3, %r2;
	ld.shared.f32 	%f1, [%r4];
	cvt.f64.f32 	%fd1, %f1;
	mul.f64 	%fd2, %fd1, 0d404547D041CC532A;
	cvt.rn.f32.f64 	%f2, %fd2;
	st.shared.f32 	[_ZZ9kernel_22PfS_S_S_S_S_S_S_S_S_E5myVar+12], %f2;
	ld.shared.f32 	%f3, [%r4];
	cvt.f64.f32 	%fd3, %f3;
	mul.f64 	%fd4, %fd3, 0d4015803EA704BC27;
	cvt.rn.f32.f64 	%f4, %fd4;
	st.shared.f32 	[_ZZ9kernel_22PfS_S_S_S_S_S_S_S_S_E5myVar+4], %f4;
	ld.shared.f32 	%f5, [%r4];
	cvt.f64.f32 	%fd5, %f5;
	mul.f64 	%fd6, %fd5, 0d402924343B70EF56;
	cvt.rn.f32.f64 	%f6, %fd6;
	st.shared.f32 	[_ZZ9kernel_22PfS_S_S_S_S_S_S_S_S_E5myVar], %f6;
	ld.shared.f32 	%f7, [%r4];
	cvt.f64.f32 	%fd7, %f7;
	mul.f64 	%fd8, %fd7, 0d404847E310DBF056;
	cvt.rn.f32.f64 	%f8, %fd8;
	st.shared.f32 	[_ZZ9kernel_22PfS_S_S_S_S_S_S_S_S_E5myVar+32], %f8;
	ld.shared.f32 	%f9, [%r4];
	cvt.f64.f32 	%fd9, %f9;
	mul.f64 	%fd10, %fd9, 0d4047737B634DAD32;
	cvt.rn.f32.f64 	%f10, %fd10;
	st.shared.f32 	[_ZZ9kernel_22PfS_S_S_S_S_S_S_S_S_E5myVar+32], %f10;
	ld.shared.f32 	%f11, [%r4];
	cvt.f64.f32 	%fd11, %f11;
	mul.f64 	%fd12, %fd11, 0d40323A957470EB25;
	cvt.rn.f32.f64 	%f12, %fd12;
	st.shared.f32 	[_ZZ9kernel_22PfS_S_S_S_S_S_S_S_S_E5myVar+12], %f12;
	ld.shared.f32 	%f13, [%r4];
	cvt.f64.f32 	%fd13, %f13;
	mul.f64 	%fd14, %fd13, 0d40333EDF82B1F688;
	cvt.rn.f32.f64 	%f14, %fd14;
	st.shared.f32 	[_ZZ9kernel_22PfS_S_S_S_S_S_S_S_S_E5myVar+8], %f14;
	ld.shared.f32 	%f15, [%r4];
	cvt.f64.f32 	%fd15, %f15;
	mul.f64 	%fd16, %fd15, 0d402B72120E1F7D74;
	cvt.rn.f32.f64 	%f16, %fd16;
	st.shared.f32 	[_ZZ9kernel_22PfS_S_S_S_S_S_S_S_S_E5myVar], %f16;
	ld.shared.f32 	%f17, [%r4];
	cvt.f64.f32 	%fd17, %f17;
	mul.f64 	%fd18, %fd17, 0d403BE41E57D9DBA9;
	cvt.rn.f32.f64 	%f18, %fd18;
	st.shared.f32 	[_ZZ9kernel_22PfS_S_S_S_S_S_S_S_S_E5myVar+20], %f18;
	ld.shared.f32 	%f19, [%r4];
	cvt.f64.f32 	%fd19, %f19;
	mul.f64 	%fd20, %fd19, 0d403DD415B1422CCB;
	cvt.rn.f32.f64 	%f20, %fd20;
	st.shared.f32 	[_ZZ9kernel_22PfS_S_S_S_S_S_S_S_S_E5myVar+32], %f20;
	st.global.f32 	[%rd20], %f16;
	st.global.f32 	[%rd19+4], %f4;
	st.global.f32 	[%rd18+8], %f14;
	st.global.f32 	[%rd17+12], %f12;
	ld.shared.f32 	%f21, [_ZZ9kernel_22PfS_S_S_S_S_S_S_S_S_E5myVar+16];
	st.global.f32 	[%rd16+16], %f21;
	st.global.f32 	[%rd15+20], %f18;
	ld.shared.f32 	%f22, [_ZZ9kernel_22PfS_S_S_S_S_S_S_S_S_E5myVar+24];
	st.global.f32 	[%rd14+24], %f22;
	ld.shared.f32 	%f23, [_ZZ9kernel_22PfS_S_S_S_S_S_S_S_S_E5myVar+28];
	st.global.f32 	[%rd13+28], %f23;
	st.global.f32 	[%rd12+32], %f20;
	ld.shared.f32 	%f24, [_ZZ9kernel_22PfS_S_S_S_S_S_S_S_S_E5myVar+36];
	st.global.f32 	[%rd11+36], %f24;
	ret;

}
	// .globl	_Z9kernel_23PfS_S_S_S_S_S_S_S_S_
.visible .entry _Z9kernel_23PfS_S_S_S_S_S_S_S_S_(
	.param .u64 .ptr .align 1 _Z9kernel_23PfS_S_S_S_S_S_S_S_S__param_0,
	.param .u64 .ptr .align 1 _Z9kernel_23PfS_S_S_S_S_S_S_S_S__param_1,
	.param .u64 .ptr .align 1 _Z9kernel_23PfS_S_S_S_S_S_S_S_S__param_2,
	.param .u64 .ptr .align 1 _Z9kernel_23PfS_S_S_S_S_S_S_S_S__param_3,
	.param .u64 .ptr .align 1 _Z9kernel_23PfS_S_S_S_S_S_S_S_S__param_4,
	.param .u64 .ptr .align 1 _Z9kernel_23PfS_S_S_S_S_S_S_S_S__param_5,
	.param .u64 .ptr .align 1 _Z9kernel_23PfS_S_S_S_S_S_S_S_S__param_6,
	.param .u64 .ptr .align 1 _Z9kernel_23PfS_S_S_S_S_S_S_S_S__param_7,
	.param .u64 .ptr .align 1 _Z9kernel_23PfS_S_S_S_S_S_S_S_S__param_8,
	.param .u64 .ptr .align 1 _Z9kernel_23PfS_S_S_S_S_S_S_S_S__param_9
)
{
	.reg .b32 	%r<5>;
	.reg .b32 	%f<25>;
	.reg .b64 	%rd<21>;
	.reg .b64 	%fd<21>;
	// demoted variable
	.shared .align 4 .b8 _ZZ9kernel_23PfS_S_S_S_S_S_S_S_S_E5myVar[4096];
	ld.param.u64 	%rd1, [_Z9kernel_23PfS_S_S_S_S_S_S_S_S__param_0];
	ld.param.u64 	%rd2, [_Z9kernel_23PfS_S_S_S_S_S_S_S_S__param_1];
	ld.param.u64 	%rd3, [_Z9kernel_23PfS_S_S_S_S_S_S_S_S__param_2];
	ld.param.u64 	%rd4, [_Z9kernel_23PfS_S_S_S_S_S_S_S_S__param_3];
	ld.param.u64 	%rd5, [_Z9kernel_23PfS_S_S_S_S_S_S_S_S__param_4];
	ld.param.u64 	%rd6, [_Z9kernel_23PfS_S_S_S_S_S_S_S_S__param_5];
	ld.param.u64 	%rd7, [_Z9kernel_23PfS_S_S_S_S_S_S_S_S__param_6];
	ld.param.u64 	%rd8, [_Z9kernel_23PfS_S_S_S_S_S_S_S_S__param_7];
	ld.param.u64 	%rd9, [_Z9kernel_23PfS_S_S_S_S_S_S_S_S__param_8];
	ld.param.u64 	%rd10, [_Z9kernel_23PfS_S_S_S_S_S_S_S_S__param_9];
	cvta.to.global.u64 	%rd11, %rd10;
	cvta.to.global.u64 	%rd12, %rd9;
	cvta.to.global.u64 	%rd13, %rd8;
	cvta.to.global.u64 	%rd14, %rd7;
	cvta.to.global.u64 	%rd15, %rd6;
	cvta.to.global.u64 	%rd16, %rd5;
	cvta.to.global.u64 	%rd17, %rd4;
	cvta.to.global.u64 	%rd18, %rd3;
	cvta.to.global.u64 	%rd19, %rd2;
	cvta.to.global.u64 	%rd20, %rd1;
	mov.u32 	%r1, %tid.x;
	shl.b32 	%r2, %r1, 2;
	mov.u32 	%r3, _ZZ9kernel_23PfS_S_S_S_S_S_S_S_S_E5myVar;
	add.s32 	%r4, %r3, %r2;
	ld.shared.f32 	%f1, [%r4];
	cvt.f64.f32 	%fd1, %f1;
	mul.f64 	%fd2, %fd1, 0d400B94DB59578A2B;
	cvt.rn.f32.f64 	%f2, %fd2;
	st.shared.f32 	[_ZZ9kernel_23PfS_S_S_S_S_S_S_S_S_E5myVar+24], %f2;
	ld.shared.f32 	%f3, [%r4];
	cvt.f64.f32 	%fd3, %f3;
	mul.f64 	%fd4, %fd3, 0d400D1FE1975F2CB6;
	cvt.rn.f32.f64 	%f4, %fd4;
	st.shared.f32 	[_ZZ9kernel_23PfS_S_S_S_S_S_S_S_S_E5myVar+36], %f4;
	ld.shared.f32 	%f5, [%r4];
	cvt.f64.f32 	%fd5, %f5;
	mul.f64 	%fd6, %fd5, 0d4048EB2745BF26F2;
	cvt.rn.f32.f64 	%f6, %fd6;
	st.shared.f32 	[_ZZ9kernel_23PfS_S_S_S_S_S_S_S_S_E5myVar+12], %f6;
	ld.shared.f32 	%f7, [%r4];
	cvt.f64.f32 	%fd7, %f7;
	mul.f64 	%fd8, %fd7, 0d402514881E4712E4;
	cvt.rn.f32.f64 	%f8, %fd8;
	st.shared.f32 	[_ZZ9kernel_23PfS_S_S_S_S_S_S_S_S_E5myVar+16], %f8;
	ld.shared.f32 	%f9, [%r4];
	cvt.f64.f32 	%fd9, %f9;
	mul.f64 	%fd10, %fd9, 0d4021C37A1C25D074;
	cvt.rn.f32.f64 	%f10, %fd10;
	st.shared.f32 	[_ZZ9kernel_23PfS_S_S_S_S_S_S_S_S_E5myVar+4], %f10;
	ld.shared.f32 	%f11, [%r4];
	cvt.f64.f32 	%fd11, %f11;
	mul.f64 	%fd12, %fd11, 0d40368A424A276B7F;
	cvt.rn.f32.f64 	%f12, %fd12;
	st.shared.f32 	[_ZZ9kernel_23PfS_S_S_S_S_S_S_S_S_E5myVar+4], %f12;
	ld.shared.f32 	%f13, [%r4];
	cvt.f64.f32 	%fd13, %f13;
	mul.f64 	%fd14, %fd13, 0d404338C1B10FD7E4;
	cvt.rn.f32.f64 	%f14, %fd14;
	st.shared.f32 	[_ZZ9kernel_23PfS_S_S_S_S_S_S_S_S_E5myVar+28], %f14;
	ld.shared.f32 	%f15, [%r4];
	cvt.f64.f32 	%fd15, %f15;
	mul.f64 	%fd16, %fd15, 0d4039624FB97BB731;
	cvt.rn.f32.f64 	%f16, %fd16;
	st.shared.f32 	[_ZZ9kernel_23PfS_S_S_S_S_S_S_S_S_E5myVar+24], %f16;
	ld.shared.f32 	%f17, [%r4];
	cvt.f64.f32 	%fd17, %f17;
	mul.f64 	%fd18, %fd17, 0d40481486E7E62DC7;
	cvt.rn.f32.f64 	%f18, %fd18;
	st.shared.f32 	[_ZZ9kernel_23PfS_S_S_S_S_S_S_S_S_E5myVar+12], %f18;
	ld.shared.f32 	%f19, [%r4];
	cvt.f64.f32 	%fd19, %f19;
	mul.f64 	%fd20, %fd19, 0d402AE9374BC6A7F0;
	cvt.rn.f32.f64 	%f20, %fd20;
	st.shared.f32 	[_ZZ9kernel_23PfS_S_S_S_S_S_S_S_S_E5myVar+36], %f20;
	ld.shared.f32 	%f21, [_ZZ9kernel_23PfS_S_S_S_S_S_S_S_S_E5myVar];
	st.global.f32 	[%rd20], %f21;
	st.global.f32 	[%rd19+4], %f12;
	ld.shared.f32 	%f22, [_ZZ9kernel_23PfS_S_S_S_S_S_S_S_S_E5myVar+8];
	st.global.f32 	[%rd18+8], %f22;
	st.global.f32 	[%rd17+12], %f18;
	st.global.f32 	[%rd16+16], %f8;
	ld.shared.f32 	%f23, [_ZZ9kernel_23PfS_S_S_S_S_S_S_S_S_E5myVar+20];
	st.global.f32 	[%rd15+20], %f23;
	st.global.f32 	[%rd14+24], %f16;
	st.global.f32 	[%rd13+28], %f14;
	ld.shared.f32 	%f24, [_ZZ9kernel_23PfS_S_S_S_S_S_S_S_S_E5myVar+32];
	st.global.f32 	[%rd12+32], %f24;
	st.global.f32 	[%rd11+36], %f20;
	ret;

}
	// .globl	_Z9kernel_24PfS_S_S_S_S_S_S_S_S_
.visible .entry _Z9kernel_24PfS_S_S_S_S_S_S_S_S_(
	.param .u64 .ptr .align 1 _Z9kernel_24PfS_S_S_S_S_S_S_S_S__param_0,
	.param .u64 .ptr .align 1 _Z9kernel_24PfS_S_S_S_S_S_S_S_S__param_1,
	.param .u64 .ptr .align 1 _Z9kernel_24PfS_S_S_S_S_S_S_S_S__param_2,
	.param .u64 .ptr .align 1 _Z9kernel_24PfS_S_S_S_S_S_S_S_S__param_3,
	.param .u64 .ptr .align 1 _Z9kernel_24PfS_S_S_S_S_S_S_S_S__param_4,
	.param .u64 .ptr .align 1 _Z9kernel_24PfS_S_S_S_S_S_S_S_S__param_5,
	.param .u64 .ptr .align 1 _Z9kernel_24PfS_S_S_S_S_S_S_S_S__param_6,
	.param .u64 .ptr .align 1 _Z9kernel_24PfS_S_S_S_S_S_S_S_S__param_7,
	.param .u64 .ptr .align 1 _Z9kernel_24PfS_S_S_S_S_S_S_S_S__param_8,
	.param .u64 .ptr .align 1 _Z9kernel_24PfS_S_S_S_S_S_S_S_S__param_9
)
{
	.reg .b32 	%r<5>;
	.reg .b32 	%f<24>;
	.reg .b64 	%rd<21>;
	.reg .b64 	%fd<21>;
	// demoted variable
	.shared .align 4 .b8 _ZZ9kernel_24PfS_S_S_S_S_S_S_S_S_E5myVar[4096];
	ld.param.u64 	%rd1, [_Z9kernel_24PfS_S_S_S_S_S_S_S_S__param_0];
	ld.param.u64 	%rd2, [_Z9kernel_24PfS_S_S_S_S_S_S_S_S__param_1];
	ld.param.u64 	%rd3, [_Z9kernel_24PfS_S_S_S_S_S_S_S_S__param_2];
	ld.param.u64 	%rd4, [_Z9kernel_24PfS_S_S_S_S_S_S_S_S__param_3];
	ld.param.u64 	%rd5, [_Z9kernel_24PfS_S_S_S_S_S_S_S_S__param_4];
	ld.param.u64 	%rd6, [_Z9kernel_24PfS_S_S_S_S_S_S_S_S__param_5];
	ld.param.u64 	%rd7, [_Z9kernel_24PfS_S_S_S_S_S_S_S_S__param_6];
	ld.param.u64 	%rd8, [_Z9kernel_24PfS_S_S_S_S_S_S_S_S__param_7];
	ld.param.u64 	%rd9, [_Z9kernel_24PfS_S_S_S_S_S_S_S_S__param_8];
	ld.param.u64 	%rd10, [_Z9kernel_24PfS_S_S_S_S_S_S_S_S__param_9];
	cvta.to.global.u64 	%rd11, %rd10;
	cvta.to.global.u64 	%rd12, %rd9;
	cvta.to.global.u64 	%rd13, %rd8;
	cvta.to.global.u64 	%rd14, %rd7;
	cvta.to.global.u64 	%rd15, %rd6;
	cvta.to.global.u64 	%rd16, %rd5;
	cvta.to.global.u64 	%rd17, %rd4;
	cvta.to.global.u64 	%rd18, %rd3;
	cvta.to.global.u64 	%rd19, %rd2;
	cvta.to.global.u64 	%rd20, %rd1;
	mov.u32 	%r1, %tid.x;
	shl.b32 	%r2, %r1, 2;
	mov.u32 	%r3, _ZZ9kernel_24PfS_S_S_S_S_S_S_S_S_E5myVar;
	add.s32 	%r4, %r3, %r2;
	ld.shared.f32 	%f1, [%r4];
	cvt.f64.f32 	%fd1, %f1;
	mul.f64 	%fd2, %fd1, 0d402EA5002E2328FA;
	cvt.rn.f32.f64 	%f2, %fd2;
	st.shared.f32 	[_ZZ9kernel_24PfS_S_S_S_S_S_S_S_S_E5myVar+16], %f2;
	ld.shared.f32 	%f3, [%r4];
	cvt.f64.f32 	%fd3, %f3;
	mul.f64 	%fd4, %fd3, 0d40329A9A5EBB773A;
	cvt.rn.f32.f64 	%f4, %fd4;
	st.shared.f32 	[_ZZ9kernel_24PfS_S_S_S_S_S_S_S_S_E5myVar+36], %f4;
	ld.shared.f32 	%f5, [%r4];
	cvt.f64.f32 	%fd5, %f5;
	mul.f64 	%fd6, %fd5, 0d4041F39FE43675DE;
	cvt.rn.f32.f64 	%f6, %fd6;
	st.shared.f32 	[_ZZ9kernel_24PfS_S_S_S_S_S_S_S_S_E5myVar], %f6;
	ld.shared.f32 	%f7, [%r4];
	cvt.f64.f32 	%fd7, %f7;
	mul.f64 	%fd8, %fd7, 0d403F7D2E514C22EE;
	cvt.rn.f32.f64 	%f8, %fd8;
	st.shared.f32 	[_ZZ9kernel_24PfS_S_S_S_S_S_S_S_S_E5myVar+36], %f8;
	ld.shared.f32 	%f9, [%r4];
	cvt.f64.f32 	%fd9, %f9;
	mul.f64 	%fd10, %fd9, 0d400F0BA1F4B1EE24;
	cvt.rn.f32.f64 	%f10, %fd10;
	st.shared.f32 	[_ZZ9kernel_24PfS_S_S_S_S_S_S_S_S_E5myVar+28], %f10;
	ld.shared.f32 	%f11, [%r4];
	cvt.f64.f32 	%fd11, %f11;
	mul.f64 	%fd12, %fd11, 0d40317EF73C0C1FC9;
	cvt.rn.f32.f64 	%f12, %fd12;
	st.shared.f32 	[_ZZ9kernel_24PfS_S_S_S_S_S_S_S_S_E5myVar+36], %f12;
	ld.shared.f32 	%f13, [%r4];
	cvt.f64.f32 	%fd13, %f13;
	mul.f64 	%fd14, %fd13, 0d401937EB28D8665E;
	cvt.rn.f32.f64 	%f14, %fd14;
	st.shared.f32 	[_ZZ9kernel_24PfS_S_S_S_S_S_S_S_S_E5myVar+20], %f14;
	ld.shared.f32 	%f15, [%r4];
	cvt.f64.f32 	%fd15, %f15;
	mul.f64 	%fd16, %fd15, 0d4034D36284599674;
	cvt.rn.f32.f64 	%f16, %fd16;
	st.shared.f32 	[_ZZ9kernel_24PfS_S_S_S_S_S_S_S_S_E5myVar+8], %f16;
	ld.shared.f32 	%f17, [%r4];
	cvt.f64.f32 	%fd17, %f17;
	mul.f64 	%fd18, %fd17, 0d4025BE5D5B24E9C4;
	cvt.rn.f32.f64 	%f18, %fd18;
	st.shared.f32 	[_ZZ9kernel_24PfS_S_S_S_S_S_S_S_S_E5myVar+36], %f18;
	ld.shared.f32 	%f19, [%r4];
	cvt.f64.f32 	%fd19, %f19;
	mul.f64 	%fd20, %fd19, 0d401BD20B8066C2AD;
	cvt.rn.f32.f64 	%f20, %fd20;
	st.shared.f32 	[_ZZ9kernel_24PfS_S_S_S_S_S_S_S_S_E5myVar+4], %f20;
	st.global.f32 	[%rd20], %f6;
	st.global.f32 	[%rd19+4], %f20;
	st.global.f32 	[%rd18+8], %f16;
	ld.shared.f32 	%f21, [_ZZ9kernel_24PfS_S_S_S_S_S_S_S_S_E5myVar+12];
	st.global.f32 	[%rd17+12], %f21;
	st.global.f32 	[%rd16+16], %f2;
	st.global.f32 	[%rd15+20], %f14;
	ld.shared.f32 	%f22, [_ZZ9kernel_24PfS_S_S_S_S_S_S_S_S_E5myVar+24];
	st.global.f32 	[%rd14+24], %f22;
	st.global.f32 	[%rd13+28], %f10;
	ld.shared.f32 	%f23, [_ZZ9kernel_24PfS_S_S_S_S_S_S_S_S_E5myVar+32];
	st.global.f32 	[%rd12+32], %f23;
	st.global.f32 	[%rd11+36], %f18;
	ret;

}
	// .globl	_Z9kernel_25PfS_S_S_S_S_S_S_S_S_
.visible .entry _Z9kernel_25PfS_S_S_S_S_S_S_S_S_(
	.param .u64 .ptr .align 1 _Z9kernel_25PfS_S_S_S_S_S_S_S_S__param_0,
	.param .u64 .ptr .align 1 _Z9kernel_25PfS_S_S_S_S_S_S_S_S__param_1,
	.param .u64 .ptr .align 1 _Z9kernel_25PfS_S_S_S_S_S_S_S_S__param_2,
	.param .u64 .ptr .align 1 _Z9kernel_25PfS_S_S_S_S_S_S_S_S__param_3,
	.param .u64 .ptr .align 1 _Z9kernel_25PfS_S_S_S_S_S_S_S_S__param_4,
	.param .u64 .ptr .align 1 _Z9kernel_25PfS_S_S_S_S_S_S_S_S__param_5,
	.param .u64 .ptr .align 1 _Z9kernel_25PfS_S_S_S_S_S_S_S_S__param_6,
	.param .u64 .ptr .align 1 _Z9kernel_25PfS_S_S_S_S_S_S_S_S__param_7,
	.param .u64 .ptr .align 1 _Z9kernel_25PfS_S_S_S_S_S_S_S_S__param_8,
	.param .u64 .ptr .align 1 _Z9kernel_25PfS_S_S_S_S_S_S_S_S__param_9
)
{
	.reg .b32 	%r<5>;
	.reg .b32 	%f<25>;
	.reg .b64 	%rd<21>;
	.reg .b64 	%fd<21>;
	// demoted variable
	.shared .align 4 .b8 _ZZ9kernel_25PfS_S_S_S_S_S_S_S_S_E5myVar[4096];
	ld.param.u64 	%rd1, [_Z9kernel_25PfS_S_S_S_S_S_S_S_S__param_0];
	ld.param.u64 	%rd2, [_Z9kernel_25PfS_S_S_S_S_S_S_S_S__param_1];
	ld.param.u64 	%rd3, [_Z9kernel_25PfS_S_S_S_S_S_S_S_S__param_2];
	ld.param.u64 	%rd4, [_Z9kernel_25PfS_S_S_S_S_S_S_S_S__param_3];
	ld.param.u64 	%rd5, [_Z9kernel_25PfS_S_S_S_S_S_S_S_S__param_4];
	ld.param.u64 	%rd6, [_Z9kernel_25PfS_S_S_S_S_S_S_S_S__param_5];
	ld.param.u64 	%rd7, [_Z9kernel_25PfS_S_S_S_S_S_S_S_S__param_6];
	ld.param.u64 	%rd8, [_Z9kernel_25PfS_S_S_S_S_S_S_S_S__param_7];
	ld.param.u64 	%rd9, [_Z9kernel_25PfS_S_S_S_S_S_S_S_S__param_8];
	ld.param.u64 	%rd10, [_Z9kernel_25PfS_S_S_S_S_S_S_S_S__param_9];
	cvta.to.global.u64 	%rd11, %rd10;
	cvta.to.global.u64 	%rd12, %rd9;
	cvta.to.global.u64 	%rd13, %rd8;
	cvta.to.global.u64 	%rd14, %rd7;
	cvta.to.global.u64 	%rd15, %rd6;
	cvta.to.global.u64 	%rd16, %rd5;
	cvta.to.global.u64 	%rd17, %rd4;
	cvta.to.global.u64 	%rd18, %rd3;
	cvta.to.global.u64 	%rd19, %rd2;
	cvta.to.global.u64 	%rd20, %rd1;
	mov.u32 	%r1, %tid.x;
	shl.b32 	%r2, %r1, 2;
	mov.u32 	%r3, _ZZ9kernel_25PfS_S_S_S_S_S_S_S_S_E5myVar;
	add.s32 	%r4, %r3, %r2;
	ld.shared.f32 	%f1, [%r4];
	cvt.f64.f32 	%fd1, %f1;
	mul.f64 	%fd2, %fd1, 0d403CB98CE2D1F1D0;
	cvt.rn.f32.f64 	%f2, %fd2;
	st.shared.f32 	[_ZZ9kernel_25PfS_S_S_S_S_S_S_S_S_E5myVar], %f2;
	ld.shared.f32 	%f3, [%r4];
	cvt.f64.f32 	%fd3, %f3;
	mul.f64 	%fd4, %fd3, 0d4012DBE33ACD5B68;
	cvt.rn.f32.f64 	%f4, %fd4;
	st.shared.f32 	[_ZZ9kernel_25PfS_S_S_S_S_S_S_S_S_E5myVar+16], %f4;
	ld.shared.f32 	%f5, [%r4];
	cvt.f64.f32 	%fd5, %f5;
	mul.f64 	%fd6, %fd5, 0d40470C91105E1C15;
	cvt.rn.f32.f64 	%f6, %fd6;
	st.shared.f32 	[_ZZ9kernel_25PfS_S_S_S_S_S_S_S_S_E5myVar+20], %f6;
	ld.shared.f32 	%f7, [%r4];
	cvt.f64.f32 	%fd7, %f7;
	mul.f64 	%fd8, %fd7, 0d404674F09D8C6D61;
	cvt.rn.f32.f64 	%f8, %fd8;
	st.shared.f32 	[_ZZ9kernel_25PfS_S_S_S_S_S_S_S_S_E5myVar], %f8;
	ld.shared.f32 	%f9, [%r4];
	cvt.f64.f32 	%fd9, %f9;
	mul.f64 	%fd10, %fd9, 0d4047B391F70DE8F7;
	cvt.rn.f32.f64 	%f10, %fd10;
	st.shared.f32 	[_ZZ9kernel_25PfS_S_S_S_S_S_S_S_S_E5myVar+24], %f10;
	ld.shared.f32 	%f11, [%r4];
	cvt.f64.f32 	%fd11, %f11;
	mul.f64 	%fd12, %fd11, 0d40057ECEDD484513;
	cvt.rn.f32.f64 	%f12, %fd12;
	st.shared.f32 	[_ZZ9kernel_25PfS_S_S_S_S_S_S_S_S_E5myVar+16], %f12;
	ld.shared.f32 	%f13, [%r4];
	cvt.f64.f32 	%fd13, %f13;
	mul.f64 	%fd14, %fd13, 0d4041E8E0114D2F5E;
	cvt.rn.f32.f64 	%f14, %fd14;
	st.shared.f32 	[_ZZ9kernel_25PfS_S_S_S_S_S_S_S_S_E5myVar+20], %f14;
	ld.shared.f32 	%f15, [%r4];
	cvt.f64.f32 	%fd15, %f15;
	mul.f64 	%fd16, %fd15, 0d401F73A4723AAFFF;
	cvt.rn.f32.f64 	%f16, %fd16;
	st.shared.f32 	[_ZZ9kernel_25PfS_S_S_S_S_S_S_S_S_E5myVar+8], %f16;
	ld.shared.f32 	%f17, [%r4];
	cvt.f64.f32 	%fd17, %f17;
	mul.f64 	%fd18, %fd17, 0d40404A8D64D7F0ED;
	cvt.rn.f32.f64 	%f18, %fd18;
	st.shared.f32 	[_ZZ9kernel_25PfS_S_S_S_S_S_S_S_S_E5myVar+8], %f18;
	ld.shared.f32 	%f19, [%r4];
	cvt.f64.f32 	%fd19, %f19;
	mul.f64 	%fd20, %fd19, 0d40469E7210BE9425;
	cvt.rn.f32.f64 	%f20, %fd20;
	st.shared.f32 	[_ZZ9kernel_25PfS_S_S_S_S_S_S_S_S_E5myVar+4], %f20;
	st.global.f32 	[%rd20], %f8;
	st.global.f32 	[%rd19+4], %f20;
	st.global.f32 	[%rd18+8], %f18;
	ld.shared.f32 	%f21, [_ZZ9kernel_25PfS_S_S_S_S_S_S_S_S_E5myVar+12];
	st.global.f32 	[%rd17+12], %f21;
	st.global.f32 	[%rd16+16], %f12;
	st.global.f32 	[%rd15+20], %f14;
	st.global.f32 	[%rd14+24], %f10;
	ld.shared.f32 	%f22, [_ZZ9kernel_25PfS_S_S_S_S_S_S_S_S_E5myVar+28];
	st.global.f32 	[%rd13+28], %f22;
	ld.shared.f32 	%f23, [_ZZ9kernel_25PfS_S_S_S_S_S_S_S_S_E5myVar+32];
	st.global.f32 	[%rd12+32], %f23;
	ld.shared.f32 	%f24, [_ZZ9kernel_25PfS_S_S_S_S_S_S_S_S_E5myVar+36];
	st.global.f32 	[%rd11+36], %f24;
	ret;

}
	// .globl	_Z9kernel_26PfS_S_S_S_S_S_S_S_S_
.visible .entry _Z9kernel_26PfS_S_S_S_S_S_S_S_S_(
	.param .u64 .ptr .align 1 _Z9kernel_26PfS_S_S_S_S_S_S_S_S__param_0,
	.param .u64 .ptr .align 1 _Z9kernel_26PfS_S_S_S_S_S_S_S_S__param_1,
	.param .u64 .ptr .align 1 _Z9kernel_26PfS_S_S_S_S_S_S_S_S__param_2,
	.param .u64 .ptr .align 1 _Z9kernel_26PfS_S_S_S_S_S_S_S_S__param_3,
	.param .u64 .ptr .align 1 _Z9kernel_26PfS_S_S_S_S_S_S_S_S__param_4,
	.param .u64 .ptr .align 1 _Z9kernel_26PfS_S_S_S_S_S_S_S_S__param_5,
	.param .u64 .ptr .align 1 _Z9kernel_26PfS_S_S_S_S_S_S_S_S__param_6,
	.param .u64 .ptr .align 1 _Z9kernel_26PfS_S_S_S_S_S_S_S_S__param_7,
	.param .u64 .ptr .align 1 _Z9kernel_26PfS_S_S_S_S_S_S_S_S__param_8,
	.param .u64 .ptr .align 1 _Z9kernel_26PfS_S_S_S_S_S_S_S_S__param_9
)
{
	.reg .b32 	%r<5>;
	.reg .b32 	%f<24>;
	.reg .b64 	%rd<21>;
	.reg .b64 	%fd<21>;
	// demoted variable
	.shared .align 4 .b8 _ZZ9kernel_26PfS_S_S_S_S_S_S_S_S_E5myVar[4096];
	ld.param.u64 	%rd1, [_Z9kernel_26PfS_S_S_S_S_S_S_S_S__param_0];
	ld.param.u64 	%rd2, [_Z9kernel_26PfS_S_S_S_S_S_S_S_S__param_1];
	ld.param.u64 	%rd3, [_Z9kernel_26PfS_S_S_S_S_S_S_S_S__param_2];
	ld.param.u64 	%rd4, [_Z9kernel_26PfS_S_S_S_S_S_S_S_S__param_3];
	ld.param.u64 	%rd5, [_Z9kernel_26PfS_S_S_S_S_S_S_S_S__param_4];
	ld.param.u64 	%rd6, [_Z9kernel_26PfS_S_S_S_S_S_S_S_S__param_5];
	ld.param.u64 	%rd7, [_Z9kernel_26PfS_S_S_S_S_S_S_S_S__param_6];
	ld.param.u64 	%rd8, [_Z9kernel_26PfS_S_S_S_S_S_S_S_S__param_7];
	ld.param.u64 	%rd9, [_Z9kernel_26PfS_S_S_S_S_S_S_S_S__param_8];
	ld.param.u64 	%rd10, [_Z9kernel_26PfS_S_S_S_S_S_S_S_S__param_9];
	cvta.to.global.u64 	%rd11, %rd10;
	cvta.to.global.u64 	%rd12, %rd9;
	cvta.to.global.u64 	%rd13, %rd8;
	cvta.to.global.u64 	%rd14, %rd7;
	cvta.to.global.u64 	%rd15, %rd6;
	cvta.to.global.u64 	%rd16, %rd5;
	cvta.to.global.u64 	%rd17, %rd4;
	cvta.to.global.u64 	%rd18, %rd3;
	cvta.to.global.u64 	%rd19, %rd2;
	cvta.to.global.u64 	%rd20, %rd1;
	mov.u32 	%r1, %tid.x;
	shl.b32 	%r2, %r1, 2;
	mov.u32 	%r3, _ZZ9kernel_26PfS_S_S_S_S_S_S_S_S_E5myVar;
	add.s32 	%r4, %r3, %r2;
	ld.shared.f32 	%f1, [%r4];
	cvt.f64.f32 	%fd1, %f1;
	mul.f64 	%fd2, %fd1, 0d402B9544998D0460;
	cvt.rn.f32.f64 	%f2, %fd2;
	st.shared.f32 	[_ZZ9kernel_26PfS_S_S_S_S_S_S_S_S_E5myVar+24], %f2;
	ld.shared.f32 	%f3, [%r4];
	cvt.f64.f32 	%fd3, %f3;
	mul.f64 	%fd4, %fd3, 0d40481448A58B3F64;
	cvt.rn.f32.f64 	%f4, %fd4;
	st.shared.f32 	[_ZZ9kernel_26PfS_S_S_S_S_S_S_S_S_E5myVar+4], %f4;
	ld.shared.f32 	%f5, [%r4];
	cvt.f64.f32 	%fd5, %f5;
	mul.f64 	%fd6, %fd5, 0d403D8712F4CF4A56;
	cvt.rn.f32.f64 	%f6, %fd6;
	st.shared.f32 	[_ZZ9kernel_26PfS_S_S_S_S_S_S_S_S_E5myVar+28], %f6;
	ld.shared.f32 	%f7, [%r4];
	cvt.f64.f32 	%fd7, %f7;
	mul.f64 	%fd8, %fd7, 0d4033E14B48D3AE68;
	cvt.rn.f32.f64 	%f8, %fd8;
	st.shared.f32 	[_ZZ9kernel_26PfS_S_S_S_S_S_S_S_S_E5myVar+24], %f8;
	ld.shared.f32 	%f9, [%r4];
	cvt.f64.f32 	%fd9, %f9;
	mul.f64 	%fd10, %fd9, 0d40394ABECEDD4845;
	cvt.rn.f32.f64 	%f10, %fd10;
	st.shared.f32 	[_ZZ9kernel_26PfS_S_S_S_S_S_S_S_S_E5myVar+32], %f10;
	ld.shared.f32 	%f11, [%r4];
	cvt.f64.f32 	%fd11, %f11;
	mul.f64 	%fd12, %fd11, 0d404701C0FCB4F1E5;
	cvt.rn.f32.f64 	%f12, %fd12;
	st.shared.f32 	[_ZZ9kernel_26PfS_S_S_S_S_S_S_S_S_E5myVar+32], %f12;
	ld.shared.f32 	%f13, [%r4];
	cvt.f64.f32 	%fd13, %f13;
	mul.f64 	%fd14, %fd13, 0d403980372E6A7696;
	cvt.rn.f32.f64 	%f14, %fd14;
	st.shared.f32 	[_ZZ9kernel_26PfS_S_S_S_S_S_S_S_S_E5myVar+8], %f14;
	ld.shared.f32 	%f15, [%r4];
	cvt.f64.f32 	%fd15, %f15;
	mul.f64 	%fd16, %fd15, 0d402E2A0945F9DF55;
	cvt.rn.f32.f64 	%f16, %fd16;
	st.shared.f32 	[_ZZ9kernel_26PfS_S_S_S_S_S_S_S_S_E5myVar+36], %f16;
	ld.shared.f32 	%f17, [%r4];
	cvt.f64.f32 	%fd17, %f17;
	mul.f64 	%fd18, %fd17, 0d4048B74B380CB6C8;
	cvt.rn.f32.f64 	%f18, %fd18;
	st.shared.f32 	[_ZZ9kernel_26PfS_S_S_S_S_S_S_S_S_E5myVar+12], %f18;
	ld.shared.f32 	%f19, [%r4];
	cvt.f64.f32 	%fd19, %f19;
	mul.f64 	%fd20, %fd19, 0d4042E08815E39714;
	cvt.rn.f32.f64 	%f20, %fd20;
	st.shared.f32 	[_ZZ9kernel_26PfS_S_S_S_S_S_S_S_S_E5myVar+32], %f20;
	ld.shared.f32 	%f21, [_ZZ9kernel_26PfS_S_S_S_S_S_S_S_S_E5myVar];
	st.global.f32 	[%rd20], %f21;
	st.global.f32 	[%rd19+4], %f4;
	st.global.f32 	[%rd18+8], %f14;
	st.global.f32 	[%rd17+12], %f18;
	ld.shared.f32 	%f22, [_ZZ9kernel_26PfS_S_S_S_S_S_S_S_S_E5myVar+16];
	st.global.f32 	[%rd16+16], %f22;
	ld.shared.f32 	%f23, [_ZZ9kernel_26PfS_S_S_S_S_S_S_S_S_E5myVar+20];
	st.global.f32 	[%rd15+20], %f23;
	st.global.f32 	[%rd14+24], %f8;
	st.global.f32 	[%rd13+28], %f6;
	st.global.f32 	[%rd12+32], %f20;
	st.global.f32 	[%rd11+36], %f16;
	ret;

}
	// .globl	_Z9kernel_27PfS_S_S_S_S_S_S_S_S_
.visible .entry _Z9kernel_27PfS_S_S_S_S_S_S_S_S_(
	.param .u64 .ptr .align 1 _Z9kernel_27PfS_S_S_S_S_S_S_S_S__param_0,
	.param .u64 .ptr .align 1 _Z9kernel_27PfS_S_S_S_S_S_S_S_S__param_1,
	.param .u64 .ptr .align 1 _Z9kernel_27PfS_S_S_S_S_S_S_S_S__param_2,
	.param .u64 .ptr .align 1 _Z9kernel_27PfS_S_S_S_S_S_S_S_S__param_3,
	.param .u64 .ptr .align 1 _Z9kernel_27PfS_S_S_S_S_S_S_S_S__param_4,
	.param .u64 .ptr .align 1 _Z9kernel_27PfS_S_S_S_S_S_S_S_S__param_5,
	.param .u64 .ptr .align 1 _Z9kernel_27PfS_S_S_S_S_S_S_S_S__param_6,
	.param .u64 .ptr .align 1 _Z9kernel_27PfS_S_S_S_S_S_S_S_S__param_7,
	.param .u64 .ptr .align 1 _Z9kernel_27PfS_S_S_S_S_S_S_S_S__param_8,
	.param .u64 .ptr .align 1 _Z9kernel_27PfS_S_S_S_S_S_S_S_S__param_9
)
{
	.reg .b32 	%r<5>;
	.reg .b32 	%f<25>;
	.reg .b64 	%rd<21>;
	.reg .b64 	%fd<21>;
	// demoted variable
	.shared .align 4 .b8 _ZZ9kernel_27PfS_S_S_S_S_S_S_S_S_E5myVar[4096];
	ld.param.u64 	%rd1, [_Z9kernel_27PfS_S_S_S_S_S_S_S_S__param_0];
	ld.param.u64 	%rd2, [_Z9kernel_27PfS_S_S_S_S_S_S_S_S__param_1];
	ld.param.u64 	%rd3, [_Z9kernel_27PfS_S_S_S_S_S_S_S_S__param_2];
	ld.param.u64 	%rd4, [_Z9kernel_27PfS_S_S_S_S_S_S_S_S__param_3];
	ld.param.u64 	%rd5, [_Z9kernel_27PfS_S_S_S_S_S_S_S_S__param_4];
	ld.param.u64 	%rd6, [_Z9kernel_27PfS_S_S_S_S_S_S_S_S__param_5];
	ld.param.u64 	%rd7, [_Z9kernel_27PfS_S_S_S_S_S_S_S_S__param_6];
	ld.param.u64 	%rd8, [_Z9kernel_27PfS_S_S_S_S_S_S_S_S__param_7];
	ld.param.u64 	%rd9, [_Z9kernel_27PfS_S_S_S_S_S_S_S_S__param_8];
	ld.param.u64 	%rd10, [_Z9kernel_27PfS_S_S_S_S_S_S_S_S__param_9];
	cvta.to.global.u64 	%rd11, %rd10;
	cvta.to.global.u64 	%rd12, %rd9;
	cvta.to.global.u64 	%rd13, %rd8;
	cvta.to.global.u64 	%rd14, %rd7;
	cvta.to.global.u64 	%rd15, %rd6;
	cvta.to.global.u64 	%rd16, %rd5;
	cvta.to.global.u64 	%rd17, %rd4;
	cvta.to.global.u64 	%rd18, %rd3;
	cvta.to.global.u64 	%rd19, %rd2;
	cvta.to.global.u64 	%rd20, %rd1;
	mov.u32 	%r1, %tid.x;
	shl.b32 	%r2, %r1, 2;
	mov.u32 	%r3, _ZZ9kernel_27PfS_S_S_S_S_S_S_S_S_E5myVar;
	add.s32 	%r4, %r3, %r2;
	ld.shared.f32 	%f1, [%r4];
	cvt.f64.f32 	%fd1, %f1;
	mul.f64 	%fd2, %fd1, 0d40488C9FBE76C8B4;
	cvt.rn.f32.f64 	%f2, %fd2;
	st.shared.f32 	[_ZZ9kernel_27PfS_S_S_S_S_S_S_S_S_E5myVar+8], %f2;
	ld.shared.f32 	%f3, [%r4];
	cvt.f64.f32 	%fd3, %f3;
	mul.f64 	%fd4, %fd3, 0d402E67601797CC3A;
	cvt.rn.f32.f64 	%f4, %fd4;
	st.shared.f32 	[_ZZ9kernel_27PfS_S_S_S_S_S_S_S_S_E5myVar+24], %f4;
	ld.shared.f32 	%f5, [%r4];
	cvt.f64.f32 	%fd5, %f5;
	mul.f64 	%fd6, %fd5, 0d4020514488C60CBF;
	cvt.rn.f32.f64 	%f6, %fd6;
	st.shared.f32 	[_ZZ9kernel_27PfS_S_S_S_S_S_S_S_S_E5myVar+24], %f6;
	ld.shared.f32 	%f7, [%r4];
	cvt.f64.f32 	%fd7, %f7;
	mul.f64 	%fd8, %fd7, 0d403D12D5171E29B7;
	cvt.rn.f32.f64 	%f8, %fd8;
	st.shared.f32 	[_ZZ9kernel_27PfS_S_S_S_S_S_S_S_S_E5myVar+4], %f8;
	ld.shared.f32 	%f9, [%r4];
	cvt.f64.f32 	%fd9, %f9;
	mul.f64 	%fd10, %fd9, 0d403653609DCF8940;
	cvt.rn.f32.f64 	%f10, %fd10;
	st.shared.f32 	[_ZZ9kernel_27PfS_S_S_S_S_S_S_S_S_E5myVar+16], %f10;
	ld.shared.f32 	%f11, [%r4];
	cvt.f64.f32 	%fd11, %f11;
	mul.f64 	%fd12, %fd11, 0d402EB85DD8F92AFA;
	cvt.rn.f32.f64 	%f12, %fd12;
	st.shared.f32 	[_ZZ9kernel_27PfS_S_S_S_S_S_S_S_S_E5myVar+36], %f12;
	ld.shared.f32 	%f13, [%r4];
	cvt.f64.f32 	%fd13, %f13;
	mul.f64 	%fd14, %fd13, 0d403F9E005C4651F4;
	cvt.rn.f32.f64 	%f14, %fd14;
	st.shared.f32 	[_ZZ9kernel_27PfS_S_S_S_S_S_S_S_S_E5myVar+36], %f14;
	ld.shared.f32 	%f15, [%r4];
	cvt.f64.f32 	%fd15, %f15;
	mul.f64 	%fd16, %fd15, 0d403AF142A23BFF8B;
	cvt.rn.f32.f64 	%f16, %fd16;
	st.shared.f32 	[_ZZ9kernel_27PfS_S_S_S_S_S_S_S_S_E5myVar+36], %f16;
	ld.shared.f32 	%f17, [%r4];
	cvt.f64.f32 	%fd17, %f17;
	mul.f64 	%fd18, %fd17, 0d401341E75360D024;
	cvt.rn.f32.f64 	%f18, %fd18;
	st.shared.f32 	[_ZZ9kernel_27PfS_S_S_S_S_S_S_S_S_E5myVar+28], %f18;
	ld.shared.f32 	%f19, [%r4];
	cvt.f64.f32 	%fd19, %f19;
	mul.f64 	%fd20, %fd19, 0d40215104B3C3E74B;
	cvt.rn.f32.f64 	%f20, %fd20;
	st.shared.f32 	[_ZZ9kernel_27PfS_S_S_S_S_S_S_S_S_E5myVar+36], %f20;
	ld.shared.f32 	%f21, [_ZZ9kernel_27PfS_S_S_S_S_S_S_S_S_E5myVar];
	st.global.f32 	[%rd20], %f21;
	st.global.f32 	[%rd19+4], %f8;
	st.global.f32 	[%rd18+8], %f2;
	ld.shared.f32 	%f22, [_ZZ9kernel_27PfS_S_S_S_S_S_S_S_S_E5myVar+12];
	st.global.f32 	[%rd17+12], %f22;
	st.global.f32 	[%rd16+16], %f10;
	ld.shared.f32 	%f23, [_ZZ9kernel_27PfS_S_S_S_S_S_S_S_S_E5myVar+20];
	st.global.f32 	[%rd15+20], %f23;
	st.global.f32 	[%rd14+24], %f6;
	st.global.f32 	[%rd13+28], %f18;
	ld.shared.f32 	%f24, [_ZZ9kernel_27PfS_S_S_S_S_S_S_S_S_E5myVar+32];
	st.global.f32 	[%rd12+32], %f24;
	st.global.f32 	[%rd11+36], %f20;
	ret;

}
	// .globl	_Z9kernel_28PfS_S_S_S_S_S_S_S_S_
.visible .entry _Z9kernel_28PfS_S_S_S_S_S_S_S_S_(
	.param .u64 .ptr .align 1 _Z9kernel_28PfS_S_S_S_S_S_S_S_S__param_0,
	.param .u64 .ptr .align 1 _Z9kernel_28PfS_S_S_S_S_S_S_S_S__param_1,
	.param .u64 .ptr .align 1 _Z9kernel_28PfS_S_S_S_S_S_S_S_S__param_2,
	.param .u64 .ptr .align 1 _Z9kernel_28PfS_S_S_S_S_S_S_S_S__param_3,
	.param .u64 .ptr .align 1 _Z9kernel_28PfS_S_S_S_S_S_S_S_S__param_4,
	.param .u64 .ptr .align 1 _Z9kernel_28PfS_S_S_S_S_S_S_S_S__param_5,
	.param .u64 .ptr .align 1 _Z9kernel_28PfS_S_S_S_S_S_S_S_S__param_6,
	.param .u64 .ptr .align 1 _Z9kernel_28PfS_S_S_S_S_S_S_S_S__param_7,
	.param .u64 .ptr .align 1 _Z9kernel_28PfS_S_S_S_S_S_S_S_S__param_8,
	.param .u64 .ptr .align 1 _Z9kernel_28PfS_S_S_S_S_S_S_S_S__param_9
)
{
	.reg .b32 	%r<5>;
	.reg .b32 	%f<24>;
	.reg .b64 	%rd<21>;
	.reg .b64 	%fd<21>;
	// demoted variable
	.shared .align 4 .b8 _ZZ9kernel_28PfS_S_S_S_S_S_S_S_S_E5myVar[4096];
	ld.param.u64 	%rd1, [_Z9kernel_28PfS_S_S_S_S_S_S_S_S__param_0];
	ld.param.u64 	%rd2, [_Z9kernel_28PfS_S_S_S_S_S_S_S_S__param_1];
	ld.param.u64 	%rd3, [_Z9kernel_28PfS_S_S_S_S_S_S_S_S__param_2];
	ld.param.u64 	%rd4, [_Z9kernel_28PfS_S_S_S_S_S_S_S_S__param_3];
	ld.param.u64 	%rd5, [_Z9kernel_28PfS_S_S_S_S_S_S_S_S__param_4];
	ld.param.u64 	%rd6, [_Z9kernel_28PfS_S_S_S_S_S_S_S_S__param_5];
	ld.param.u64 	%rd7, [_Z9kernel_28PfS_S_S_S_S_S_S_S_S__param_6];
	ld.param.u64 	%rd8, [_Z9kernel_28PfS_S_S_S_S_S_S_S_S__param_7];
	ld.param.u64 	%rd9, [_Z9kernel_28PfS_S_S_S_S_S_S_S_S__param_8];
	ld.param.u64 	%rd10, [_Z9kernel_28PfS_S_S_S_S_S_S_S_S__param_9];
	cvta.to.global.u64 	%rd11, %rd10;
	cvta.to.global.u64 	%rd12, %rd9;
	cvta.to.global.u64 	%rd13, %rd8;
	cvta.to.global.u64 	%rd14, %rd7;
	cvta.to.global.u64 	%rd15, %rd6;
	cvta.to.global.u64 	%rd16, %rd5;
	cvta.to.global.u64 	%rd17, %rd4;
	cvta.to.global.u64 	%rd18, %rd3;
	cvta.to.global.u64 	%rd19, %rd2;
	cvta.to.global.u64 	%rd20, %rd1;
	mov.u32 	%r1, %tid.x;
	shl.b32 	%r2, %r1, 2;
	mov.u32 	%r3, _ZZ9kernel_28PfS_S_S_S_S_S_S_S_S_E5myVar;
	add.s32 	%r4, %r3, %r2;
	ld.shared.f32 	%f1, [%r4];
	cvt.f64.f32 	%fd1, %f1;
	mul.f64 	%fd2, %fd1, 0d40402E7A52AC753E;
	cvt.rn.f32.f64 	%f2, %fd2;
	st.shared.f32 	[_ZZ9kernel_28PfS_S_S_S_S_S_S_S_S_E5myVar+36], %f2;
	ld.shared.f32 	%f3, [%r4];
	cvt.f64.f32 	%fd3, %f3;
	mul.f64 	%fd4, %fd3, 0d403A4B55AC03FF69;
	cvt.rn.f32.f64 	%f4, %fd4;
	st.shared.f32 	[_ZZ9kernel_28PfS_S_S_S_S_S_S_S_S_E5myVar], %f4;
	ld.shared.f32 	%f5, [%r4];
	cvt.f64.f32 	%fd5, %f5;
	mul.f64 	%fd6, %fd5, 0d401355E9185CEE18;
	cvt.rn.f32.f64 	%f6, %fd6;
	st.shared.f32 	[_ZZ9kernel_28PfS_S_S_S_S_S_S_S_S_E5myVar+12], %f6;
	ld.shared.f32 	%f7, [%r4];
	cvt.f64.f32 	%fd7, %f7;
	mul.f64 	%fd8, %fd7, 0d403B83AC0C62E4D2;
	cvt.rn.f32.f64 	%f8, %fd8;
	st.shared.f32 	[_ZZ9kernel_28PfS_S_S_S_S_S_S_S_S_E5myVar+32], %f8;
	ld.shared.f32 	%f9, [%r4];
	cvt.f64.f32 	%fd9, %f9;
	mul.f64 	%fd10, %fd9, 0d4024394BBE4473CD;
	cvt.rn.f32.f64 	%f10, %fd10;
	st.shared.f32 	[_ZZ9kernel_28PfS_S_S_S_S_S_S_S_S_E5myVar+16], %f10;
	ld.shared.f32 	%f11, [%r4];
	cvt.f64.f32 	%fd11, %f11;
	mul.f64 	%fd12, %fd11, 0d403B721C36976BC2;
	cvt.rn.f32.f64 	%f12, %fd12;
	st.shared.f32 	[_ZZ9kernel_28PfS_S_S_S_S_S_S_S_S_E5myVar+24], %f12;
	ld.shared.f32 	%f13, [%r4];
	cvt.f64.f32 	%fd13, %f13;
	mul.f64 	%fd14, %fd13, 0d40344CA7C5AC471B;
	cvt.rn.f32.f64 	%f14, %fd14;
	st.shared.f32 	[_ZZ9kernel_28PfS_S_S_S_S_S_S_S_S_E5myVar], %f14;
	ld.shared.f32 	%f15, [%r4];
	cvt.f64.f32 	%fd15, %f15;
	mul.f64 	%fd16, %fd15, 0d404070391D57FF9B;
	cvt.rn.f32.f64 	%f16, %fd16;
	st.shared.f32 	[_ZZ9kernel_28PfS_S_S_S_S_S_S_S_S_E5myVar+12], %f16;
	ld.shared.f32 	%f17, [%r4];
	cvt.f64.f32 	%fd17, %f17;
	mul.f64 	%fd18, %fd17, 0d403518ECE9A2C669;
	cvt.rn.f32.f64 	%f18, %fd18;
	st.shared.f32 	[_ZZ9kernel_28PfS_S_S_S_S_S_S_S_S_E5myVar+16], %f18;
	ld.shared.f32 	%f19, [%r4];
	cvt.f64.f32 	%fd19, %f19;
	mul.f64 	%fd20, %fd19, 0d403D4BD5992428D4;
	cvt.rn.f32.f64 	%f20, %fd20;
	st.shared.f32 	[_ZZ9kernel_28PfS_S_S_S_S_S_S_S_S_E5myVar+8], %f20;
	st.global.f32 	[%rd20], %f14;
	ld.shared.f32 	%f21, [_ZZ9kernel_28PfS_S_S_S_S_S_S_S_S_E5myVar+4];
	st.global.f32 	[%rd19+4], %f21;
	st.global.f32 	[%rd18+8], %f20;
	st.global.f32 	[%rd17+12], %f16;
	st.global.f32 	[%rd16+16], %f18;
	ld.shared.f32 	%f22, [_ZZ9kernel_28PfS_S_S_S_S_S_S_S_S_E5myVar+20];
	st.global.f32 	[%rd15+20], %f22;
	st.global.f32 	[%rd14+24], %f12;
	ld.shared.f32 	%f23, [_ZZ9kernel_28PfS_S_S_S_S_S_S_S_S_E5myVar+28];
	st.global.f32 	[%rd13+28], %f23;
	st.global.f32 	[%rd12+32], %f8;
	st.global.f32 	[%rd11+36], %f2;
	ret;

}
	// .globl	_Z9kernel_29PfS_S_S_S_S_S_S_S_S_
.visible .entry _Z9kernel_29PfS_S_S_S_S_S_S_S_S_(
	.param .u64 .ptr .align 1 _Z9kernel_29PfS_S_S_S_S_S_S_S_S__param_0,
	.param .u64 .ptr .align 1 _Z9kernel_29PfS_S_S_S_S_S_S_S_S__param_1,
	.param .u64 .ptr .align 1 _Z9kernel_29PfS_S_S_S_S_S_S_S_S__param_2,
	.param .u64 .ptr .align 1 _Z9kernel_29PfS_S_S_S_S_S_S_S_S__param_3,
	.param .u64 .ptr .align 1 _Z9kernel_29PfS_S_S_S_S_S_S_S_S__param_4,
	.param .u64 .ptr .align 1 _Z9kernel_29PfS_S_S_S_S_S_S_S_S__param_5,
	.param .u64 .ptr .align 1 _Z9kernel_29PfS_S_S_S_S_S_S_S_S__param_6,
	.param .u64 .ptr .align 1 _Z9kernel_29PfS_S_S_S_S_S_S_S_S__param_7,
	.param .u64 .ptr .align 1 _Z9kernel_29PfS_S_S_S_S_S_S_S_S__param_8,
	.param .u64 .ptr .align 1 _Z9kernel_29PfS_S_S_S_S_S_S_S_S__param_9
)
{
	.reg .b32 	%r<5>;
	.reg .b32 	%f<25>;
	.reg .b64 	%rd<21>;
	.reg .b64 	%fd<21>;
	// demoted variable
	.shared .align 4 .b8 _ZZ9kernel_29PfS_S_S_S_S_S_S_S_S_E5myVar[4096];
	ld.param.u64 	%rd1, [_Z9kernel_29PfS_S_S_S_S_S_S_S_S__param_0];
	ld.param.u64 	%rd2, [_Z9kernel_29PfS_S_S_S_S_S_S_S_S__param_1];
	ld.param.u64 	%rd3, [_Z9kernel_29PfS_S_S_S_S_S_S_S_S__param_2];
	ld.param.u64 	%rd4, [_Z9kernel_29PfS_S_S_S_S_S_S_S_S__param_3];
	ld.param.u64 	%rd5, [_Z9kernel_29PfS_S_S_S_S_S_S_S_S__param_4];
	ld.param.u64 	%rd6, [_Z9kernel_29PfS_S_S_S_S_S_S_S_S__param_5];
	ld.param.u64 	%rd7, [_Z9kernel_29PfS_S_S_S_S_S_S_S_S__param_6];
	ld.param.u64 	%rd8, [_Z9kernel_29PfS_S_S_S_S_S_S_S_S__param_7];
	ld.param.u64 	%rd9, [_Z9kernel_29PfS_S_S_S_S_S_S_S_S__param_8];
	ld.param.u64 	%rd10, [_Z9kernel_29PfS_S_S_S_S_S_S_S_S__param_9];
	cvta.to.global.u64 	%rd11, %rd10;
	cvta.to.global.u64 	%rd12, %rd9;
	cvta.to.global.u64 	%rd13, %rd8;
	cvta.to.global.u64 	%rd14, %rd7;
	cvta.to.global.u64 	%rd15, %rd6;
	cvta.to.global.u64 	%rd16, %rd5;
	cvta.to.global.u64 	%rd17, %rd4;
	cvta.to.global.u64 	%rd18, %rd3;
	cvta.to.global.u64 	%rd19, %rd2;
	cvta.to.global.u64 	%rd20, %rd1;
	mov.u32 	%r1, %tid.x;
	shl.b32 	%r2, %r1, 2;
	mov.u32 	%r3, _ZZ9kernel_29PfS_S_S_S_S_S_S_S_S_E5myVar;
	add.s32 	%r4, %r3, %r2;
	ld.shared.f32 	%f1, [%r4];
	cvt.f64.f32 	%fd1, %f1;
	mul.f64 	%fd2, %fd1, 0d400CDF4666EC9E23;
	cvt.rn.f32.f64 	%f2, %fd2;
	st.shared.f32 	[_ZZ9kernel_29PfS_S_S_S_S_S_S_S_S_E5myVar+16], %f2;
	ld.shared.f32 	%f3, [%r4];
	cvt.f64.f32 	%fd3, %f3;
	mul.f64 	%fd4, %fd3, 0d40408947BEDB7282;
	cvt.rn.f32.f64 	%f4, %fd4;
	st.shared.f32 	[_ZZ9kernel_29PfS_S_S_S_S_S_S_S_S_E5myVar+36], %f4;
	ld.shared.f32 	%f5, [%r4];
	cvt.f64.f32 	%fd5, %f5;
	mul.f64 	%fd6, %fd5, 0d403F8C753E707E17;
	cvt.rn.f32.f64 	%f6, %fd6;
	st.shared.f32 	[_ZZ9kernel_29PfS_S_S_S_S_S_S_S_S_E5myVar+12], %f6;
	ld.shared.f32 	%f7, [%r4];
	cvt.f64.f32 	%fd7, %f7;
	mul.f64 	%fd8, %fd7, 0d4048FF7F27FE4BCB;
	cvt.rn.f32.f64 	%f8, %fd8;
	st.shared.f32 	[_ZZ9kernel_29PfS_S_S_S_S_S_S_S_S_E5myVar+4], %f8;
	ld.shared.f32 	%f9, [%r4];
	cvt.f64.f32 	%fd9, %f9;
	mul.f64 	%fd10, %fd9, 0d403D5E94467381D8;
	cvt.rn.f32.f64 	%f10, %fd10;
	st.shared.f32 	[_ZZ9kernel_29PfS_S_S_S_S_S_S_S_S_E5myVar+20], %f10;
	ld.shared.f32 	%f11, [%r4];
	cvt.f64.f32 	%fd11, %f11;
	mul.f64 	%fd12, %fd11, 0d400C5C26DCE39B45;
	cvt.rn.f32.f64 	%f12, %fd12;
	st.shared.f32 	[_ZZ9kernel_29PfS_S_S_S_S_S_S_S_S_E5myVar+24], %f12;
	ld.shared.f32 	%f13, [%r4];
	cvt.f64.f32 	%fd13, %f13;
	mul.f64 	%fd14, %fd13, 0d40077868FD199BB2;
	cvt.rn.f32.f64 	%f14, %fd14;
	st.shared.f32 	[_ZZ9kernel_29PfS_S_S_S_S_S_S_S_S_E5myVar+4], %f14;
	ld.shared.f32 	%f15, [%r4];
	cvt.f64.f32 	%fd15, %f15;
	mul.f64 	%fd16, %fd15, 0d404423AFEA3DF6DC;
	cvt.rn.f32.f64 	%f16, %fd16;
	st.shared.f32 	[_ZZ9kernel_29PfS_S_S_S_S_S_S_S_S_E5myVar+12], %f16;
	ld.shared.f32 	%f17, [%r4];
	cvt.f64.f32 	%fd17, %f17;
	mul.f64 	%fd18, %fd17, 0d40438E1248D7E026;
	cvt.rn.f32.f64 	%f18, %fd18;
	st.shared.f32 	[_ZZ9kernel_29PfS_S_S_S_S_S_S_S_S_E5myVar+12], %f18;
	ld.shared.f32 	%f19, [%r4];
	cvt.f64.f32 	%fd19, %f19;
	mul.f64 	%fd20, %fd19, 0d4048FA2F05A708EE;
	cvt.rn.f32.f64 	%f20, %fd20;
	st.shared.f32 	[_ZZ9kernel_29PfS_S_S_S_S_S_S_S_S_E5myVar+12], %f20;
	ld.shared.f32 	%f21, [_ZZ9kernel_29PfS_S_S_S_S_S_S_S_S_E5myVar];
	st.global.f32 	[%rd20], %f21;
	st.global.f32 	[%rd19+4], %f14;
	ld.shared.f32 	%f22, [_ZZ9kernel_29PfS_S_S_S_S_S_S_S_S_E5myVar+8];
	st.global.f32 	[%rd18+8], %f22;
	st.global.f32 	[%rd17+12], %f20;
	st.global.f32 	[%rd16+16], %f2;
	st.global.f32 	[%rd15+20], %f10;
	st.global.f32 	[%rd14+24], %f12;
	ld.shared.f32 	%f23, [_ZZ9kernel_29PfS_S_S_S_S_S_S_S_S_E5myVar+28];
	st.global.f32 	[%rd13+28], %f23;
	ld.shared.f32 	%f24, [_ZZ9kernel_29PfS_S_S_S_S_S_S_S_S_E5myVar+32];
	st.global.f32 	[%rd12+32], %f24;
	st.global.f32 	[%rd11+36], %f4;
	ret;

}
	// .globl	_Z9kernel_30PfS_S_S_S_S_S_S_S_S_
.visible .entry _Z9kernel_30PfS_S_S_S_S_S_S_S_S_(
	.param .u64 .ptr .align 1 _Z9kernel_30PfS_S_S_S_S_S_S_S_S__param_0,
	.param .u64 .ptr .align 1 _Z9kernel_30PfS_S_S_S_S_S_S_S_S__param_1,
	.param .u64 .ptr .align 1 _Z9kernel_30PfS_S_S_S_S_S_S_S_S__param_2,
	.param .u64 .ptr .align 1 _Z9kernel_30PfS_S_S_S_S_S_S_S_S__param_3,
	.param .u64 .ptr .align 1 _Z9kernel_30PfS_S_S_S_S_S_S_S_S__param_4,
	.param .u64 .ptr .align 1 _Z9kernel_30PfS_S_S_S_S_S_S_S_S__param_5,
	.param .u64 .ptr .align 1 _Z9kernel_30PfS_S_S_S_S_S_S_S_S__param_6,
	.param .u64 .ptr .align 1 _Z9kernel_30PfS_S_S_S_S_S_S_S_S__param_7,
	.param .u64 .ptr .align 1 _Z9kernel_30PfS_S_S_S_S_S_S_S_S__param_8,
	.param .u64 .ptr .align 1 _Z9kernel_30PfS_S_S_S_S_S_S_S_S__param_9
)
{
	.reg .b32 	%r<5>;
	.reg .b32 	%f<25>;
	.reg .b64 	%rd<21>;
	.reg .b64 	%fd<21>;
	// demoted variable
	.shared .align 4 .b8 _ZZ9kernel_30PfS_S_S_S_S_S_S_S_S_E5myVar[4096];
	ld.param.u64 	%rd1, [_Z9kernel_30PfS_S_S_S_S_S_S_S_S__param_0];
	ld.param.u64 	%rd2, [_Z9kernel_30PfS_S_S_S_S_S_S_S_S__param_1];
	ld.param.u64 	%rd3, [_Z9kernel_30PfS_S_S_S_S_S_S_S_S__param_2];
	ld.param.u64 	%rd4, [_Z9kernel_30PfS_S_S_S_S_S_S_S_S__param_3];
	ld.param.u64 	%rd5, [_Z9kernel_30PfS_S_S_S_S_S_S_S_S__param_4];
	ld.param.u64 	%rd6, [_Z9kernel_30PfS_S_S_S_S_S_S_S_S__param_5];
	ld.param.u64 	%rd7, [_Z9kernel_30PfS_S_S_S_S_S_S_S_S__param_6];
	ld.param.u64 	%rd8, [_Z9kernel_30PfS_S_S_S_S_S_S_S_S__param_7];
	ld.param.u64 	%rd9, [_Z9kernel_30PfS_S_S_S_S_S_S_S_S__param_8];
	ld.param.u64 	%rd10, [_Z9kernel_30PfS_S_S_S_S_S_S_S_S__param_9];
	cvta.to.global.u64 	%rd11, %rd10;
	cvta.to.global.u64 	%rd12, %rd9;
	cvta.to.global.u64 	%rd13, %rd8;
	cvta.to.global.u64 	%rd14, %rd7;
	cvta.to.global.u64 	%rd15, %rd6;
	cvta.to.global.u64 	%rd16, %rd5;
	cvta.to.global.u64 	%rd17, %rd4;
	cvta.to.global.u64 	%rd18, %rd3;
	cvta.to.global.u64 	%rd19, %rd2;
	cvta.to.global.u64 	%rd20, %rd1;
	mov.u32 	%r1, %tid.x;
	shl.b32 	%r2, %r1, 2;
	mov.u32 	%r3, _ZZ9kernel_30PfS_S_S_S_S_S_S_S_S_E5myVar;
	add.s32 	%r4, %r3, %r2;
	ld.shared.f32 	%f1, [%r4];
	cvt.f64.f32 	%fd1, %f1;
	mul.f64 	%fd2, %fd1, 0d4042B199AA60913A;
	cvt.rn.f32.f64 	%f2, %fd2;
	st.shared.f32 	[_ZZ9kernel_30PfS_S_S_S_S_S_S_S_S_E5myVar+20], %f2;
	ld.shared.f32 	%f3, [%r4];
	cvt.f64.f32 	%fd3, %f3;
	mul.f64 	%fd4, %fd3, 0d40012812BE48A58B;
	cvt.rn.f32.f64 	%f4, %fd4;
	st.shared.f32 	[_ZZ9kernel_30PfS_S_S_S_S_S_S_S_S_E5myVar+24], %f4;
	ld.shared.f32 	%f5, [%r4];
	cvt.f64.f32 	%fd5, %f5;
	mul.f64 	%fd6, %fd5, 0d40376E85CAAFBC1B;
	cvt.rn.f32.f64 	%f6, %fd6;
	st.shared.f32 	[_ZZ9kernel_30PfS_S_S_S_S_S_S_S_S_E5myVar+28], %f6;
	ld.shared.f32 	%f7, [%r4];
	cvt.f64.f32 	%fd7, %f7;
	mul.f64 	%fd8, %fd7, 0d403183D5A9EB2075;
	cvt.rn.f32.f64 	%f8, %fd8;
	st.shared.f32 	[_ZZ9kernel_30PfS_S_S_S_S_S_S_S_S_E5myVar+20], %f8;
	ld.shared.f32 	%f9, [%r4];
	cvt.f64.f32 	%fd9, %f9;
	mul.f64 	%fd10, %fd9, 0d403882BCD78C4370;
	cvt.rn.f32.f64 	%f10, %fd10;
	st.shared.f32 	[_ZZ9kernel_30PfS_S_S_S_S_S_S_S_S_E5myVar], %f10;
	ld.shared.f32 	%f11, [%r4];
	cvt.f64.f32 	%fd11, %f11;
	mul.f64 	%fd12, %fd11, 0d401BA82CB20FB225;
	cvt.rn.f32.f64 	%f12, %fd12;
	st.shared.f32 	[_ZZ9kernel_30PfS_S_S_S_S_S_S_S_S_E5myVar], %f12;
	ld.shared.f32 	%f13, [%r4];
	cvt.f64.f32 	%fd13, %f13;
	mul.f64 	%fd14, %fd13, 0d40459A55A7D24181;
	cvt.rn.f32.f64 	%f14, %fd14;
	st.shared.f32 	[_ZZ9kernel_30PfS_S_S_S_S_S_S_S_S_E5myVar+4], %f14;
	ld.shared.f32 	%f15, [%r4];
	cvt.f64.f32 	%fd15, %f15;
	mul.f64 	%fd16, %fd15, 0d40442489B951C5C5;
	cvt.rn.f32.f64 	%f16, %fd16;
	st.shared.f32 	[_ZZ9kernel_30PfS_S_S_S_S_S_S_S_S_E5myVar+28], %f16;
	ld.shared.f32 	%f17, [%r4];
	cvt.f64.f32 	%fd17, %f17;
	mul.f64 	%fd18, %fd17, 0d403306786C22680A;
	cvt.rn.f32.f64 	%f18, %fd18;
	st.shared.f32 	[_ZZ9kernel_30PfS_S_S_S_S_S_S_S_S_E5myVar+20], %f18;
	ld.shared.f32 	%f19, [%r4];
	cvt.f64.f32 	%fd19, %f19;
	mul.f64 	%fd20, %fd19, 0d4021ACD423D9231C;
	cvt.rn.f32.f64 	%f20, %fd20;
	st.shared.f32 	[_ZZ9kernel_30PfS_S_S_S_S_S_S_S_S_E5myVar+12], %f20;
	st.global.f32 	[%rd20], %f12;
	st.global.f32 	[%rd19+4], %f14;
	ld.shared.f32 	%f21, [_ZZ9kernel_30PfS_S_S_S_S_S_S_S_S_E5myVar+8];
	st.global.f32 	[%rd18+8], %f21;
	st.global.f32 	[%rd17+12], %f20;
	ld.shared.f32 	%f22, [_ZZ9kernel_30PfS_S_S_S_S_S_S_S_S_E5myVar+16];
	st.global.f32 	[%rd16+16], %f22;
	st.global.f32 	[%rd15+20], %f18;
	st.global.f32 	[%rd14+24], %f4;
	st.global.f32 	[%rd13+28], %f16;
	ld.shared.f32 	%f23, [_ZZ9kernel_30PfS_S_S_S_S_S_S_S_S_E5myVar+32];
	st.global.f32 	[%rd12+32], %f23;
	ld.shared.f32 	%f24, [_ZZ9kernel_30PfS_S_S_S_S_S_S_S_S_E5myVar+36];
	st.global.f32 	[%rd11+36], %f24;
	ret;

}
	// .globl	_Z9kernel_31PfS_S_S_S_S_S_S_S_S_
.visible .entry _Z9kernel_31PfS_S_S_S_S_S_S_S_S_(
	.param .u64 .ptr .align 1 _Z9kernel_31PfS_S_S_S_S_S_S_S_S__param_0,
	.param .u64 .ptr .align 1 _Z9kernel_31PfS_S_S_S_S_S_S_S_S__param_1,
	.param .u64 .ptr .align 1 _Z9kernel_31PfS_S_S_S_S_S_S_S_S__param_2,
	.param .u64 .ptr .align 1 _Z9kernel_31PfS_S_S_S_S_S_S_S_S__param_3,
	.param .u64 .ptr .align 1 _Z9kernel_31PfS_S_S_S_S_S_S_S_S__param_4,
	.param .u64 .ptr .align 1 _Z9kernel_31PfS_S_S_S_S_S_S_S_S__param_5,
	.param .u64 .ptr .align 1 _Z9kernel_31PfS_S_S_S_S_S_S_S_S__param_6,
	.param .u64 .ptr .align 1 _Z9kernel_31PfS_S_S_S_S_S_S_S_S__param_7,
	.param .u64 .ptr .align 1 _Z9kernel_31PfS_S_S_S_S_S_S_S_S__param_8,
	.param .u64 .ptr .align 1 _Z9kernel_31PfS_S_S_S_S_S_S_S_S__param_9
)
{
	.reg .b32 	%r<5>;
	.reg .b32 	%f<24>;
	.reg .b64 	%rd<21>;
	.reg .b64 	%fd<21>;
	// demoted variable
	.shared .align 4 .b8 _ZZ9kernel_31PfS_S_S_S_S_S_S_S_S_E5myVar[4096];
	ld.param.u64 	%rd1, [_Z9kernel_31PfS_S_S_S_S_S_S_S_S__param_0];
	ld.param.u64 	%rd2, [_Z9kernel_31PfS_S_S_S_S_S_S_S_S__param_1];
	ld.param.u64 	%rd3, [_Z9kernel_31PfS_S_S_S_S_S_S_S_S__param_2];
	ld.param.u64 	%rd4, [_Z9kernel_31PfS_S_S_S_S_S_S_S_S__param_3];
	ld.param.u64 	%rd5, [_Z9kernel_31PfS_S_S_S_S_S_S_S_S__param_4];
	ld.param.u64 	%rd6, [_Z9kernel_31PfS_S_S_S_S_S_S_S_S__param_5];
	ld.param.u64 	%rd7, [_Z9kernel_31PfS_S_S_S_S_S_S_S_S__param_6];
	ld.param.u64 	%rd8, [_Z9kernel_31PfS_S_S_S_S_S_S_S_S__param_7];
	ld.param.u64 	%rd9, [_Z9kernel_31PfS_S_S_S_S_S_S_S_S__param_8];
	ld.param.u64 	%rd10, [_Z9kernel_31PfS_S_S_S_S_S_S_S_S__param_9];
	cvta.to.global.u64 	%rd11, %rd10;
	cvta.to.global.u64 	%rd12, %rd9;
	cvta.to.global.u64 	%rd13, %rd8;
	cvta.to.global.u64 	%rd14, %rd7;
	cvta.to.global.u64 	%rd15, %rd6;
	cvta.to.global.u64 	%rd16, %rd5;
	cvta.to.global.u64 	%rd17, %rd4;
	cvta.to.global.u64 	%rd18, %rd3;
	cvta.to.global.u64 	%rd19, %rd2;
	cvta.to.global.u64 	%rd20, %rd1;
	mov.u32 	%r1, %tid.x;
	shl.b32 	%r2, %r1, 2;
	mov.u32 	%r3, _ZZ9kernel_31PfS_S_S_S_S_S_S_S_S_E5myVar;
	add.s32 	%r4, %r3, %r2;
	ld.shared.f32 	%f1, [%r4];
	cvt.f64.f32 	%fd1, %f1;
	mul.f64 	%fd2, %fd1, 0d4029AADB61BB05FB;
	cvt.rn.f32.f64 	%f2, %fd2;
	st.shared.f32 	[_ZZ9kernel_31PfS_S_S_S_S_S_S_S_S_E5myVar+28], %f2;
	ld.shared.f32 	%f3, [%r4];
	cvt.f64.f32 	%fd3, %f3;
	mul.f64 	%fd4, %fd3, 0d403C71069A4DF480;
	cvt.rn.f32.f64 	%f4, %fd4;
	st.shared.f32 	[_ZZ9kernel_31PfS_S_S_S_S_S_S_S_S_E5myVar+4], %f4;
	ld.shared.f32 	%f5, [%r4];
	cvt.f64.f32 	%fd5, %f5;
	mul.f64 	%fd6, %fd5, 0d402AD4ABE6A337A8;
	cvt.rn.f32.f64 	%f6, %fd6;
	st.shared.f32 	[_ZZ9kernel_31PfS_S_S_S_S_S_S_S_S_E5myVar+28], %f6;
	ld.shared.f32 	%f7, [%r4];
	cvt.f64.f32 	%fd7, %f7;
	mul.f64 	%fd8, %fd7, 0d4020CFF455A7D242;
	cvt.rn.f32.f64 	%f8, %fd8;
	st.shared.f32 	[_ZZ9kernel_31PfS_S_S_S_S_S_S_S_S_E5myVar+8], %f8;
	ld.shared.f32 	%f9, [%r4];
	cvt.f64.f32 	%fd9, %f9;
	mul.f64 	%fd10, %fd9, 0d4031832E8C0485A1;
	cvt.rn.f32.f64 	%f10, %fd10;
	st.shared.f32 	[_ZZ9kernel_31PfS_S_S_S_S_S_S_S_S_E5myVar+20], %f10;
	ld.shared.f32 	%f11, [%r4];
	cvt.f64.f32 	%fd11, %f11;
	mul.f64 	%fd12, %fd11, 0d40453BB97353B4B3;
	cvt.rn.f32.f64 	%f12, %fd12;
	st.shared.f32 	[_ZZ9kernel_31PfS_S_S_S_S_S_S_S_S_E5myVar+24], %f12;
	ld.shared.f32 	%f13, [%r4];
	cvt.f64.f32 	%fd13, %f13;
	mul.f64 	%fd14, %fd13, 0d40416D167EC7863C;
	cvt.rn.f32.f64 	%f14, %fd14;
	st.shared.f32 	[_ZZ9kernel_31PfS_S_S_S_S_S_S_S_S_E5myVar+20], %f14;
	ld.shared.f32 	%f15, [%r4];
	cvt.f64.f32 	%fd15, %f15;
	mul.f64 	%fd16, %fd15, 0d40438576577531DB;
	cvt.rn.f32.f64 	%f16, %fd16;
	st.shared.f32 	[_ZZ9kernel_31PfS_S_S_S_S_S_S_S_S_E5myVar], %f16;
	ld.shared.f32 	%f17, [%r4];
	cvt.f64.f32 	%fd17, %f17;
	mul.f64 	%fd18, %fd17, 0d40401B07075B3E14;
	cvt.rn.f32.f64 	%f18, %fd18;
	st.shared.f32 	[_ZZ9kernel_31PfS_S_S_S_S_S_S_S_S_E5myVar+20], %f18;
	ld.shared.f32 	%f19, [%r4];
	cvt.f64.f32 	%fd19, %f19;
	mul.f64 	%fd20, %fd19, 0d403FA8330D73860A;
	cvt.rn.f32.f64 	%f20, %fd20;
	st.shared.f32 	[_ZZ9kernel_31PfS_S_S_S_S_S_S_S_S_E5myVar+16], %f20;
	st.global.f32 	[%rd20], %f16;
	st.global.f32 	[%rd19+4], %f4;
	st.global.f32 	[%rd18+8], %f8;
	ld.shared.f32 	%f21, [_ZZ9kernel_31PfS_S_S_S_S_S_S_S_S_E5myVar+12];
	st.global.f32 	[%rd17+12], %f21;
	st.global.f32 	[%rd16+16], %f20;
	st.global.f32 	[%rd15+20], %f18;
	st.global.f32 	[%rd14+24], %f12;
	st.global.f32 	[%rd13+28], %f6;
	ld.shared.f32 	%f22, [_ZZ9kernel_31PfS_S_S_S_S_S_S_S_S_E5myVar+32];
	st.global.f32 	[%rd12+32], %f22;
	ld.shared.f32 	%f23, [_ZZ9kernel_31PfS_S_S_S_S_S_S_S_S_E5myVar+36];
	st.global.f32 	[%rd11+36], %f23;
	ret;

}
	// .globl	_Z9kernel_32PfS_S_S_S_S_S_S_S_S_
.visible .entry _Z9kernel_32PfS_S_S_S_S_S_S_S_S_(
	.param .u64 .ptr .align 1 _Z9kernel_32PfS_S_S_S_S_S_S_S_S__param_0,
	.param .u64 .ptr .align 1 _Z9kernel_32PfS_S_S_S_S_S_S_S_S__param_1,
	.param .u64 .ptr .align 1 _Z9kernel_32PfS_S_S_S_S_S_S_S_S__param_2,
	.param .u64 .ptr .align 1 _Z9kernel_32PfS_S_S_S_S_S_S_S_S__param_3,
	.param .u64 .ptr .align 1 _Z9kernel_32PfS_S_S_S_S_S_S_S_S__param_4,
	.param .u64 .ptr .align 1 _Z9kernel_32PfS_S_S_S_S_S_S_S_S__param_5,
	.param .u64 .ptr .align 1 _Z9kernel_32PfS_S_S_S_S_S_S_S_S__param_6,
	.param .u64 .ptr .align 1 _Z9kernel_32PfS_S_S_S_S_S_S_S_S__param_7,
	.param .u64 .ptr .align 1 _Z9kernel_32PfS_S_S_S_S_S_S_S_S__param_8,
	.param .u64 .ptr .align 1 _Z9kernel_32PfS_S_S_S_S_S_S_S_S__param_9
)
{
	.reg .b32 	%r<5>;
	.reg .b32 	%f<24>;
	.reg .b64 	%rd<21>;
	.reg .b64 	%fd<21>;
	// demoted variable
	.shared .align 4 .b8 _ZZ9kernel_32PfS_S_S_S_S_S_S_S_S_E5myVar[4096];
	ld.param.u64 	%rd1, [_Z9kernel_32PfS_S_S_S_S_S_S_S_S__param_0];
	ld.param.u64 	%rd2, [_Z9kernel_32PfS_S_S_S_S_S_S_S_S__param_1];
	ld.param.u64 	%rd3, [_Z9kernel_32PfS_S_S_S_S_S_S_S_S__param_2];
	ld.param.u64 	%rd4, [_Z9kernel_32PfS_S_S_S_S_S_S_S_S__param_3];
	ld.param.u64 	%rd5, [_Z9kernel_32PfS_S_S_S_S_S_S_S_S__param_4];
	ld.param.u64 	%rd6, [_Z9kernel_32PfS_S_S_S_S_S_S_S_S__param_5];
	ld.param.u64 	%rd7, [_Z9kernel_32PfS_S_S_S_S_S_S_S_S__param_6];
	ld.param.u64 	%rd8, [_Z9kernel_32PfS_S_S_S_S_S_S_S_S__param_7];
	ld.param.u64 	%rd9, [_Z9kernel_32PfS_S_S_S_S_S_S_S_S__param_8];
	ld.param.u64 	%rd10, [_Z9kernel_32PfS_S_S_S_S_S_S_S_S__param_9];
	cvta.to.global.u64 	%rd11, %rd10;
	cvta.to.global.u64 	%rd12, %rd9;
	cvta.to.global.u64 	%rd13, %rd8;
	cvta.to.global.u64 	%rd14, %rd7;
	cvta.to.global.u64 	%rd15, %rd6;
	cvta.to.global.u64 	%rd16, %rd5;
	cvta.to.global.u64 	%rd17, %rd4;
	cvta.to.global.u64 	%rd18, %rd3;
	cvta.to.global.u64 	%rd19, %rd2;
	cvta.to.global.u64 	%rd20, %rd1;
	mov.u32 	%r1, %tid.x;
	shl.b32 	%r2, %r1, 2;
	mov.u32 	%r3, _ZZ9kernel_32PfS_S_S_S_S_S_S_S_S_E5myVar;
	add.s32 	%r4, %r3, %r2;
	ld.shared.f32 	%f1, [%r4];
	cvt.f64.f32 	%fd1, %f1;
	mul.f64 	%fd2, %fd1, 0d40408C87A072D1AF;
	cvt.rn.f32.f64 	%f2, %fd2;
	st.shared.f32 	[_ZZ9kernel_32PfS_S_S_S_S_S_S_S_S_E5myVar+24], %f2;
	ld.shared.f32 	%f3, [%r4];
	cvt.f64.f32 	%fd3, %f3;
	mul.f64 	%fd4, %fd3, 0d402122FDB8FDE2EF;
	cvt.rn.f32.f64 	%f4, %fd4;
	st.shared.f32 	[_ZZ9kernel_32PfS_S_S_S_S_S_S_S_S_E5myVar], %f4;
	ld.shared.f32 	%f5, [%r4];
	cvt.f64.f32 	%fd5, %f5;
	mul.f64 	%fd6, %fd5, 0d4042A801711947D0;
	cvt.rn.f32.f64 	%f6, %fd6;
	st.shared.f32 	[_ZZ9kernel_32PfS_S_S_S_S_S_S_S_S_E5myVar+12], %f6;
	ld.shared.f32 	%f7, [%r4];
	cvt.f64.f32 	%fd7, %f7;
	mul.f64 	%fd8, %fd7, 0d4005DA0B5ED8D36B;
	cvt.rn.f32.f64 	%f8, %fd8;
	st.shared.f32 	[_ZZ9kernel_32PfS_S_S_S_S_S_S_S_S_E5myVar+32], %f8;
	ld.shared.f32 	%f9, [%r4];
	cvt.f64.f32 	%fd9, %f9;
	mul.f64 	%fd10, %fd9, 0d401E26672FBA01EF;
	cvt.rn.f32.f64 	%f10, %fd10;
	st.shared.f32 	[_ZZ9kernel_32PfS_S_S_S_S_S_S_S_S_E5myVar], %f10;
	ld.shared.f32 	%f11, [%r4];
	cvt.f64.f32 	%fd11, %f11;
	mul.f64 	%fd12, %fd11, 0d403F3FF7CED91687;
	cvt.rn.f32.f64 	%f12, %fd12;
	st.shared.f32 	[_ZZ9kernel_32PfS_S_S_S_S_S_S_S_S_E5myVar+8], %f12;
	ld.shared.f32 	%f13, [%r4];
	cvt.f64.f32 	%fd13, %f13;
	mul.f64 	%fd14, %fd13, 0d402E12DC4C9C90C5;
	cvt.rn.f32.f64 	%f14, %fd14;
	st.shared.f32 	[_ZZ9kernel_32PfS_S_S_S_S_S_S_S_S_E5myVar+16], %f14;
	ld.shared.f32 	%f15, [%r4];
	cvt.f64.f32 	%fd15, %f15;
	mul.f64 	%fd16, %fd15, 0d3FF74A2339C0EBEE;
	cvt.rn.f32.f64 	%f16, %fd16;
	st.shared.f32 	[_ZZ9kernel_32PfS_S_S_S_S_S_S_S_S_E5myVar+12], %f16;
	ld.shared.f32 	%f17, [%r4];
	cvt.f64.f32 	%fd17, %f17;
	mul.f64 	%fd18, %fd17, 0d4034F667839CD812;
	cvt.rn.f32.f64 	%f18, %fd18;
	st.shared.f32 	[_ZZ9kernel_32PfS_S_S_S_S_S_S_S_S_E5myVar+24], %f18;
	ld.shared.f32 	%f19, [%r4];
	cvt.f64.f32 	%fd19, %f19;
	mul.f64 	%fd20, %fd19, 0d4027AB79D909F1F1;
	cvt.rn.f32.f64 	%f20, %fd20;
	st.shared.f32 	[_ZZ9kernel_32PfS_S_S_S_S_S_S_S_S_E5myVar+28], %f20;
	st.global.f32 	[%rd20], %f10;
	ld.shared.f32 	%f21, [_ZZ9kernel_32PfS_S_S_S_S_S_S_S_S_E5myVar+4];
	st.global.f32 	[%rd19+4], %f21;
	st.global.f32 	[%rd18+8], %f12;
	st.global.f32 	[%rd17+12], %f16;
	st.global.f32 	[%rd16+16], %f14;
	ld.shared.f32 	%f22, [_ZZ9kernel_32PfS_S_S_S_S_S_S_S_S_E5myVar+20];
	st.global.f32 	[%rd15+20], %f22;
	st.global.f32 	[%rd14+24], %f18;
	st.global.f32 	[%rd13+28], %f20;
	st.global.f32 	[%rd12+32], %f8;
	ld.shared.f32 	%f23, [_ZZ9kernel_32PfS_S_S_S_S_S_S_S_S_E5myVar+36];
	st.global.f32 	[%rd11+36], %f23;
	ret;

}
	// .globl	_Z9kernel_33PfS_S_S_S_S_S_S_S_S_
.visible .entry _Z9kernel_33PfS_S_S_S_S_S_S_S_S_(
	.param .u64 .ptr .align 1 _Z9kernel_33PfS_S_S_S_S_S_S_S_S__param_0,
	.param .u64 .ptr .align 1 _Z9kernel_33PfS_S_S_S_S_S_S_S_S__param_1,
	.param .u64 .ptr .align 1 _Z9kernel_33PfS_S_S_S_S_S_S_S_S__param_2,
	.param .u64 .ptr .align 1 _Z9kernel_33PfS_S_S_S_S_S_S_S_S__param_3,
	.param .u64 .ptr .align 1 _Z9kernel_33PfS_S_S_S_S_S_S_S_S__param_4,
	.param .u64 .ptr .align 1 _Z9kernel_33PfS_S_S_S_S_S_S_S_S__param_5,
	.param .u64 .ptr .align 1 _Z9kernel_33PfS_S_S_S_S_S_S_S_S__param_6,
	.param .u64 .ptr .align 1 _Z9kernel_33PfS_S_S_S_S_S_S_S_S__param_7,
	.param .u64 .ptr .align 1 _Z9kernel_33PfS_S_S_S_S_S_S_S_S__param_8,
	.param .u64 .ptr .align 1 _Z9kernel_33PfS_S_S_S_S_S_S_S_S__param_9
)
{
	.reg .b32 	%r<5>;
	.reg .b32 	%f<24>;
	.reg .b64 	%rd<21>;
	.reg .b64 	%fd<21>;
	// demoted variable
	.shared .align 4 .b8 _ZZ9kernel_33PfS_S_S_S_S_S_S_S_S_E5myVar[4096];
	ld.param.u64 	%rd1, [_Z9kernel_33PfS_S_S_S_S_S_S_S_S__param_0];
	ld.param.u64 	%rd2, [_Z9kernel_33PfS_S_S_S_S_S_S_S_S__param_1];
	ld.param.u64 	%rd3, [_Z9kernel_33PfS_S_S_S_S_S_S_S_S__param_2];
	ld.param.u64 	%rd4, [_Z9kernel_33PfS_S_S_S_S_S_S_S_S__param_3];
	ld.param.u64 	%rd5, [_Z9kernel_33PfS_S_S_S_S_S_S_S_S__param_4];
	ld.param.u64 	%rd6, [_Z9kernel_33PfS_S_S_S_S_S_S_S_S__param_5];
	ld.param.u64 	%rd7, [_Z9kernel_33PfS_S_S_S_S_S_S_S_S__param_6];
	ld.param.u64 	%rd8, [_Z9kernel_33PfS_S_S_S_S_S_S_S_S__param_7];
	ld.param.u64 	%rd9, [_Z9kernel_33PfS_S_S_S_S_S_S_S_S__param_8];
	ld.param.u64 	%rd10, [_Z9kernel_33PfS_S_S_S_S_S_S_S_S__param_9];
	cvta.to.global.u64 	%rd11, %rd10;
	cvta.to.global.u64 	%rd12, %rd9;
	cvta.to.global.u64 	%rd13, %rd8;
	cvta.to.global.u64 	%rd14, %rd7;
	cvta.to.global.u64 	%rd15, %rd6;
	cvta.to.global.u64 	%rd16, %rd5;
	cvta.to.global.u64 	%rd17, %rd4;
	cvta.to.global.u64 	%rd18, %rd3;
	cvta.to.global.u64 	%rd19, %rd2;
	cvta.to.global.u64 	%rd20, %rd1;
	mov.u32 	%r1, %tid.x;
	shl.b32 	%r2, %r1, 2;
	mov.u32 	%r3, _ZZ9kernel_33PfS_S_S_S_S_S_S_S_S_E5myVar;
	add.s32 	%r4, %r3, %r2;
	ld.shared.f32 	%f1, [%r4];
	cvt.f64.f32 	%fd1, %f1;
	mul.f64 	%fd2, %fd1, 0d4048EBB0C4588A05;
	cvt.rn.f32.f64 	%f2, %fd2;
	st.shared.f32 	[_ZZ9kernel_33PfS_S_S_S_S_S_S_S_S_E5myVar+4], %f2;
	ld.shared.f32 	%f3, [%r4];
	cvt.f64.f32 	%fd3, %f3;
	mul.f64 	%fd4, %fd3, 0d4034810A45D41FA7;
	cvt.rn.f32.f64 	%f4, %fd4;
	st.shared.f32 	[_ZZ9kernel_33PfS_S_S_S_S_S_S_S_S_E5myVar+32], %f4;
	ld.shared.f32 	%f5, [%r4];
	cvt.f64.f32 	%fd5, %f5;
	mul.f64 	%fd6, %fd5, 0d404489CD35A85879;
	cvt.rn.f32.f64 	%f6, %fd6;
	st.shared.f32 	[_ZZ9kernel_33PfS_S_S_S_S_S_S_S_S_E5myVar+36], %f6;
	ld.shared.f32 	%f7, [%r4];
	cvt.f64.f32 	%fd7, %f7;
	mul.f64 	%fd8, %fd7, 0d40350834B0E1B4BB;
	cvt.rn.f32.f64 	%f8, %fd8;
	st.shared.f32 	[_ZZ9kernel_33PfS_S_S_S_S_S_S_S_S_E5myVar+24], %f8;
	ld.shared.f32 	%f9, [%r4];
	cvt.f64.f32 	%fd9, %f9;
	mul.f64 	%fd10, %fd9, 0d40441C382A12F901;
	cvt.rn.f32.f64 	%f10, %fd10;
	st.shared.f32 	[_ZZ9kernel_33PfS_S_S_S_S_S_S_S_S_E5myVar], %f10;
	ld.shared.f32 	%f11, [%r4];
	cvt.f64.f32 	%fd11, %f11;
	mul.f64 	%fd12, %fd11, 0d4023DF9C842FA509;
	cvt.rn.f32.f64 	%f12, %fd12;
	st.shared.f32 	[_ZZ9kernel_33PfS_S_S_S_S_S_S_S_S_E5myVar+28], %f12;
	ld.shared.f32 	%f13, [%r4];
	cvt.f64.f32 	%fd13, %f13;
	mul.f64 	%fd14, %fd13, 0d4044D39AA60913A5;
	cvt.rn.f32.f64 	%f14, %fd14;
	st.shared.f32 	[_ZZ9kernel_33PfS_S_S_S_S_S_S_S_S_E5myVar+32], %f14;
	ld.shared.f32 	%f15, [%r4];
	cvt.f64.f32 	%fd15, %f15;
	mul.f64 	%fd16, %fd15, 0d40270FF84449DBEC;
	cvt.rn.f32.f64 	%f16, %fd16;
	st.shared.f32 	[_ZZ9kernel_33PfS_S_S_S_S_S_S_S_S_E5myVar], %f16;
	ld.shared.f32 	%f17, [%r4];
	cvt.f64.f32 	%fd17, %f17;
	mul.f64 	%fd18, %fd17, 0d4031BBBA3443D46B;
	cvt.rn.f32.f64 	%f18, %fd18;
	st.shared.f32 	[_ZZ9kernel_33PfS_S_S_S_S_S_S_S_S_E5myVar+32], %f18;
	ld.shared.f32 	%f19, [%r4];
	cvt.f64.f32 	%fd19, %f19;
	mul.f64 	%fd20, %fd19, 0d4036389D8C6D612C;
	cvt.rn.f32.f64 	%f20, %fd20;
	st.shared.f32 	[_ZZ9kernel_33PfS_S_S_S_S_S_S_S_S_E5myVar+12], %f20;
	st.global.f32 	[%rd20], %f16;
	st.global.f32 	[%rd19+4], %f2;
	ld.shared.f32 	%f21, [_ZZ9kernel_33PfS_S_S_S_S_S_S_S_S_E5myVar+8];
	st.global.f32 	[%rd18+8], %f21;
	st.global.f32 	[%rd17+12], %f20;
	ld.shared.f32 	%f22, [_ZZ9kernel_33PfS_S_S_S_S_S_S_S_S_E5myVar+16];
	st.global.f32 	[%rd16+16], %f22;
	ld.shared.f32 	%f23, [_ZZ9kernel_33PfS_S_S_S_S_S_S_S_S_E5myVar+20];
	st.global.f32 	[%rd15+20], %f23;
	st.global.f32 	[%rd14+24], %f8;
	st.global.f32 	[%rd13+28], %f12;
	st.global.f32 	[%rd12+32], %f18;
	st.global.f32 	[%rd11+36], %f6;
	ret;

}
	// .globl	_Z9kernel_34PfS_S_S_S_S_S_S_S_S_
.visible .entry _Z9kernel_34PfS_S_S_S_S_S_S_S_S_(
	.param .u64 .ptr .align 1 _Z9kernel_34PfS_S_S_S_S_S_S_S_S__param_0,
	.param .u64 .ptr .align 1 _Z9kernel_34PfS_S_S_S_S_S_S_S_S__param_1,
	.param .u64 .ptr .align 1 _Z9kernel_34PfS_S_S_S_S_S_S_S_S__param_2,
	.param .u64 .ptr .align 1 _Z9kernel_34PfS_S_S_S_S_S_S_S_S__param_3,
	.param .u64 .ptr .align 1 _Z9kernel_34PfS_S_S_S_S_S_S_S_S__param_4,
	.param .u64 .ptr .align 1 _Z9kernel_34PfS_S_S_S_S_S_S_S_S__param_5,
	.param .u64 .ptr .align 1 _Z9kernel_34PfS_S_S_S_S_S_S_S_S__param_6,
	.param .u64 .ptr .align 1 _Z9kernel_34PfS_S_S_S_S_S_S_S_S__param_7,
	.param .u64 .ptr .align 1 _Z9kernel_34PfS_S_S_S_S_S_S_S_S__param_8,
	.param .u64 .ptr .align 1 _Z9kernel_34PfS_S_S_S_S_S_S_S_S__param_9
)
{
	.reg .b32 	%r<5>;
	.reg .b32 	%f<25>;
	.reg .b64 	%rd<21>;
	.reg .b64 	%fd<21>;
	// demoted variable
	.shared .align 4 .b8 _ZZ9kernel_34PfS_S_S_S_S_S_S_S_S_E5myVar[4096];
	ld.param.u64 	%rd1, [_Z9kernel_34PfS_S_S_S_S_S_S_S_S__param_0];
	ld.param.u64 	%rd2, [_Z9kernel_34PfS_S_S_S_S_S_S_S_S__param_1];
	ld.param.u64 	%rd3, [_Z9kernel_34PfS_S_S_S_S_S_S_S_S__param_2];
	ld.param.u64 	%rd4, [_Z9kernel_34PfS_S_S_S_S_S_S_S_S__param_3];
	ld.param.u64 	%rd5, [_Z9kernel_34PfS_S_S_S_S_S_S_S_S__param_4];
	ld.param.u64 	%rd6, [_Z9kernel_34PfS_S_S_S_S_S_S_S_S__param_5];
	ld.param.u64 	%rd7, [_Z9kernel_34PfS_S_S_S_S_S_S_S_S__param_6];
	ld.param.u64 	%rd8, [_Z9kernel_34PfS_S_S_S_S_S_S_S_S__param_7];
	ld.param.u64 	%rd9, [_Z9kernel_34PfS_S_S_S_S_S_S_S_S__param_8];
	ld.param.u64 	%rd10, [_Z9kernel_34PfS_S_S_S_S_S_S_S_S__param_9];
	cvta.to.global.u64 	%rd11, %rd10;
	cvta.to.global.u64 	%rd12, %rd9;
	cvta.to.global.u64 	%rd13, %rd8;
	cvta.to.global.u64 	%rd14, %rd7;
	cvta.to.global.u64 	%rd15, %rd6;
	cvta.to.global.u64 	%rd16, %rd5;
	cvta.to.global.u64 	%rd17, %rd4;
	cvta.to.global.u64 	%rd18, %rd3;
	cvta.to.global.u64 	%rd19, %rd2;
	cvta.to.global.u64 	%rd20, %rd1;
	mov.u32 	%r1, %tid.x;
	shl.b32 	%r2, %r1, 2;
	mov.u32 	%r3, _ZZ9kernel_34PfS_S_S_S_S_S_S_S_S_E5myVar;
	add.s32 	%r4, %r3, %r2;
	ld.shared.f32 	%f1, [%r4];
	cvt.f64.f32 	%fd1, %f1;
	mul.f64 	%fd2, %fd1, 0d4044020F345069A5;
	cvt.rn.f32.f64 	%f2, %fd2;
	st.shared.f32 	[_ZZ9kernel_34PfS_S_S_S_S_S_S_S_S_E5myVar+36], %f2;
	ld.shared.f32 	%f3, [%r4];
	cvt.f64.f32 	%fd3, %f3;
	mul.f64 	%fd4, %fd3, 0d401F4F22C01E68A1;
	cvt.rn.f32.f64 	%f4, %fd4;
	st.shared.f32 	[_ZZ9kernel_34PfS_S_S_S_S_S_S_S_S_E5myVar], %f4;
	ld.shared.f32 	%f5, [%r4];
	cvt.f64.f32 	%fd5, %f5;
	mul.f64 	%fd6, %fd5, 0d4047A215E39713AD;
	cvt.rn.f32.f64 	%f6, %fd6;
	st.shared.f32 	[_ZZ9kernel_34PfS_S_S_S_S_S_S_S_S_E5myVar+20], %f6;
	ld.shared.f32 	%f7, [%r4];
	cvt.f64.f32 	%fd7, %f7;
	mul.f64 	%fd8, %fd7, 0d403E0E0C49BA5E35;
	cvt.rn.f32.f64 	%f8, %fd8;
	st.shared.f32 	[_ZZ9kernel_34PfS_S_S_S_S_S_S_S_S_E5myVar+20], %f8;
	ld.shared.f32 	%f9, [%r4];
	cvt.f64.f32 	%fd9, %f9;
	mul.f64 	%fd10, %fd9, 0d4043DA597D49D7BA;
	cvt.rn.f32.f64 	%f10, %fd10;
	st.shared.f32 	[_ZZ9kernel_34PfS_S_S_S_S_S_S_S_S_E5myVar+8], %f10;
	ld.shared.f32 	%f11, [%r4];
	cvt.f64.f32 	%fd11, %f11;
	mul.f64 	%fd12, %fd11, 0d403A0CAC3A860DCC;
	cvt.rn.f32.f64 	%f12, %fd12;
	st.shared.f32 	[_ZZ9kernel_34PfS_S_S_S_S_S_S_S_S_E5myVar], %f12;
	ld.shared.f32 	%f13, [%r4];
	cvt.f64.f32 	%fd13, %f13;
	mul.f64 	%fd14, %fd13, 0d401D3E7F2C3009B3;
	cvt.rn.f32.f64 	%f14, %fd14;
	st.shared.f32 	[_ZZ9kernel_34PfS_S_S_S_S_S_S_S_S_E5myVar+8], %f14;
	ld.shared.f32 	%f15, [%r4];
	cvt.f64.f32 	%fd15, %f15;
	mul.f64 	%fd16, %fd15, 0d403A5AA9717DF19D;
	cvt.rn.f32.f64 	%f16, %fd16;
	st.shared.f32 	[_ZZ9kernel_34PfS_S_S_S_S_S_S_S_S_E5myVar+28], %f16;
	ld.shared.f32 	%f17, [%r4];
	cvt.f64.f32 	%fd17, %f17;
	mul.f64 	%fd18, %fd17, 0d401F8E008E9B38D6;
	cvt.rn.f32.f64 	%f18, %fd18;
	st.shared.f32 	[_ZZ9kernel_34PfS_S_S_S_S_S_S_S_S_E5myVar+20], %f18;
	ld.shared.f32 	%f19, [%r4];
	cvt.f64.f32 	%fd19, %f19;
	mul.f64 	%fd20, %fd19, 0d403E53E61CFFEB07;
	cvt.rn.f32.f64 	%f20, %fd20;
	st.shared.f32 	[_ZZ9kernel_34PfS_S_S_S_S_S_S_S_S_E5myVar+32], %f20;
	st.global.f32 	[%rd20], %f12;
	ld.shared.f32 	%f21, [_ZZ9kernel_34PfS_S_S_S_S_S_S_S_S_E5myVar+4];
	st.global.f32 	[%rd19+4], %f21;
	st.global.f32 	[%rd18+8], %f14;
	ld.shared.f32 	%f22, [_ZZ9kernel_34PfS_S_S_S_S_S_S_S_S_E5myVar+12];
	st.global.f32 	[%rd17+12], %f22;
	ld.shared.f32 	%f23, [_ZZ9kernel_34PfS_S_S_S_S_S_S_S_S_E5myVar+16];
	st.global.f32 	[%rd16+16], %f23;
	st.global.f32 	[%rd15+20], %f18;
	ld.shared.f32 	%f24, [_ZZ9kernel_34PfS_S_S_S_S_S_S_S_S_E5myVar+24];
	st.global.f32 	[%rd14+24], %f24;
	st.global.f32 	[%rd13+28], %f16;
	st.global.f32 	[%rd12+32], %f20;
	st.global.f32 	[%rd11+36], %f2;
	ret;

}
	// .globl	_Z9kernel_35PfS_S_S_S_S_S_S_S_S_
.visible .entry _Z9kernel_35PfS_S_S_S_S_S_S_S_S_(
	.param .u64 .ptr .align 1 _Z9kernel_35PfS_S_S_S_S_S_S_S_S__param_0,
	.param .u64 .ptr .align 1 _Z9kernel_35PfS_S_S_S_S_S_S_S_S__param_1,
	.param .u64 .ptr .align 1 _Z9kernel_35PfS_S_S_S_S_S_S_S_S__param_2,
	.param .u64 .ptr .align 1 _Z9kernel_35PfS_S_S_S_S_S_S_S_S__param_3,
	.param .u64 .ptr .align 1 _Z9kernel_35PfS_S_S_S_S_S_S_S_S__param_4,
	.param .u64 .ptr .align 1 _Z9kernel_35PfS_S_S_S_S_S_S_S_S__param_5,
	.param .u64 .ptr .align 1 _Z9kernel_35PfS_S_S_S_S_S_S_S_S__param_6,
	.param .u64 .ptr .align 1 _Z9kernel_35PfS_S_S_S_S_S_S_S_S__param_7,
	.param .u64 .ptr .align 1 _Z9kernel_35PfS_S_S_S_S_S_S_S_S__param_8,
	.param .u64 .ptr .align 1 _Z9kernel_35PfS_S_S_S_S_S_S_S_S__param_9
)
{
	.reg .b32 	%r<5>;
	.reg .b32 	%f<23>;
	.reg .b64 	%rd<21>;
	.reg .b64 	%fd<21>;
	// demoted variable
	.shared .align 4 .b8 _ZZ9kernel_35PfS_S_S_S_S_S_S_S_S_E5myVar[4096];
	ld.param.u64 	%rd1, [_Z9kernel_35PfS_S_S_S_S_S_S_S_S__param_0];
	ld.param.u64 	%rd2, [_Z9kernel_35PfS_S_S_S_S_S_S_S_S__param_1];
	ld.param.u64 	%rd3, [_Z9kernel_35PfS_S_S_S_S_S_S_S_S__param_2];
	ld.param.u64 	%rd4, [_Z9kernel_35PfS_S_S_S_S_S_S_S_S__param_3];
	ld.param.u64 	%rd5, [_Z9kernel_35PfS_S_S_S_S_S_S_S_S__param_4];
	ld.param.u64 	%rd6, [_Z9kernel_35PfS_S_S_S_S_S_S_S_S__param_5];
	ld.param.u64 	%rd7, [_Z9kernel_35PfS_S_S_S_S_S_S_S_S__param_6];
	ld.param.u64 	%rd8, [_Z9kernel_35PfS_S_S_S_S_S_S_S_S__param_7];
	ld.param.u64 	%rd9, [_Z9kernel_35PfS_S_S_S_S_S_S_S_S__param_8];
	ld.param.u64 	%rd10, [_Z9kernel_35PfS_S_S_S_S_S_S_S_S__param_9];
	cvta.to.global.u64 	%rd11, %rd10;
	cvta.to.global.u64 	%rd12, %rd9;
	cvta.to.global.u64 	%rd13, %rd8;
	cvta.to.global.u64 	%rd14, %rd7;
	cvta.to.global.u64 	%rd15, %rd6;
	cvta.to.global.u64 	%rd16, %rd5;
	cvta.to.global.u64 	%rd17, %rd4;
	cvta.to.global.u64 	%rd18, %rd3;
	cvta.to.global.u64 	%rd19, %rd2;
	cvta.to.global.u64 	%rd20, %rd1;
	mov.u32 	%r1, %tid.x;
	shl.b32 	%r2, %r1, 2;
	mov.u32 	%r3, _ZZ9kernel_35PfS_S_S_S_S_S_S_S_S_E5myVar;
	add.s32 	%r4, %r3, %r2;
	ld.shared.f32 	%f1, [%r4];
	cvt.f64.f32 	%fd1, %f1;
	mul.f64 	%fd2, %fd1, 0d401232085B18548B;
	cvt.rn.f32.f64 	%f2, %fd2;
	st.shared.f32 	[_ZZ9kernel_35PfS_S_S_S_S_S_S_S_S_E5myVar+16], %f2;
	ld.shared.f32 	%f3, [%r4];
	cvt.f64.f32 	%fd3, %f3;
	mul.f64 	%fd4, %fd3, 0d40484C5DC8323359;
	cvt.rn.f32.f64 	%f4, %fd4;
	st.shared.f32 	[_ZZ9kernel_35PfS_S_S_S_S_S_S_S_S_E5myVar], %f4;
	ld.shared.f32 	%f5, [%r4];
	cvt.f64.f32 	%fd5, %f5;
	mul.f64 	%fd6, %fd5, 0d40331477FF151E75;
	cvt.rn.f32.f64 	%f6, %fd6;
	st.shared.f32 	[_ZZ9kernel_35PfS_S_S_S_S_S_S_S_S_E5myVar+8], %f6;
	ld.shared.f32 	%f7, [%r4];
	cvt.f64.f32 	%fd7, %f7;
	mul.f64 	%fd8, %fd7, 0d403F610A24463066;
	cvt.rn.f32.f64 	%f8, %fd8;
	st.shared.f32 	[_ZZ9kernel_35PfS_S_S_S_S_S_S_S_S_E5myVar+32], %f8;
	ld.shared.f32 	%f9, [%r4];
	cvt.f64.f32 	%fd9, %f9;
	mul.f64 	%fd10, %fd9, 0d40326882BE8BC16A;
	cvt.rn.f32.f64 	%f10, %fd10;
	st.shared.f32 	[_ZZ9kernel_35PfS_S_S_S_S_S_S_S_S_E5myVar+12], %f10;
	ld.shared.f32 	%f11, [%r4];
	cvt.f64.f32 	%fd11, %f11;
	mul.f64 	%fd12, %fd11, 0d403D900CF9E3864D;
	cvt.rn.f32.f64 	%f12, %fd12;
	st.shared.f32 	[_ZZ9kernel_35PfS_S_S_S_S_S_S_S_S_E5myVar+28], %f12;
	ld.shared.f32 	%f13, [%r4];
	cvt.f64.f32 	%fd13, %f13;
	mul.f64 	%fd14, %fd13, 0d4026937BF1E8E608;
	cvt.rn.f32.f64 	%f14, %fd14;
	st.shared.f32 	[_ZZ9kernel_35PfS_S_S_S_S_S_S_S_S_E5myVar+20], %f14;
	ld.shared.f32 	%f15, [%r4];
	cvt.f64.f32 	%fd15, %f15;
	mul.f64 	%fd16, %fd15, 0d403C1C5260F5E41D;
	cvt.rn.f32.f64 	%f16, %fd16;
	st.shared.f32 	[_ZZ9kernel_35PfS_S_S_S_S_S_S_S_S_E5myVar+12], %f16;
	ld.shared.f32 	%f17, [%r4];
	cvt.f64.f32 	%fd17, %f17;
	mul.f64 	%fd18, %fd17, 0d4032633ADE225FA6;
	cvt.rn.f32.f64 	%f18, %fd18;
	st.shared.f32 	[_ZZ9kernel_35PfS_S_S_S_S_S_S_S_S_E5myVar+12], %f18;
	ld.shared.f32 	%f19, [%r4];
	cvt.f64.f32 	%fd19, %f19;
	mul.f64 	%fd20, %fd19, 0d40427492CCF6BE38;
	cvt.rn.f32.f64 	%f20, %fd20;
	st.shared.f32 	[_ZZ9kernel_35PfS_S_S_S_S_S_S_S_S_E5myVar+4], %f20;
	st.global.f32 	[%rd20], %f4;
	st.global.f32 	[%rd19+4], %f20;
	st.global.f32 	[%rd18+8], %f6;
	st.global.f32 	[%rd17+12], %f18;
	st.global.f32 	[%rd16+16], %f2;
	st.global.f32 	[%rd15+20], %f14;
	ld.shared.f32 	%f21, [_ZZ9kernel_35PfS_S_S_S_S_S_S_S_S_E5myVar+24];
	st.global.f32 	[%rd14+24], %f21;
	st.global.f32 	[%rd13+28], %f12;
	st.global.f32 	[%rd12+32], %f8;
	ld.shared.f32 	%f22, [_ZZ9kernel_35PfS_S_S_S_S_S_S_S_S_E5myVar+36];
	st.global.f32 	[%rd11+36], %f22;
	ret;

}
	// .globl	_Z9kernel_36PfS_S_S_S_S_S_S_S_S_
.visible .entry _Z9kernel_36PfS_S_S_S_S_S_S_S_S_(
	.param .u64 .ptr .align 1 _Z9kernel_36PfS_S_S_S_S_S_S_S_S__param_0,
	.param .u64 .ptr .align 1 _Z9kernel_36PfS_S_S_S_S_S_S_S_S__param_1,
	.param .u64 .ptr .align 1 _Z9kernel_36PfS_S_S_S_S_S_S_S_S__param_2,
	.param .u64 .ptr .align 1 _Z9kernel_36PfS_S_S_S_S_S_S_S_S__param_3,
	.param .u64 .ptr .align 1 _Z9kernel_36PfS_S_S_S_S_S_S_S_S__param_4,
	.param .u64 .ptr .align 1 _Z9kernel_36PfS_S_S_S_S_S_S_S_S__param_5,
	.param .u64 .ptr .align 1 _Z9kernel_36PfS_S_S_S_S_S_S_S_S__param_6,
	.param .u64 .ptr .align 1 _Z9kernel_36PfS_S_S_S_S_S_S_S_S__param_7,
	.param .u64 .ptr .align 1 _Z9kernel_36PfS_S_S_S_S_S_S_S_S__param_8,
	.param .u64 .ptr .align 1 _Z9kernel_36PfS_S_S_S_S_S_S_S_S__param_9
)
{
	.reg .b32 	%r<5>;
	.reg .b32 	%f<24>;
	.reg .b64 	%rd<21>;
	.reg .b64 	%fd<21>;
	// demoted variable
	.shared .align 4 .b8 _ZZ9kernel_36PfS_S_S_S_S_S_S_S_S_E5myVar[4096];
	ld.param.u64 	%rd1, [_Z9kernel_36PfS_S_S_S_S_S_S_S_S__param_0];
	ld.param.u64 	%rd2, [_Z9kernel_36PfS_S_S_S_S_S_S_S_S__param_1];
	ld.param.u64 	%rd3, [_Z9kernel_36PfS_S_S_S_S_S_S_S_S__param_2];
	ld.param.u64 	%rd4, [_Z9kernel_36PfS_S_S_S_S_S_S_S_S__param_3];
	ld.param.u64 	%rd5, [_Z9kernel_36PfS_S_S_S_S_S_S_S_S__param_4];
	ld.param.u64 	%rd6, [_Z9kernel_36PfS_S_S_S_S_S_S_S_S__param_5];
	ld.param.u64 	%rd7, [_Z9kernel_36PfS_S_S_S_S_S_S_S_S__param_6];
	ld.param.u64 	%rd8, [_Z9kernel_36PfS_S_S_S_S_S_S_S_S__param_7];
	ld.param.u64 	%rd9, [_Z9kernel_36PfS_S_S_S_S_S_S_S_S__param_8];
	ld.param.u64 	%rd10, [_Z9kernel_36PfS_S_S_S_S_S_S_S_S__param_9];
	cvta.to.global.u64 	%rd11, %rd10;
	cvta.to.global.u64 	%rd12, %rd9;
	cvta.to.global.u64 	%rd13, %rd8;
	cvta.to.global.u64 	%rd14, %rd7;
	cvta.to.global.u64 	%rd15, %rd6;
	cvta.to.global.u64 	%rd16, %rd5;
	cvta.to.global.u64 	%rd17, %rd4;
	cvta.to.global.u64 	%rd18, %rd3;
	cvta.to.global.u64 	%rd19, %rd2;
	cvta.to.global.u64 	%rd20, %rd1;
	mov.u32 	%r1, %tid.x;
	shl.b32 	%r2, %r1, 2;
	mov.u32 	%r3, _ZZ9kernel_36PfS_S_S_S_S_S_S_S_S_E5myVar;
	add.s32 	%r4, %r3, %r2;
	ld.shared.f32 	%f1, [%r4];
	cvt.f64.f32 	%fd1, %f1;
	mul.f64 	%fd2, %fd1, 0d40435AC386D2ED78;
	cvt.rn.f32.f64 	%f2, %fd2;
	st.shared.f32 	[_ZZ9kernel_36PfS_S_S_S_S_S_S_S_S_E5myVar+16], %f2;
	ld.shared.f32 	%f3, [%r4];
	cvt.f64.f32 	%fd3, %f3;
	mul.f64 	%fd4, %fd3, 0d403189ED7C6FBD27;
	cvt.rn.f32.f64 	%f4, %fd4;
	st.shared.f32 	[_ZZ9kernel_36PfS_S_S_S_S_S_S_S_S_E5myVar+4], %f4;
	ld.shared.f32 	%f5, [%r4];
	cvt.f64.f32 	%fd5, %f5;
	mul.f64 	%fd6, %fd5, 0d403B30426351DEF0;
	cvt.rn.f32.f64 	%f6, %fd6;
	st.shared.f32 	[_ZZ9kernel_36PfS_S_S_S_S_S_S_S_S_E5myVar+12], %f6;
	ld.shared.f32 	%f7, [%r4];
	cvt.f64.f32 	%fd7, %f7;
	mul.f64 	%fd8, %fd7, 0d403381DA597D49D8;
	cvt.rn.f32.f64 	%f8, %fd8;
	st.shared.f32 	[_ZZ9kernel_36PfS_S_S_S_S_S_S_S_S_E5myVar+8], %f8;
	ld.shared.f32 	%f9, [%r4];
	cvt.f64.f32 	%fd9, %f9;
	mul.f64 	%fd10, %fd9, 0d40457CA305532618;
	cvt.rn.f32.f64 	%f10, %fd10;
	st.shared.f32 	[_ZZ9kernel_36PfS_S_S_S_S_S_S_S_S_E5myVar+36], %f10;
	ld.shared.f32 	%f11, [%r4];
	cvt.f64.f32 	%fd11, %f11;
	mul.f64 	%fd12, %fd11, 0d403E632788DB0575;
	cvt.rn.f32.f64 	%f12, %fd12;
	st.shared.f32 	[_ZZ9kernel_36PfS_S_S_S_S_S_S_S_S_E5myVar+24], %f12;
	ld.shared.f32 	%f13, [%r4];
	cvt.f64.f32 	%fd13, %f13;
	mul.f64 	%fd14, %fd13, 0d4026BDCCA70D1FA3;
	cvt.rn.f32.f64 	%f14, %fd14;
	st.shared.f32 	[_ZZ9kernel_36PfS_S_S_S_S_S_S_S_S_E5myVar+36], %f14;
	ld.shared.f32 	%f15, [%r4];
	cvt.f64.f32 	%fd15, %f15;
	mul.f64 	%fd16, %fd15, 0d40340C03DDDB120A;
	cvt.rn.f32.f64 	%f16, %fd16;
	st.shared.f32 	[_ZZ9kernel_36PfS_S_S_S_S_S_S_S_S_E5myVar+8], %f16;
	ld.shared.f32 	%f17, [%r4];
	cvt.f64.f32 	%fd17, %f17;
	mul.f64 	%fd18, %fd17, 0d403744FCD67FD3F6;
	cvt.rn.f32.f64 	%f18, %fd18;
	st.shared.f32 	[_ZZ9kernel_36PfS_S_S_S_S_S_S_S_S_E5myVar+12], %f18;
	ld.shared.f32 	%f19, [%r4];
	cvt.f64.f32 	%fd19, %f19;
	mul.f64 	%fd20, %fd19, 0d4045512D5E071C54;
	cvt.rn.f32.f64 	%f20, %fd20;
	st.shared.f32 	[_ZZ9kernel_36PfS_S_S_S_S_S_S_S_S_E5myVar+28], %f20;
	ld.shared.f32 	%f21, [_ZZ9kernel_36PfS_S_S_S_S_S_S_S_S_E5myVar];
	st.global.f32 	[%rd20], %f21;
	st.global.f32 	[%rd19+4], %f4;
	st.global.f32 	[%rd18+8], %f16;
	st.global.f32 	[%rd17+12], %f18;
	st.global.f32 	[%rd16+16], %f2;
	ld.shared.f32 	%f22, [_ZZ9kernel_36PfS_S_S_S_S_S_S_S_S_E5myVar+20];
	st.global.f32 	[%rd15+20], %f22;
	st.global.f32 	[%rd14+24], %f12;
	st.global.f32 	[%rd13+28], %f20;
	ld.shared.f32 	%f23, [_ZZ9kernel_36PfS_S_S_S_S_S_S_S_S_E5myVar+32];
	st.global.f32 	[%rd12+32], %f23;
	st.global.f32 	[%rd11+36], %f14;
	ret;

}
	// .globl	_Z9kernel_37PfS_S_S_S_S_S_S_S_S_
.visible .entry _Z9kernel_37PfS_S_S_S_S_S_S_S_S_(
	.param .u64 .ptr .align 1 _Z9kernel_37PfS_S_S_S_S_S_S_S_S__param_0,
	.param .u64 .ptr .align 1 _Z9kernel_37PfS_S_S_S_S_S_S_S_S__param_1,
	.param .u64 .ptr .align 1 _Z9kernel_37PfS_S_S_S_S_S_S_S_S__param_2,
	.param .u64 .ptr .align 1 _Z9kernel_37PfS_S_S_S_S_S_S_S_S__param_3,
	.param .u64 .ptr .align 1 _Z9kernel_37PfS_S_S_S_S_S_S_S_S__param_4,
	.param .u64 .ptr .align 1 _Z9kernel_37PfS_S_S_S_S_S_S_S_S__param_5,
	.param .u64 .ptr .align 1 _Z9kernel_37PfS_S_S_S_S_S_S_S_S__param_6,
	.param .u64 .ptr .align 1 _Z9kernel_37PfS_S_S_S_S_S_S_S_S__param_7,
	.param .u64 .ptr .align 1 _Z9kernel_37PfS_S_S_S_S_S_S_S_S__param_8,
	.param .u64 .ptr .align 1 _Z9kernel_37PfS_S_S_S_S_S_S_S_S__param_9
)
{
	.reg .b32 	%r<5>;
	.reg .b32 	%f<25>;
	.reg .b64 	%rd<21>;
	.reg .b64 	%fd<21>;
	// demoted variable
	.shared .align 4 .b8 _ZZ9kernel_37PfS_S_S_S_S_S_S_S_S_E5myVar[4096];
	ld.param.u64 	%rd1, [_Z9kernel_37PfS_S_S_S_S_S_S_S_S__param_0];
	ld.param.u64 	%rd2, [_Z9kernel_37PfS_S_S_S_S_S_S_S_S__param_1];
	ld.param.u64 	%rd3, [_Z9kernel_37PfS_S_S_S_S_S_S_S_S__param_2];
	ld.param.u64 	%rd4, [_Z9kernel_37PfS_S_S_S_S_S_S_S_S__param_3];
	ld.param.u64 	%rd5, [_Z9kernel_37PfS_S_S_S_S_S_S_S_S__param_4];
	ld.param.u64 	%rd6, [_Z9kernel_37PfS_S_S_S_S_S_S_S_S__param_5];
	ld.param.u64 	%rd7, [_Z9kernel_37PfS_S_S_S_S_S_S_S_S__param_6];
	ld.param.u64 	%rd8, [_Z9kernel_37PfS_S_S_S_S_S_S_S_S__param_7];
	ld.param.u64 	%rd9, [_Z9kernel_37PfS_S_S_S_S_S_S_S_S__param_8];
	ld.param.u64 	%rd10, [_Z9kernel_37PfS_S_S_S_S_S_S_S_S__param_9];
	cvta.to.global.u64 	%rd11, %rd10;
	cvta.to.global.u64 	%rd12, %rd9;
	cvta.to.global.u64 	%rd13, %rd8;
	cvta.to.global.u64 	%rd14, %rd7;
	cvta.to.global.u64 	%rd15, %rd6;
	cvta.to.global.u64 	%rd16, %rd5;
	cvta.to.global.u64 	%rd17, %rd4;
	cvta.to.global.u64 	%rd18, %rd3;
	cvta.to.global.u64 	%rd19, %rd2;
	cvta.to.global.u64 	%rd20, %rd1;
	mov.u32 	%r1, %tid.x;
	shl.b32 	%r2, %r1, 2;
	mov.u32 	%r3, _ZZ9kernel_37PfS_S_S_S_S_S_S_S_S_E5myVar;
	add.s32 	%r4, %r3, %r2;
	ld.shared.f32 	%f1, [%r4];
	cvt.f64.f32 	%fd1, %f1;
	mul.f64 	%fd2, %fd1, 0d40156F83BE6601BD;
	cvt.rn.f32.f64 	%f2, %fd2;
	st.shared.f32 	[_ZZ9kernel_37PfS_S_S_S_S_S_S_S_S_E5myVar+36], %f2;
	ld.shared.f32 	%f3, [%r4];
	cvt.f64.f32 	%fd3, %f3;
	mul.f64 	%fd4, %fd3, 0d4042A359BC33F855;
	cvt.rn.f32.f64 	%f4, %fd4;
	st.shared.f32 	[_ZZ9kernel_37PfS_S_S_S_S_S_S_S_S_E5myVar+24], %f4;
	ld.shared.f32 	%f5, [%r4];
	cvt.f64.f32 	%fd5, %f5;
	mul.f64 	%fd6, %fd5, 0d40433FE79EE02A78;
	cvt.rn.f32.f64 	%f6, %fd6;
	st.shared.f32 	[_ZZ9kernel_37PfS_S_S_S_S_S_S_S_S_E5myVar+28], %f6;
	ld.shared.f32 	%f7, [%r4];
	cvt.f64.f32 	%fd7, %f7;
	mul.f64 	%fd8, %fd7, 0d3FE5AB324851A869;
	cvt.rn.f32.f64 	%f8, %fd8;
	st.shared.f32 	[_ZZ9kernel_37PfS_S_S_S_S_S_S_S_S_E5myVar+20], %f8;
	ld.shared.f32 	%f9, [%r4];
	cvt.f64.f32 	%fd9, %f9;
	mul.f64 	%fd10, %fd9, 0d4031241ACDE19FC3;
	cvt.rn.f32.f64 	%f10, %fd10;
	st.shared.f32 	[_ZZ9kernel_37PfS_S_S_S_S_S_S_S_S_E5myVar+8], %f10;
	ld.shared.f32 	%f11, [%r4];
	cvt.f64.f32 	%fd11, %f11;
	mul.f64 	%fd12, %fd11, 0d4015B63B256FFC11;
	cvt.rn.f32.f64 	%f12, %fd12;
	st.shared.f32 	[_ZZ9kernel_37PfS_S_S_S_S_S_S_S_S_E5myVar+20], %f12;
	ld.shared.f32 	%f13, [%r4];
	cvt.f64.f32 	%fd13, %f13;
	mul.f64 	%fd14, %fd13, 0d401747AD080B673C;
	cvt.rn.f32.f64 	%f14, %fd14;
	st.shared.f32 	[_ZZ9kernel_37PfS_S_S_S_S_S_S_S_S_E5myVar+36], %f14;
	ld.shared.f32 	%f15, [%r4];
	cvt.f64.f32 	%fd15, %f15;
	mul.f64 	%fd16, %fd15, 0d403835BF5946C333;
	cvt.rn.f32.f64 	%f16, %fd16;
	st.shared.f32 	[_ZZ9kernel_37PfS_S_S_S_S_S_S_S_S_E5myVar+16], %f16;
	ld.shared.f32 	%f17, [%r4];
	cvt.f64.f32 	%fd17, %f17;
	mul.f64 	%fd18, %fd17, 0d4046939F4D37C137;
	cvt.rn.f32.f64 	%f18, %fd18;
	st.shared.f32 	[_ZZ9kernel_37PfS_S_S_S_S_S_S_S_S_E5myVar+8], %f18;
	ld.shared.f32 	%f19, [%r4];
	cvt.f64.f32 	%fd19, %f19;
	mul.f64 	%fd20, %fd19, 0d402A1CC89B0EE49F;
	cvt.rn.f32.f64 	%f20, %fd20;
	st.shared.f32 	[_ZZ9kernel_37PfS_S_S_S_S_S_S_S_S_E5myVar+24], %f20;
	ld.shared.f32 	%f21, [_ZZ9kernel_37PfS_S_S_S_S_S_S_S_S_E5myVar];
	st.global.f32 	[%rd20], %f21;
	ld.shared.f32 	%f22, [_ZZ9kernel_37PfS_S_S_S_S_S_S_S_S_E5myVar+4];
	st.global.f32 	[%rd19+4], %f22;
	st.global.f32 	[%rd18+8], %f18;
	ld.shared.f32 	%f23, [_ZZ9kernel_37PfS_S_S_S_S_S_S_S_S_E5myVar+12];
	st.global.f32 	[%rd17+12], %f23;
	st.global.f32 	[%rd16+16], %f16;
	st.global.f32 	[%rd15+20], %f12;
	st.global.f32 	[%rd14+24], %f20;
	st.global.f32 	[%rd13+28], %f6;
	ld.shared.f32 	%f24, [_ZZ9kernel_37PfS_S_S_S_S_S_S_S_S_E5myVar+32];
	st.global.f32 	[%rd12+32], %f24;
	st.global.f32 	[%rd11+36], %f14;
	ret;

}
	// .globl	_Z9kernel_38PfS_S_S_S_S_S_S_S_S_
.visible .entry _Z9kernel_38PfS_S_S_S_S_S_S_S_S_(
	.param .u64 .ptr .align 1 _Z9kernel_38PfS_S_S_S_S_S_S_S_S__param_0,
	.param .u64 .ptr .align 1 _Z9kernel_38PfS_S_S_S_S_S_S_S_S__param_1,
	.param .u64 .ptr .align 1 _Z9kernel_38PfS_S_S_S_S_S_S_S_S__param_2,
	.param .u64 .ptr .align 1 _Z9kernel_38PfS_S_S_S_S_S_S_S_S__param_3,
	.param .u64 .ptr .align 1 _Z9kernel_38PfS_S_S_S_S_S_S_S_S__param_4,
	.param .u64 .ptr .align 1 _Z9kernel_38PfS_S_S_S_S_S_S_S_S__param_5,
	.param .u64 .ptr .align 1 _Z9kernel_38PfS_S_S_S_S_S_S_S_S__param_6,
	.param .u64 .ptr .align 1 _Z9kernel_38PfS_S_S_S_S_S_S_S_S__param_7,
	.param .u64 .ptr .align 1 _Z9kernel_38PfS_S_S_S_S_S_S_S_S__param_8,
	.param .u64 .ptr .align 1 _Z9kernel_38PfS_S_S_S_S_S_S_S_S__param_9
)
{
	.reg .b32 	%r<5>;
	.reg .b32 	%f<25>;
	.reg .b64 	%rd<21>;
	.reg .b64 	%fd<21>;
	// demoted variable
	.shared .align 4 .b8 _ZZ9kernel_38PfS_S_S_S_S_S_S_S_S_E5myVar[4096];
	ld.param.u64 	%rd1, [_Z9kernel_38PfS_S_S_S_S_S_S_S_S__param_0];
	ld.param.u64 	%rd2, [_Z9kernel_38PfS_S_S_S_S_S_S_S_S__param_1];
	ld.param.u64 	%rd3, [_Z9kernel_38PfS_S_S_S_S_S_S_S_S__param_2];
	ld.param.u64 	%rd4, [_Z9kernel_38PfS_S_S_S_S_S_S_S_S__param_3];
	ld.param.u64 	%rd5, [_Z9kernel_38PfS_S_S_S_S_S_S_S_S__param_4];
	ld.param.u64 	%rd6, [_Z9kernel_38PfS_S_S_S_S_S_S_S_S__param_5];
	ld.param.u64 	%rd7, [_Z9kernel_38PfS_S_S_S_S_S_S_S_S__param_6];
	ld.param.u64 	%rd8, [_Z9kernel_38PfS_S_S_S_S_S_S_S_S__param_7];
	ld.param.u64 	%rd9, [_Z9kernel_38PfS_S_S_S_S_S_S_S_S__param_8];
	ld.param.u64 	%rd10, [_Z9kernel_38PfS_S_S_S_S_S_S_S_S__param_9];
	cvta.to.global.u64 	%rd11, %rd10;
	cvta.to.global.u64 	%rd12, %rd9;
	cvta.to.global.u64 	%rd13, %rd8;
	cvta.to.global.u64 	%rd14, %rd7;
	cvta.to.global.u64 	%rd15, %rd6;
	cvta.to.global.u64 	%rd16, %rd5;
	cvta.to.global.u64 	%rd17, %rd4;
	cvta.to.global.u64 	%rd18, %rd3;
	cvta.to.global.u64 	%rd19, %rd2;
	cvta.to.global.u64 	%rd20, %rd1;
	mov.u32 	%r1, %tid.x;
	shl.b32 	%r2, %r1, 2;
	mov.u32 	%r3, _ZZ9kernel_38PfS_S_S_S_S_S_S_S_S_E5myVar;
	add.s32 	%r4, %r3, %r2;
	ld.shared.f32 	%f1, [%r4];
	cvt.f64.f32 	%fd1, %f1;
	mul.f64 	%fd2, %fd1, 0d4015D756861E9292;
	cvt.rn.f32.f64 	%f2, %fd2;
	st.shared.f32 	[_ZZ9kernel_38PfS_S_S_S_S_S_S_S_S_E5myVar+32], %f2;
	ld.shared.f32 	%f3, [%r4];
	cvt.f64.f32 	%fd3, %f3;
	mul.f64 	%fd4, %fd3, 0d403938DDF86E3B47;
	cvt.rn.f32.f64 	%f4, %fd4;
	st.shared.f32 	[_ZZ9kernel_38PfS_S_S_S_S_S_S_S_S_E5myVar+4], %f4;
	ld.shared.f32 	%f5, [%r4];
	cvt.f64.f32 	%fd5, %f5;
	mul.f64 	%fd6, %fd5, 0d40312D22424A276B;
	cvt.rn.f32.f64 	%f6, %fd6;
	st.shared.f32 	[_ZZ9kernel_38PfS_S_S_S_S_S_S_S_S_E5myVar+20], %f6;
	ld.shared.f32 	%f7, [%r4];
	cvt.f64.f32 	%fd7, %f7;
	mul.f64 	%fd8, %fd7, 0d403CA250507A6BD7;
	cvt.rn.f32.f64 	%f8, %fd8;
	st.shared.f32 	[_ZZ9kernel_38PfS_S_S_S_S_S_S_S_S_E5myVar+28], %f8;
	ld.shared.f32 	%f9, [%r4];
	cvt.f64.f32 	%fd9, %f9;
	mul.f64 	%fd10, %fd9, 0d40379C226809D495;
	cvt.rn.f32.f64 	%f10, %fd10;
	st.shared.f32 	[_ZZ9kernel_38PfS_S_S_S_S_S_S_S_S_E5myVar+24], %f10;
	ld.shared.f32 	%f11, [%r4];
	cvt.f64.f32 	%fd11, %f11;
	mul.f64 	%fd12, %fd11, 0d4044AA9B30728E93;
	cvt.rn.f32.f64 	%f12, %fd12;
	st.shared.f32 	[_ZZ9kernel_38PfS_S_S_S_S_S_S_S_S_E5myVar+12], %f12;
	ld.shared.f32 	%f13, [%r4];
	cvt.f64.f32 	%fd13, %f13;
	mul.f64 	%fd14, %fd13, 0d403DA45A5FC7E6B4;
	cvt.rn.f32.f64 	%f14, %fd14;
	st.shared.f32 	[_ZZ9kernel_38PfS_S_S_S_S_S_S_S_S_E5myVar+32], %f14;
	ld.shared.f32 	%f15, [%r4];
	cvt.f64.f32 	%fd15, %f15;
	mul.f64 	%fd16, %fd15, 0d403377F9B56323BC;
	cvt.rn.f32.f64 	%f16, %fd16;
	st.shared.f32 	[_ZZ9kernel_38PfS_S_S_S_S_S_S_S_S_E5myVar+28], %f16;
	ld.shared.f32 	%f17, [%r4];
	cvt.f64.f32 	%fd17, %f17;
	mul.f64 	%fd18, %fd17, 0d4043348F75536934;
	cvt.rn.f32.f64 	%f18, %fd18;
	st.shared.f32 	[_ZZ9kernel_38PfS_S_S_S_S_S_S_S_S_E5myVar+4], %f18;
	ld.shared.f32 	%f19, [%r4];
	cvt.f64.f32 	%fd19, %f19;
	mul.f64 	%fd20, %fd19, 0d4038408A265F0F5A;
	cvt.rn.f32.f64 	%f20, %fd20;
	st.shared.f32 	[_ZZ9kernel_38PfS_S_S_S_S_S_S_S_S_E5myVar+32], %f20;
	ld.shared.f32 	%f21, [_ZZ9kernel_38PfS_S_S_S_S_S_S_S_S_E5myVar];
	st.global.f32 	[%rd20], %f21;
	st.global.f32 	[%rd19+4], %f18;
	ld.shared.f32 	%f22, [_ZZ9kernel_38PfS_S_S_S_S_S_S_S_S_E5myVar+8];
	st.global.f32 	[%rd18+8], %f22;
	st.global.f32 	[%rd17+12], %f12;
	ld.shared.f32 	%f23, [_ZZ9kernel_38PfS_S_S_S_S_S_S_S_S_E5myVar+16];
	st.global.f32 	[%rd16+16], %f23;
	st.global.f32 	[%rd15+20], %f6;
	st.global.f32 	[%rd14+24], %f10;
	st.global.f32 	[%rd13+28], %f16;
	st.global.f32 	[%rd12+32], %f20;
	ld.shared.f32 	%f24, [_ZZ9kernel_38PfS_S_S_S_S_S_S_S_S_E5myVar+36];
	st.global.f32 	[%rd11+36], %f24;
	ret;

}
	// .globl	_Z9kernel_39PfS_S_S_S_S_S_S_S_S_
.visible .entry _Z9kernel_39PfS_S_S_S_S_S_S_S_S_(
	.param .u64 .ptr .align 1 _Z9kernel_39PfS_S_S_S_S_S_S_S_S__param_0,
	.param .u64 .ptr .align 1 _Z9kernel_39PfS_S_S_S_S_S_S_S_S__param_1,
	.param .u64 .ptr .align 1 _Z9kernel_39PfS_S_S_S_S_S_S_S_S__param_2,
	.param .u64 .ptr .align 1 _Z9kernel_39PfS_S_S_S_S_S_S_S_S__param_3,
	.param .u64 .ptr .align 1 _Z9kernel_39PfS_S_S_S_S_S_S_S_S__param_4,
	.param .u64 .ptr .align 1 _Z9kernel_39PfS_S_S_S_S_S_S_S_S__param_5,
	.param .u64 .ptr .align 1 _Z9kernel_39PfS_S_S_S_S_S_S_S_S__param_6,
	.param .u64 .ptr .align 1 _Z9kernel_39PfS_S_S_S_S_S_S_S_S__param_7,
	.param .u64 .ptr .align 1 _Z9kernel_39PfS_S_S_S_S_S_S_S_S__param_8,
	.param .u64 .ptr .align 1 _Z9kernel_39PfS_S_S_S_S_S_S_S_S__param_9
)
{
	.reg .b32 	%r<5>;
	.reg .b32 	%f<24>;
	.reg .b64 	%rd<21>;
	.reg .b64 	%fd<21>;
	// demoted variable
	.shared .align 4 .b8 _ZZ9kernel_39PfS_S_S_S_S_S_S_S_S_E5myVar[4096];
	ld.param.u64 	%rd1, [_Z9kernel_39PfS_S_S_S_S_S_S_S_S__param_0];
	ld.param.u64 	%rd2, [_Z9kernel_39PfS_S_S_S_S_S_S_S_S__param_1];
	ld.param.u64 	%rd3, [_Z9kernel_39PfS_S_S_S_S_S_S_S_S__param_2];
	ld.param.u64 	%rd4, [_Z9kernel_39PfS_S_S_S_S_S_S_S_S__param_3];
	ld.param.u64 	%rd5, [_Z9kernel_39PfS_S_S_S_S_S_S_S_S__param_4];
	ld.param.u64 	%rd6, [_Z9kernel_39PfS_S_S_S_S_S_S_S_S__param_5];
	ld.param.u64 	%rd7, [_Z9kernel_39PfS_S_S_S_S_S_S_S_S__param_6];
	ld.param.u64 	%rd8, [_Z9kernel_39PfS_S_S_S_S_S_S_S_S__param_7];
	ld.param.u64 	%rd9, [_Z9kernel_39PfS_S_S_S_S_S_S_S_S__param_8];
	ld.param.u64 	%rd10, [_Z9kernel_39PfS_S_S_S_S_S_S_S_S__param_9];
	cvta.to.global.u64 	%rd11, %rd10;
	cvta.to.global.u64 	%rd12, %rd9;
	cvta.to.global.u64 	%rd13, %rd8;
	cvta.to.global.u64 	%rd14, %rd7;
	cvta.to.global.u64 	%rd15, %rd6;
	cvta.to.global.u64 	%rd16, %rd5;
	cvta.to.global.u64 	%rd17, %rd4;
	cvta.to.global.u64 	%rd18, %rd3;
	cvta.to.global.u64 	%rd19, %rd2;
	cvta.to.global.u64 	%rd20, %rd1;
	mov.u32 	%r1, %tid.x;
	shl.b32 	%r2, %r1, 2;
	mov.u32 	%r3, _ZZ9kernel_39PfS_S_S_S_S_S_S_S_S_E5myVar;
	add.s32 	%r4, %r3, %r2;
	ld.shared.f32 	%f1, [%r4];
	cvt.f64.f32 	%fd1, %f1;
	mul.f64 	%fd2, %fd1, 0d4012CC2BD7F51EFB;
	cvt.rn.f32.f64 	%f2, %fd2;
	st.shared.f32 	[_ZZ9kernel_39PfS_S_S_S_S_S_S_S_S_E5myVar+28], %f2;
	ld.shared.f32 	%f3, [%r4];
	cvt.f64.f32 	%fd3, %f3;
	mul.f64 	%fd4, %fd3, 0d404563DFA00E27E1;
	cvt.rn.f32.f64 	%f4, %fd4;
	st.shared.f32 	[_ZZ9kernel_39PfS_S_S_S_S_S_S_S_S_E5myVar+16], %f4;
	ld.shared.f32 	%f5, [%r4];
	cvt.f64.f32 	%fd5, %f5;
	mul.f64 	%fd6, %fd5, 0d40475D84A9478C87;
	cvt.rn.f32.f64 	%f6, %fd6;
	st.shared.f32 	[_ZZ9kernel_39PfS_S_S_S_S_S_S_S_S_E5myVar+8], %f6;
	ld.shared.f32 	%f7, [%r4];
	cvt.f64.f32 	%fd7, %f7;
	mul.f64 	%fd8, %fd7, 0d4031074D6A161E4F;
	cvt.rn.f32.f64 	%f8, %fd8;
	st.shared.f32 	[_ZZ9kernel_39PfS_S_S_S_S_S_S_S_S_E5myVar+4], %f8;
	ld.shared.f32 	%f9, [%r4];
	cvt.f64.f32 	%fd9, %f9;
	mul.f64 	%fd10, %fd9, 0d403A124B76F6D762;
	cvt.rn.f32.f64 	%f10, %fd10;
	st.shared.f32 	[_ZZ9kernel_39PfS_S_S_S_S_S_S_S_S_E5myVar+8], %f10;
	ld.shared.f32 	%f11, [%r4];
	cvt.f64.f32 	%fd11, %f11;
	mul.f64 	%fd12, %fd11, 0d3FF92BEAD4F5903A;
	cvt.rn.f32.f64 	%f12, %fd12;
	st.shared.f32 	[_ZZ9kernel_39PfS_S_S_S_S_S_S_S_S_E5myVar+12], %f12;
	ld.shared.f32 	%f13, [%r4];
	cvt.f64.f32 	%fd13, %f13;
	mul.f64 	%fd14, %fd13, 0d4045EEDB61BB05FB;
	cvt.rn.f32.f64 	%f14, %fd14;
	st.shared.f32 	[_ZZ9kernel_39PfS_S_S_S_S_S_S_S_S_E5myVar+24], %f14;
	ld.shared.f32 	%f15, [%r4];
	cvt.f64.f32 	%fd15, %f15;
	mul.f64 	%fd16, %fd15, 0d4043E784D338F798;
	cvt.rn.f32.f64 	%f16, %fd16;
	st.shared.f32 	[_ZZ9kernel_39PfS_S_S_S_S_S_S_S_S_E5myVar+12], %f16;
	ld.shared.f32 	%f17, [%r4];
	cvt.f64.f32 	%fd17, %f17;
	mul.f64 	%fd18, %fd17, 0d40253F8F041461B7;
	cvt.rn.f32.f64 	%f18, %fd18;
	st.shared.f32 	[_ZZ9kernel_39PfS_S_S_S_S_S_S_S_S_E5myVar], %f18;
	ld.shared.f32 	%f19, [%r4];
	cvt.f64.f32 	%fd19, %f19;
	mul.f64 	%fd20, %fd19, 0d404776EBA27AE9AB;
	cvt.rn.f32.f64 	%f20, %fd20;
	st.shared.f32 	[_ZZ9kernel_39PfS_S_S_S_S_S_S_S_S_E5myVar+24], %f20;
	st.global.f32 	[%rd20], %f18;
	st.global.f32 	[%rd19+4], %f8;
	st.global.f32 	[%rd18+8], %f10;
	st.global.f32 	[%rd17+12], %f16;
	st.global.f32 	[%rd16+16], %f4;
	ld.shared.f32 	%f21, [_ZZ9kernel_39PfS_S_S_S_S_S_S_S_S_E5myVar+20];
	st.global.f32 	[%rd15+20], %f21;
	st.global.f32 	[%rd14+24], %f20;
	st.global.f32 	[%rd13+28], %f2;
	ld.shared.f32 	%f22, [_ZZ9kernel_39PfS_S_S_S_S_S_S_S_S_E5myVar+32];
	st.global.f32 	[%rd12+32], %f22;
	ld.shared.f32 	%f23, [_ZZ9kernel_39PfS_S_S_S_S_S_S_S_S_E5myVar+36];
	st.global.f32 	[%rd11+36], %f23;
	ret;

}
	// .globl	_Z9kernel_40PfS_S_S_S_S_S_S_S_S_
.visible .entry _Z9kernel_40PfS_S_S_S_S_S_S_S_S_(
	.param .u64 .ptr .align 1 _Z9kernel_40PfS_S_S_S_S_S_S_S_S__param_0,
	.param .u64 .ptr .align 1 _Z9kernel_40PfS_S_S_S_S_S_S_S_S__param_1,
	.param .u64 .ptr .align 1 _Z9kernel_40PfS_S_S_S_S_S_S_S_S__param_2,
	.param .u64 .ptr .align 1 _Z9kernel_40PfS_S_S_S_S_S_S_S_S__param_3,
	.param .u64 .ptr .align 1 _Z9kernel_40PfS_S_S_S_S_S_S_S_S__param_4,
	.param .u64 .ptr .align 1 _Z9kernel_40PfS_S_S_S_S_S_S_S_S__param_5,
	.param .u64 .ptr .align 1 _Z9kernel_40PfS_S_S_S_S_S_S_S_S__param_6,
	.param .u64 .ptr .align 1 _Z9kernel_40PfS_S_S_S_S_S_S_S_S__param_7,
	.param .u64 .ptr .align 1 _Z9kernel_40PfS_S_S_S_S_S_S_S_S__param_8,
	.param .u64 .ptr .align 1 _Z9kernel_40PfS_S_S_S_S_S_S_S_S__param_9
)
{
	.reg .b32 	%r<5>;
	.reg .b32 	%f<25>;
	.reg .b64 	%rd<21>;
	.reg .b64 	%fd<21>;
	// demoted variable
	.shared .align 4 .b8 _ZZ9kernel_40PfS_S_S_S_S_S_S_S_S_E5myVar[4096];
	ld.param.u64 	%rd1, [_Z9kernel_40PfS_S_S_S_S_S_S_S_S__param_0];
	ld.param.u64 	%rd2, [_Z9kernel_40PfS_S_S_S_S_S_S_S_S__param_1];
	ld.param.u64 	%rd3, [_Z9kernel_40PfS_S_S_S_S_S_S_S_S__param_2];
	ld.param.u64 	%rd4, [_Z9kernel_40PfS_S_S_S_S_S_S_S_S__param_3];
	ld.param.u64 	%rd5, [_Z9kernel_40PfS_S_S_S_S_S_S_S_S__param_4];
	ld.param.u64 	%rd6, [_Z9kernel_40PfS_S_S_S_S_S_S_S_S__param_5];
	ld.param.u64 	%rd7, [_Z9kernel_40PfS_S_S_S_S_S_S_S_S__param_6];
	ld.param.u64 	%rd8, [_Z9kernel_40PfS_S_S_S_S_S_S_S_S__param_7];
	ld.param.u64 	%rd9, [_Z9kernel_40PfS_S_S_S_S_S_S_S_S__param_8];
	ld.param.u64 	%rd10, [_Z9kernel_40PfS_S_S_S_S_S_S_S_S__param_9];
	cvta.to.global.u64 	%rd11, %rd10;
	cvta.to.global.u64 	%rd12, %rd9;
	cvta.to.global.u64 	%rd13, %rd8;
	cvta.to.global.u64 	%rd14, %rd7;
	cvta.to.global.u64 	%rd15, %rd6;
	cvta.to.global.u64 	%rd16, %rd5;
	cvta.to.global.u64 	%rd17, %rd4;
	cvta.to.global.u64 	%rd18, %rd3;
	cvta.to.global.u64 	%rd19, %rd2;
	cvta.to.global.u64 	%rd20, %rd1;
	mov.u32 	%r1, %tid.x;
	shl.b32 	%r2, %r1, 2;
	mov.u32 	%r3, _ZZ9kernel_40PfS_S_S_S_S_S_S_S_S_E5myVar;
	add.s32 	%r4, %r3, %r2;
	ld.shared.f32 	%f1, [%r4];
	cvt.f64.f32 	%fd1, %f1;
	mul.f64 	%fd2, %fd1, 0d403C764C2F837B4A;
	cvt.rn.f32.f64 	%f2, %fd2;
	st.shared.f32 	[_ZZ9kernel_40PfS_S_S_S_S_S_S_S_S_E5myVar+20], %f2;
	ld.shared.f32 	%f3, [%r4];
	cvt.f64.f32 	%fd3, %f3;
	mul.f64 	%fd4, %fd3, 0d4030E718116EBD4D;
	cvt.rn.f32.f64 	%f4, %fd4;
	st.shared.f32 	[_ZZ9kernel_40PfS_S_S_S_S_S_S_S_S_E5myVar+20], %f4;
	ld.shared.f32 	%f5, [%r4];
	cvt.f64.f32 	%fd5, %f5;
	mul.f64 	%fd6, %fd5, 0d4038427C7C5260F6;
	cvt.rn.f32.f64 	%f6, %fd6;
	st.shared.f32 	[_ZZ9kernel_40PfS_S_S_S_S_S_S_S_S_E5myVar+8], %f6;
	ld.shared.f32 	%f7, [%r4];
	cvt.f64.f32 	%fd7, %f7;
	mul.f64 	%fd8, %fd7, 0d4041155D67BA237D;
	cvt.rn.f32.f64 	%f8, %fd8;
	st.shared.f32 	[_ZZ9kernel_40PfS_S_S_S_S_S_S_S_S_E5myVar], %f8;
	ld.shared.f32 	%f9, [%r4];
	cvt.f64.f32 	%fd9, %f9;
	mul.f64 	%fd10, %fd9, 0d4048FBD41743E964;
	cvt.rn.f32.f64 	%f10, %fd10;
	st.shared.f32 	[_ZZ9kernel_40PfS_S_S_S_S_S_S_S_S_E5myVar+16], %f10;
	ld.shared.f32 	%f11, [%r4];
	cvt.f64.f32 	%fd11, %f11;
	mul.f64 	%fd12, %fd11, 0d4048C7A650614163;
	cvt.rn.f32.f64 	%f12, %fd12;
	st.shared.f32 	[_ZZ9kernel_40PfS_S_S_S_S_S_S_S_S_E5myVar+28], %f12;
	ld.shared.f32 	%f13, [%r4];
	cvt.f64.f32 	%fd13, %f13;
	mul.f64 	%fd14, %fd13, 0d40396565F5275EEA;
	cvt.rn.f32.f64 	%f14, %fd14;
	st.shared.f32 	[_ZZ9kernel_40PfS_S_S_S_S_S_S_S_S_E5myVar+36], %f14;
	ld.shared.f32 	%f15, [%r4];
	cvt.f64.f32 	%fd15, %f15;
	mul.f64 	%fd16, %fd15, 0d40336E5D7CB2D906;
	cvt.rn.f32.f64 	%f16, %fd16;
	st.shared.f32 	[_ZZ9kernel_40PfS_S_S_S_S_S_S_S_S_E5myVar+16], %f16;
	ld.shared.f32 	%f17, [%r4];
	cvt.f64.f32 	%fd17, %f17;
	mul.f64 	%fd18, %fd17, 0d403BC2AB8A5CE5B4;
	cvt.rn.f32.f64 	%f18, %fd18;
	st.shared.f32 	[_ZZ9kernel_40PfS_S_S_S_S_S_S_S_S_E5myVar+28], %f18;
	ld.shared.f32 	%f19, [%r4];
	cvt.f64.f32 	%fd19, %f19;
	mul.f64 	%fd20, %fd19, 0d401460A4E379B77C;
	cvt.rn.f32.f64 	%f20, %fd20;
	st.shared.f32 	[_ZZ9kernel_40PfS_S_S_S_S_S_S_S_S_E5myVar+16], %f20;
	st.global.f32 	[%rd20], %f8;
	ld.shared.f32 	%f21, [_ZZ9kernel_40PfS_S_S_S_S_S_S_S_S_E5myVar+4];
	st.global.f32 	[%rd19+4], %f21;
	st.global.f32 	[%rd18+8], %f6;
	ld.shared.f32 	%f22, [_ZZ9kernel_40PfS_S_S_S_S_S_S_S_S_E5myVar+12];
	st.global.f32 	[%rd17+12], %f22;
	st.global.f32 	[%rd16+16], %f20;
	st.global.f32 	[%rd15+20], %f4;
	ld.shared.f32 	%f23, [_ZZ9kernel_40PfS_S_S_S_S_S_S_S_S_E5myVar+24];
	st.global.f32 	[%rd14+24], %f23;
	st.global.f32 	[%rd13+28], %f18;
	ld.shared.f32 	%f24, [_ZZ9kernel_40PfS_S_S_S_S_S_S_S_S_E5myVar+32];
	st.global.f32 	[%rd12+32], %f24;
	st.global.f32 	[%rd11+36], %f14;
	ret;

}
	// .globl	_Z9kernel_41PfS_S_S_S_S_S_S_S_S_
.visible .entry _Z9kernel_41PfS_S_S_S_S_S_S_S_S_(
	.param .u64 .ptr .align 1 _Z9kernel_41PfS_S_S_S_S_S_S_S_S__param_0,
	.param .u64 .ptr .align 1 _Z9kernel_41PfS_S_S_S_S_S_S_S_S__param_1,
	.param .u64 .ptr .align 1 _Z9kernel_41PfS_S_S_S_S_S_S_S_S__param_2,
	.param .u64 .ptr .align 1 _Z9kernel_41PfS_S_S_S_S_S_S_S_S__param_3,
	.param .u64 .ptr .align 1 _Z9kernel_41PfS_S_S_S_S_S_S_S_S__param_4,
	.param .u64 .ptr .align 1 _Z9kernel_41PfS_S_S_S_S_S_S_S_S__param_5,
	.param .u64 .ptr .align 1 _Z9kernel_41PfS_S_S_S_S_S_S_S_S__param_6,
	.param .u64 .ptr .align 1 _Z9kernel_41PfS_S_S_S_S_S_S_S_S__param_7,
	.param .u64 .ptr .align 1 _Z9kernel_41PfS_S_S_S_S_S_S_S_S__param_8,
	.param .u64 .ptr .align 1 _Z9kernel_41PfS_S_S_S_S_S_S_S_S__param_9
)
{
	.reg .b32 	%r<5>;
	.reg .b32 	%f<25>;
	.reg .b64 	%rd<21>;
	.reg .b64 	%fd<21>;
	// demoted variable
	.shared .align 4 .b8 _ZZ9kernel_41PfS_S_S_S_S_S_S_S_S_E5myVar[4096];
	ld.param.u64 	%rd1, [_Z9kernel_41PfS_S_S_S_S_S_S_S_S__param_0];
	ld.param.u64 	%rd2, [_Z9kernel_41PfS_S_S_S_S_S_S_S_S__param_1];
	ld.param.u64 	%rd3, [_Z9kernel_41PfS_S_S_S_S_S_S_S_S__param_2];
	ld.param.u64 	%rd4, [_Z9kernel_41PfS_S_S_S_S_S_S_S_S__param_3];
	ld.param.u64 	%rd5, [_Z9kernel_41PfS_S_S_S_S_S_S_S_S__param_4];
	ld.param.u64 	%rd6, [_Z9kernel_41PfS_S_S_S_S_S_S_S_S__param_5];
	ld.param.u64 	%rd7, [_Z9kernel_41PfS_S_S_S_S_S_S_S_S__param_6];
	ld.param.u64 	%rd8, [_Z9kernel_41PfS_S_S_S_S_S_S_S_S__param_7];
	ld.param.u64 	%rd9, [_Z9kernel_41PfS_S_S_S_S_S_S_S_S__param_8];
	ld.param.u64 	%rd10, [_Z9kernel_41PfS_S_S_S_S_S_S_S_S__param_9];
	cvta.to.global.u64 	%rd11, %rd10;
	cvta.to.global.u64 	%rd12, %rd9;
	cvta.to.global.u64 	%rd13, %rd8;
	cvta.to.global.u64 	%rd14, %rd7;
	cvta.to.global.u64 	%rd15, %rd6;
	cvta.to.global.u64 	%rd16, %rd5;
	cvta.to.global.u64 	%rd17, %rd4;
	cvta.to.global.u64 	%rd18, %rd3;
	cvta.to.global.u64 	%rd19, %rd2;
	cvta.to.global.u64 	%rd20, %rd1;
	mov.u32 	%r1, %tid.x;
	shl.b32 	%r2, %r1, 2;
	mov.u32 	%r3, _ZZ9kernel_41PfS_S_S_S_S_S_S_S_S_E5myVar;
	add.s32 	%r4, %r3, %r2;
	ld.shared.f32 	%f1, [%r4];
	cvt.f64.f32 	%fd1, %f1;
	mul.f64 	%fd2, %fd1, 0d4036D5117B5286B6;
	cvt.rn.f32.f64 	%f2, %fd2;
	st.shared.f32 	[_ZZ9kernel_41PfS_S_S_S_S_S_S_S_S_E5myVar+8], %f2;
	ld.shared.f32 	%f3, [%r4];
	cvt.f64.f32 	%fd3, %f3;
	mul.f64 	%fd4, %fd3, 0d40400ACC70867AD9;
	cvt.rn.f32.f64 	%f4, %fd4;
	st.shared.f32 	[_ZZ9kernel_41PfS_S_S_S_S_S_S_S_S_E5myVar+4], %f4;
	ld.shared.f32 	%f5, [%r4];
	cvt.f64.f32 	%fd5, %f5;
	mul.f64 	%fd6, %fd5, 0d403AABFE8EE6B830;
	cvt.rn.f32.f64 	%f6, %fd6;
	st.shared.f32 	[_ZZ9kernel_41PfS_S_S_S_S_S_S_S_S_E5myVar+28], %f6;
	ld.shared.f32 	%f7, [%r4];
	cvt.f64.f32 	%fd7, %f7;
	mul.f64 	%fd8, %fd7, 0d401FE63E8DDA48B6;
	cvt.rn.f32.f64 	%f8, %fd8;
	st.shared.f32 	[_ZZ9kernel_41PfS_S_S_S_S_S_S_S_S_E5myVar+32], %f8;
	ld.shared.f32 	%f9, [%r4];
	cvt.f64.f32 	%fd9, %f9;
	mul.f64 	%fd10, %fd9, 0d403D5EAEAFAB53D6;
	cvt.rn.f32.f64 	%f10, %fd10;
	st.shared.f32 	[_ZZ9kernel_41PfS_S_S_S_S_S_S_S_S_E5myVar+8], %f10;
	ld.shared.f32 	%f11, [%r4];
	cvt.f64.f32 	%fd11, %f11;
	mul.f64 	%fd12, %fd11, 0d4040766DE76427C8;
	cvt.rn.f32.f64 	%f12, %fd12;
	st.shared.f32 	[_ZZ9kernel_41PfS_S_S_S_S_S_S_S_S_E5myVar+32], %f12;
	ld.shared.f32 	%f13, [%r4];
	cvt.f64.f32 	%fd13, %f13;
	mul.f64 	%fd14, %fd13, 0d403CDFC48F10A99B;
	cvt.rn.f32.f64 	%f14, %fd14;
	st.shared.f32 	[_ZZ9kernel_41PfS_S_S_S_S_S_S_S_S_E5myVar+20], %f14;
	ld.shared.f32 	%f15, [%r4];
	cvt.f64.f32 	%fd15, %f15;
	mul.f64 	%fd16, %fd15, 0d403D5B952D234EBA;
	cvt.rn.f32.f64 	%f16, %fd16;
	st.shared.f32 	[_ZZ9kernel_41PfS_S_S_S_S_S_S_S_S_E5myVar+4], %f16;
	ld.shared.f32 	%f17, [%r4];
	cvt.f64.f32 	%fd17, %f17;
	mul.f64 	%fd18, %fd17, 0d403E986C97D8CF3A;
	cvt.rn.f32.f64 	%f18, %fd18;
	st.shared.f32 	[_ZZ9kernel_41PfS_S_S_S_S_S_S_S_S_E5myVar+8], %f18;
	ld.shared.f32 	%f19, [%r4];
	cvt.f64.f32 	%fd19, %f19;
	mul.f64 	%fd20, %fd19, 0d4047076CBD987C63;
	cvt.rn.f32.f64 	%f20, %fd20;
	st.shared.f32 	[_ZZ9kernel_41PfS_S_S_S_S_S_S_S_S_E5myVar], %f20;
	st.global.f32 	[%rd20], %f20;
	st.global.f32 	[%rd19+4], %f16;
	st.global.f32 	[%rd18+8], %f18;
	ld.shared.f32 	%f21, [_ZZ9kernel_41PfS_S_S_S_S_S_S_S_S_E5myVar+12];
	st.global.f32 	[%rd17+12], %f21;
	ld.shared.f32 	%f22, [_ZZ9kernel_41PfS_S_S_S_S_S_S_S_S_E5myVar+16];
	st.global.f32 	[%rd16+16], %f22;
	st.global.f32 	[%rd15+20], %f14;
	ld.shared.f32 	%f23, [_ZZ9kernel_41PfS_S_S_S_S_S_S_S_S_E5myVar+24];
	st.global.f32 	[%rd14+24], %f23;
	st.global.f32 	[%rd13+28], %f6;
	st.global.f32 	[%rd12+32], %f12;
	ld.shared.f32 	%f24, [_ZZ9kernel_41PfS_S_S_S_S_S_S_S_S_E5myVar+36];
	st.global.f32 	[%rd11+36], %f24;
	ret;

}
	// .globl	_Z9kernel_42PfS_S_S_S_S_S_S_S_S_
.visible .entry _Z9kernel_42PfS_S_S_S_S_S_S_S_S_(
	.param .u64 .ptr .align 1 _Z9kernel_42PfS_S_S_S_S_S_S_S_S__param_0,
	.param .u64 .ptr .align 1 _Z9kernel_42PfS_S_S_S_S_S_S_S_S__param_1,
	.param .u64 .ptr .align 1 _Z9kernel_42PfS_S_S_S_S_S_S_S_S__param_2,
	.param .u64 .ptr .align 1 _Z9kernel_42PfS_S_S_S_S_S_S_S_S__param_3,
	.param .u64 .ptr .align 1 _Z9kernel_42PfS_S_S_S_S_S_S_S_S__param_4,
	.param .u64 .ptr .align 1 _Z9kernel_42PfS_S_S_S_S_S_S_S_S__param_5,
	.param .u64 .ptr .align 1 _Z9kernel_42PfS_S_S_S_S_S_S_S_S__param_6,
	.param .u64 .ptr .align 1 _Z9kernel_42PfS_S_S_S_S_S_S_S_S__param_7,
	.param .u64 .ptr .align 1 _Z9kernel_42PfS_S_S_S_S_S_S_S_S__param_8,
	.param .u64 .ptr .align 1 _Z9kernel_42PfS_S_S_S_S_S_S_S_S__param_9
)
{
	.reg .b32 	%r<5>;
	.reg .b32 	%f<27>;
	.reg .b64 	%rd<21>;
	.reg .b64 	%fd<21>;
	// demoted variable
	.shared .align 4 .b8 _ZZ9kernel_42PfS_S_S_S_S_S_S_S_S_E5myVar[4096];
	ld.param.u64 	%rd1, [_Z9kernel_42PfS_S_S_S_S_S_S_S_S__param_0];
	ld.param.u64 	%rd2, [_Z9kernel_42PfS_S_S_S_S_S_S_S_S__param_1];
	ld.param.u64 	%rd3, [_Z9kernel_42PfS_S_S_S_S_S_S_S_S__param_2];
	ld.param.u64 	%rd4, [_Z9kernel_42PfS_S_S_S_S_S_S_S_S__param_3];
	ld.param.u64 	%rd5, [_Z9kernel_42PfS_S_S_S_S_S_S_S_S__param_4];
	ld.param.u64 	%rd6, [_Z9kernel_42PfS_S_S_S_S_S_S_S_S__param_5];
	ld.param.u64 	%rd7, [_Z9kernel_42PfS_S_S_S_S_S_S_S_S__param_6];
	ld.param.u64 	%rd8, [_Z9kernel_42PfS_S_S_S_S_S_S_S_S__param_7];
	ld.param.u64 	%rd9, [_Z9kernel_42PfS_S_S_S_S_S_S_S_S__param_8];
	ld.param.u64 	%rd10, [_Z9kernel_42PfS_S_S_S_S_S_S_S_S__param_9];
	cvta.to.global.u64 	%rd11, %rd10;
	cvta.to.global.u64 	%rd12, %rd9;
	cvta.to.global.u64 	%rd13, %rd8;
	cvta.to.global.u64 	%rd14, %rd7;
	cvta.to.global.u64 	%rd15, %rd6;
	cvta.to.global.u64 	%rd16, %rd5;
	cvta.to.global.u64 	%rd17, %rd4;
	cvta.to.global.u64 	%rd18, %rd3;
	cvta.to.global.u64 	%rd19, %rd2;
	cvta.to.global.u64 	%rd20, %rd1;
	mov.u32 	%r1, %tid.x;
	shl.b32 	%r2, %r1, 2;
	mov.u32 	%r3, _ZZ9kernel_42PfS_S_S_S_S_S_S_S_S_E5myVar;
	add.s32 	%r4, %r3, %r2;
	ld.shared.f32 	%f1, [%r4];
	cvt.f64.f32 	%fd1, %f1;
	mul.f64 	%fd2, %fd1, 0d400F0C026CC1CA3A;
	cvt.rn.f32.f64 	%f2, %fd2;
	st.shared.f32 	[_ZZ9kernel_42PfS_S_S_S_S_S_S_S_S_E5myVar+8], %f2;
	ld.shared.f32 	%f3, [%r4];
	cvt.f64.f32 	%fd3, %f3;
	mul.f64 	%fd4, %fd3, 0d4041DFA01EEED890;
	cvt.rn.f32.f64 	%f4, %fd4;
	st.shared.f32 	[_ZZ9kernel_42PfS_S_S_S_S_S_S_S_S_E5myVar+16], %f4;
	ld.shared.f32 	%f5, [%r4];
	cvt.f64.f32 	%fd5, %f5;
	mul.f64 	%fd6, %fd5, 0d402E27EED45E9186;
	cvt.rn.f32.f64 	%f6, %fd6;
	st.shared.f32 	[_ZZ9kernel_42PfS_S_S_S_S_S_S_S_S_E5myVar+8], %f6;
	ld.shared.f32 	%f7, [%r4];
	cvt.f64.f32 	%fd7, %f7;
	mul.f64 	%fd8, %fd7, 0d401E97ED84D338F8;
	cvt.rn.f32.f64 	%f8, %fd8;
	st.shared.f32 	[_ZZ9kernel_42PfS_S_S_S_S_S_S_S_S_E5myVar+16], %f8;
	ld.shared.f32 	%f9, [%r4];
	cvt.f64.f32 	%fd9, %f9;
	mul.f64 	%fd10, %fd9, 0d404853C78A6DACAC;
	cvt.rn.f32.f64 	%f10, %fd10;
	st.shared.f32 	[_ZZ9kernel_42PfS_S_S_S_S_S_S_S_S_E5myVar+12], %f10;
	ld.shared.f32 	%f11, [%r4];
	cvt.f64.f32 	%fd11, %f11;
	mul.f64 	%fd12, %fd11, 0d40369F96073DE1E3;
	cvt.rn.f32.f64 	%f12, %fd12;
	st.shared.f32 	[_ZZ9kernel_42PfS_S_S_S_S_S_S_S_S_E5myVar+8], %f12;
	ld.shared.f32 	%f13, [%r4];
	cvt.f64.f32 	%fd13, %f13;
	mul.f64 	%fd14, %fd13, 0d4047F0A2877EE4E2;
	cvt.rn.f32.f64 	%f14, %fd14;
	st.shared.f32 	[_ZZ9kernel_42PfS_S_S_S_S_S_S_S_S_E5myVar+8], %f14;
	ld.shared.f32 	%f15, [%r4];
	cvt.f64.f32 	%fd15, %f15;
	mul.f64 	%fd16, %fd15, 0d4016169057D1782D;
	cvt.rn.f32.f64 	%f16, %fd16;
	st.shared.f32 	[_ZZ9kernel_42PfS_S_S_S_S_S_S_S_S_E5myVar+8], %f16;
	ld.shared.f32 	%f17, [%r4];
	cvt.f64.f32 	%fd17, %f17;
	mul.f64 	%fd18, %fd17, 0d3FF682FF8EC0F883;
	cvt.rn.f32.f64 	%f18, %fd18;
	st.shared.f32 	[_ZZ9kernel_42PfS_S_S_S_S_S_S_S_S_E5myVar+20], %f18;
	ld.shared.f32 	%f19, [%r4];
	cvt.f64.f32 	%fd19, %f19;
	mul.f64 	%fd20, %fd19, 0d40400DF2ECF20642;
	cvt.rn.f32.f64 	%f20, %fd20;
	st.shared.f32 	[_ZZ9kernel_42PfS_S_S_S_S_S_S_S_S_E5myVar+12], %f20;
	ld.shared.f32 	%f21, [_ZZ9kernel_42PfS_S_S_S_S_S_S_S_S_E5myVar];
	st.global.f32 	[%rd20], %f21;
	ld.shared.f32 	%f22, [_ZZ9kernel_42PfS_S_S_S_S_S_S_S_S_E5myVar+4];
	st.global.f32 	[%rd19+4], %f22;
	st.global.f32 	[%rd18+8], %f16;
	st.global.f32 	[%rd17+12], %f20;
	st.global.f32 	[%rd16+16], %f8;
	st.global.f32 	[%rd15+20], %f18;
	ld.shared.f32 	%f23, [_ZZ9kernel_42PfS_S_S_S_S_S_S_S_S_E5myVar+24];
	st.global.f32 	[%rd14+24], %f23;
	ld.shared.f32 	%f24, [_ZZ9kernel_42PfS_S_S_S_S_S_S_S_S_E5myVar+28];
	st.global.f32 	[%rd13+28], %f24;
	ld.shared.f32 	%f25, [_ZZ9kernel_42PfS_S_S_S_S_S_S_S_S_E5myVar+32];
	st.global.f32 	[%rd12+32], %f25;
	ld.shared.f32 	%f26, [_ZZ9kernel_42PfS_S_S_S_S_S_S_S_S_E5myVar+36];
	st.global.f32 	[%rd11+36], %f26;
	ret;

}
	// .globl	_Z9kernel_43PfS_S_S_S_S_S_S_S_S_
.visible .entry _Z9kernel_43PfS_S_S_S_S_S_S_S_S_(
	.param .u64 .ptr .align 1 _Z9kernel_43PfS_S_S_S_S_S_S_S_S__param_0,
	.param .u64 .ptr .align 1 _Z9kernel_43PfS_S_S_S_S_S_S_S_S__param_1,
	.param .u64 .ptr .align 1 _Z9kernel_43PfS_S_S_S_S_S_S_S_S__param_2,
	.param .u64 .ptr .align 1 _Z9kernel_43PfS_S_S_S_S_S_S_S_S__param_3,
	.param .u64 .ptr .align 1 _Z9kernel_43PfS_S_S_S_S_S_S_S_S__param_4,
	.param .u64 .ptr .align 1 _Z9kernel_43PfS_S_S_S_S_S_S_S_S__param_5,
	.param .u64 .ptr .align 1 _Z9kernel_43PfS_S_S_S_S_S_S_S_S__param_6,
	.param .u64 .ptr .align 1 _Z9kernel_43PfS_S_S_S_S_S_S_S_S__param_7,
	.param .u64 .ptr .align 1 _Z9kernel_43PfS_S_S_S_S_S_S_S_S__param_8,
	.param .u64 .ptr .align 1 _Z9kernel_43PfS_S_S_S_S_S_S_S_S__param_9
)
{
	.reg .b32 	%r<5>;
	.reg .b32 	%f<26>;
	.reg .b64 	%rd<21>;
	.reg .b64 	%fd<21>;
	// demoted variable
	.shared .align 4 .b8 _ZZ9kernel_43PfS_S_S_S_S_S_S_S_S_E5myVar[4096];
	ld.param.u64 	%rd1, [_Z9kernel_43PfS_S_S_S_S_S_S_S_S__param_0];
	ld.param.u64 	%rd2, [_Z9kernel_43PfS_S_S_S_S_S_S_S_S__param_1];
	ld.param.u64 	%rd3, [_Z9kernel_43PfS_S_S_S_S_S_S_S_S__param_2];
	ld.param.u64 	%rd4, [_Z9kernel_43PfS_S_S_S_S_S_S_S_S__param_3];
	ld.param.u64 	%rd5, [_Z9kernel_43PfS_S_S_S_S_S_S_S_S__param_4];
	ld.param.u64 	%rd6, [_Z9kernel_43PfS_S_S_S_S_S_S_S_S__param_5];
	ld.param.u64 	%rd7, [_Z9kernel_43PfS_S_S_S_S_S_S_S_S__param_6];
	ld.param.u64 	%rd8, [_Z9kernel_43PfS_S_S_S_S_S_S_S_S__param_7];
	ld.param.u64 	%rd9, [_Z9kernel_43PfS_S_S_S_S_S_S_S_S__param_8];
	ld.param.u64 	%rd10, [_Z9kernel_43PfS_S_S_S_S_S_S_S_S__param_9];
	cvta.to.global.u64 	%rd11, %rd10;
	cvta.to.global.u64 	%rd12, %rd9;
	cvta.to.global.u64 	%rd13, %rd8;
	cvta.to.global.u64 	%rd14, %rd7;
	cvta.to.global.u64 	%rd15, %rd6;
	cvta.to.global.u64 	%rd16, %rd5;
	cvta.to.global.u64 	%rd17, %rd4;
	cvta.to.global.u64 	%rd18, %rd3;
	cvta.to.global.u64 	%rd19, %rd2;
	cvta.to.global.u64 	%rd20, %rd1;
	mov.u32 	%r1, %tid.x;
	shl.b32 	%r2, %r1, 2;
	mov.u32 	%r3, _ZZ9kernel_43PfS_S_S_S_S_S_S_S_S_E5myVar;
	add.s32 	%r4, %r3, %r2;
	ld.shared.f32 	%f1, [%r4];
	cvt.f64.f32 	%fd1, %f1;
	mul.f64 	%fd2, %fd1, 0d40483F0F733A8A40;
	cvt.rn.f32.f64 	%f2, %fd2;
	st.shared.f32 	[_ZZ9kernel_43PfS_S_S_S_S_S_S_S_S_E5myVar+36], %f2;
	ld.shared.f32 	%f3, [%r4];
	cvt.f64.f32 	%fd3, %f3;
	mul.f64 	%fd4, %fd3, 0d4037ABD859C8C932;
	cvt.rn.f32.f64 	%f4, %fd4;
	st.shared.f32 	[_ZZ9kernel_43PfS_S_S_S_S_S_S_S_S_E5myVar+32], %f4;
	ld.shared.f32 	%f5, [%r4];
	cvt.f64.f32 	%fd5, %f5;
	mul.f64 	%fd6, %fd5, 0d40433EC226809D49;
	cvt.rn.f32.f64 	%f6, %fd6;
	st.shared.f32 	[_ZZ9kernel_43PfS_S_S_S_S_S_S_S_S_E5myVar+32], %f6;
	ld.shared.f32 	%f7, [%r4];
	cvt.f64.f32 	%fd7, %f7;
	mul.f64 	%fd8, %fd7, 0d40010DC981BEB181;
	cvt.rn.f32.f64 	%f8, %fd8;
	st.shared.f32 	[_ZZ9kernel_43PfS_S_S_S_S_S_S_S_S_E5myVar+16], %f8;
	ld.shared.f32 	%f9, [%r4];
	cvt.f64.f32 	%fd9, %f9;
	mul.f64 	%fd10, %fd9, 0d404240AA8EB46349;
	cvt.rn.f32.f64 	%f10, %fd10;
	st.shared.f32 	[_ZZ9kernel_43PfS_S_S_S_S_S_S_S_S_E5myVar+4], %f10;
	ld.shared.f32 	%f11, [%r4];
	cvt.f64.f32 	%fd11, %f11;
	mul.f64 	%fd12, %fd11, 0d4043D44C271FFF7A;
	cvt.rn.f32.f64 	%f12, %fd12;
	st.shared.f32 	[_ZZ9kernel_43PfS_S_S_S_S_S_S_S_S_E5myVar+32], %f12;
	ld.shared.f32 	%f13, [%r4];
	cvt.f64.f32 	%fd13, %f13;
	mul.f64 	%fd14, %fd13, 0d401B1C8BC9CD3E0C;
	cvt.rn.f32.f64 	%f14, %fd14;
	st.shared.f32 	[_ZZ9kernel_43PfS_S_S_S_S_S_S_S_S_E5myVar+20], %f14;
	ld.shared.f32 	%f15, [%r4];
	cvt.f64.f32 	%fd15, %f15;
	mul.f64 	%fd16, %fd15, 0d403B98FBA8826AA9;
	cvt.rn.f32.f64 	%f16, %fd16;
	st.shared.f32 	[_ZZ9kernel_43PfS_S_S_S_S_S_S_S_S_E5myVar+4], %f16;
	ld.shared.f32 	%f17, [%r4];
	cvt.f64.f32 	%fd17, %f17;
	mul.f64 	%fd18, %fd17, 0d4025B0D1D8A54824;
	cvt.rn.f32.f64 	%f18, %fd18;
	st.shared.f32 	[_ZZ9kernel_43PfS_S_S_S_S_S_S_S_S_E5myVar+16], %f18;
	ld.shared.f32 	%f19, [%r4];
	cvt.f64.f32 	%fd19, %f19;
	mul.f64 	%fd20, %fd19, 0d4038E6C81D3AA36A;
	cvt.rn.f32.f64 	%f20, %fd20;
	st.shared.f32 	[_ZZ9kernel_43PfS_S_S_S_S_S_S_S_S_E5myVar+20], %f20;
	ld.shared.f32 	%f21, [_ZZ9kernel_43PfS_S_S_S_S_S_S_S_S_E5myVar];
	st.global.f32 	[%rd20], %f21;
	st.global.f32 	[%rd19+4], %f16;
	ld.shared.f32 	%f22, [_ZZ9kernel_43PfS_S_S_S_S_S_S_S_S_E5myVar+8];
	st.global.f32 	[%rd18+8], %f22;
	ld.shared.f32 	%f23, [_ZZ9kernel_43PfS_S_S_S_S_S_S_S_S_E5myVar+12];
	st.global.f32 	[%rd17+12], %f23;
	st.global.f32 	[%rd16+16], %f18;
	st.global.f32 	[%rd15+20], %f20;
	ld.shared.f32 	%f24, [_ZZ9kernel_43PfS_S_S_S_S_S_S_S_S_E5myVar+24];
	st.global.f32 	[%rd14+24], %f24;
	ld.shared.f32 	%f25, [_ZZ9kernel_43PfS_S_S_S_S_S_S_S_S_E5myVar+28];
	st.global.f32 	[%rd13+28], %f25;
	st.global.f32 	[%rd12+32], %f12;
	st.global.f32 	[%rd11+36], %f2;
	ret;

}
	// .globl	_Z9kernel_44PfS_S_S_S_S_S_S_S_S_
.visible .entry _Z9kernel_44PfS_S_S_S_S_S_S_S_S_(
	.param .u64 .ptr .align 1 _Z9kernel_44PfS_S_S_S_S_S_S_S_S__param_0,
	.param .u64 .ptr .align 1 _Z9kernel_44PfS_S_S_S_S_S_S_S_S__param_1,
	.param .u64 .ptr .align 1 _Z9kernel_44PfS_S_S_S_S_S_S_S_S__param_2,
	.param .u64 .ptr .align 1 _Z9kernel_44PfS_S_S_S_S_S_S_S_S__param_3,
	.param .u64 .ptr .align 1 _Z9kernel_44PfS_S_S_S_S_S_S_S_S__param_4,
	.param .u64 .ptr .align 1 _Z9kernel_44PfS_S_S_S_S_S_S_S_S__param_5,
	.param .u64 .ptr .align 1 _Z9kernel_44PfS_S_S_S_S_S_S_S_S__param_6,
	.param .u64 .ptr .align 1 _Z9kernel_44PfS_S_S_S_S_S_S_S_S__param_7,
	.param .u64 .ptr .align 1 _Z9kernel_44PfS_S_S_S_S_S_S_S_S__param_8,
	.param .u64 .ptr .align 1 _Z9kernel_44PfS_S_S_S_S_S_S_S_S__param_9
)
{
	.reg .b32 	%r<5>;
	.reg .b32 	%f<23>;
	.reg .b64 	%rd<21>;
	.reg .b64 	%fd<21>;
	// demoted variable
	.shared .align 4 .b8 _ZZ9kernel_44PfS_S_S_S_S_S_S_S_S_E5myVar[4096];
	ld.param.u64 	%rd1, [_Z9kernel_44PfS_S_S_S_S_S_S_S_S__param_0];
	ld.param.u64 	%rd2, [_Z9kernel_44PfS_S_S_S_S_S_S_S_S__param_1];
	ld.param.u64 	%rd3, [_Z9kernel_44PfS_S_S_S_S_S_S_S_S__param_2];
	ld.param.u64 	%rd4, [_Z9kernel_44PfS_S_S_S_S_S_S_S_S__param_3];
	ld.param.u64 	%rd5, [_Z9kernel_44PfS_S_S_S_S_S_S_S_S__param_4];
	ld.param.u64 	%rd6, [_Z9kernel_44PfS_S_S_S_S_S_S_S_S__param_5];
	ld.param.u64 	%rd7, [_Z9kernel_44PfS_S_S_S_S_S_S_S_S__param_6];
	ld.param.u64 	%rd8, [_Z9kernel_44PfS_S_S_S_S_S_S_S_S__param_7];
	ld.param.u64 	%rd9, [_Z9kernel_44PfS_S_S_S_S_S_S_S_S__param_8];
	ld.param.u64 	%rd10, [_Z9kernel_44PfS_S_S_S_S_S_S_S_S__param_9];
	cvta.to.global.u64 	%rd11, %rd10;
	cvta.to.global.u64 	%rd12, %rd9;
	cvta.to.global.u64 	%rd13, %rd8;
	cvta.to.global.u64 	%rd14, %rd7;
	cvta.to.global.u64 	%rd15, %rd6;
	cvta.to.global.u64 	%rd16, %rd5;
	cvta.to.global.u64 	%rd17, %rd4;
	cvta.to.global.u64 	%rd18, %rd3;
	cvta.to.global.u64 	%rd19, %rd2;
	cvta.to.global.u64 	%rd20, %rd1;
	mov.u32 	%r1, %tid.x;
	shl.b32 	%r2, %r1, 2;
	mov.u32 	%r3, _ZZ9kernel_44PfS_S_S_S_S_S_S_S_S_E5myVar;
	add.s32 	%r4, %r3, %r2;
	ld.shared.f32 	%f1, [%r4];
	cvt.f64.f32 	%fd1, %f1;
	mul.f64 	%fd2, %fd1, 0d403CA07C84B5DCC6;
	cvt.rn.f32.f64 	%f2, %fd2;
	st.shared.f32 	[_ZZ9kernel_44PfS_S_S_S_S_S_S_S_S_E5myVar+32], %f2;
	ld.shared.f32 	%f3, [%r4];
	cvt.f64.f32 	%fd3, %f3;
	mul.f64 	%fd4, %fd3, 0d402F1E67D77FAE36;
	cvt.rn.f32.f64 	%f4, %fd4;
	st.shared.f32 	[_ZZ9kernel_44PfS_S_S_S_S_S_S_S_S_E5myVar+4], %f4;
	ld.shared.f32 	%f5, [%r4];
	cvt.f64.f32 	%fd5, %f5;
	mul.f64 	%fd6, %fd5, 0d402A6B291B823C86;
	cvt.rn.f32.f64 	%f6, %fd6;
	st.shared.f32 	[_ZZ9kernel_44PfS_S_S_S_S_S_S_S_S_E5myVar+36], %f6;
	ld.shared.f32 	%f7, [%r4];
	cvt.f64.f32 	%fd7, %f7;
	mul.f64 	%fd8, %fd7, 0d4042DC2AE4B01861;
	cvt.rn.f32.f64 	%f8, %fd8;
	st.shared.f32 	[_ZZ9kernel_44PfS_S_S_S_S_S_S_S_S_E5myVar+24], %f8;
	ld.shared.f32 	%f9, [%r4];
	cvt.f64.f32 	%fd9, %f9;
	mul.f64 	%fd10, %fd9, 0d4031B76E3F78BBD4;
	cvt.rn.f32.f64 	%f10, %fd10;
	st.shared.f32 	[_ZZ9kernel_44PfS_S_S_S_S_S_S_S_S_E5myVar+28], %f10;
	ld.shared.f32 	%f11, [%r4];
	cvt.f64.f32 	%fd11, %f11;
	mul.f64 	%fd12, %fd11, 0d40108622C4502689;
	cvt.rn.f32.f64 	%f12, %fd12;
	st.shared.f32 	[_ZZ9kernel_44PfS_S_S_S_S_S_S_S_S_E5myVar+12], %f12;
	ld.shared.f32 	%f13, [%r4];
	cvt.f64.f32 	%fd13, %f13;
	mul.f64 	%fd14, %fd13, 0d40368049667B5F1C;
	cvt.rn.f32.f64 	%f14, %fd14;
	st.shared.f32 	[_ZZ9kernel_44PfS_S_S_S_S_S_S_S_S_E5myVar+20], %f14;
	ld.shared.f32 	%f15, [%r4];
	cvt.f64.f32 	%fd15, %f15;
	mul.f64 	%fd16, %fd15, 0d403AF2AFEE6FB4C4;
	cvt.rn.f32.f64 	%f16, %fd16;
	st.shared.f32 	[_ZZ9kernel_44PfS_S_S_S_S_S_S_S_S_E5myVar], %f16;
	ld.shared.f32 	%f17, [%r4];
	cvt.f64.f32 	%fd17, %f17;
	mul.f64 	%fd18, %fd17, 0d40373C578E5C4EB5;
	cvt.rn.f32.f64 	%f18, %fd18;
	st.shared.f32 	[_ZZ9kernel_44PfS_S_S_S_S_S_S_S_S_E5myVar+12], %f18;
	ld.shared.f32 	%f19, [%r4];
	cvt.f64.f32 	%fd19, %f19;
	mul.f64 	%fd20, %fd19, 0d3FF08ECA686E7E63;
	cvt.rn.f32.f64 	%f20, %fd20;
	st.shared.f32 	[_ZZ9kernel_44PfS_S_S_S_S_S_S_S_S_E5myVar], %f20;
	st.global.f32 	[%rd20], %f20;
	st.global.f32 	[%rd19+4], %f4;
	ld.shared.f32 	%f21, [_ZZ9kernel_44PfS_S_S_S_S_S_S_S_S_E5myVar+8];
	st.global.f32 	[%rd18+8], %f21;
	st.global.f32 	[%rd17+12], %f18;
	ld.shared.f32 	%f22, [_ZZ9kernel_44PfS_S_S_S_S_S_S_S_S_E5myVar+16];
	st.global.f32 	[%rd16+16], %f22;
	st.global.f32 	[%rd15+20], %f14;
	st.global.f32 	[%rd14+24], %f8;
	st.global.f32 	[%rd13+28], %f10;
	st.global.f32 	[%rd12+32], %f2;
	st.global.f32 	[%rd11+36], %f6;
	ret;

}
	// .globl	_Z9kernel_45PfS_S_S_S_S_S_S_S_S_
.visible .entry _Z9kernel_45PfS_S_S_S_S_S_S_S_S_(
	.param .u64 .ptr .align 1 _Z9kernel_45PfS_S_S_S_S_S_S_S_S__param_0,
	.param .u64 .ptr .align 1 _Z9kernel_45PfS_S_S_S_S_S_S_S_S__param_1,
	.param .u64 .ptr .align 1 _Z9kernel_45PfS_S_S_S_S_S_S_S_S__param_2,
	.param .u64 .ptr .align 1 _Z9kernel_45PfS_S_S_S_S_S_S_S_S__param_3,
	.param .u64 .ptr .align 1 _Z9kernel_45PfS_S_S_S_S_S_S_S_S__param_4,
	.param .u64 .ptr .align 1 _Z9kernel_45PfS_S_S_S_S_S_S_S_S__param_5,
	.param .u64 .ptr .align 1 _Z9kernel_45PfS_S_S_S_S_S_S_S_S__param_6,
	.param .u64 .ptr .align 1 _Z9kernel_45PfS_S_S_S_S_S_S_S_S__param_7,
	.param .u64 .ptr .align 1 _Z9kernel_45PfS_S_S_S_S_S_S_S_S__param_8,
	.param .u64 .ptr .align 1 _Z9kernel_45PfS_S_S_S_S_S_S_S_S__param_9
)
{
	.reg .b32 	%r<5>;
	.reg .b32 	%f<24>;
	.reg .b64 	%rd<21>;
	.reg .b64 	%fd<21>;
	// demoted variable
	.shared .align 4 .b8 _ZZ9kernel_45PfS_S_S_S_S_S_S_S_S_E5myVar[4096];
	ld.param.u64 	%rd1, [_Z9kernel_45PfS_S_S_S_S_S_S_S_S__param_0];
	ld.param.u64 	%rd2, [_Z9kernel_45PfS_S_S_S_S_S_S_S_S__param_1];
	ld.param.u64 	%rd3, [_Z9kernel_45PfS_S_S_S_S_S_S_S_S__param_2];
	ld.param.u64 	%rd4, [_Z9kernel_45PfS_S_S_S_S_S_S_S_S__param_3];
	ld.param.u64 	%rd5, [_Z9kernel_45PfS_S_S_S_S_S_S_S_S__param_4];
	ld.param.u64 	%rd6, [_Z9kernel_45PfS_S_S_S_S_S_S_S_S__param_5];
	ld.param.u64 	%rd7, [_Z9kernel_45PfS_S_S_S_S_S_S_S_S__param_6];
	ld.param.u64 	%rd8, [_Z9kernel_45PfS_S_S_S_S_S_S_S_S__param_7];
	ld.param.u64 	%rd9, [_Z9kernel_45PfS_S_S_S_S_S_S_S_S__param_8];
	ld.param.u64 	%rd10, [_Z9kernel_45PfS_S_S_S_S_S_S_S_S__param_9];
	cvta.to.global.u64 	%rd11, %rd10;
	cvta.to.global.u64 	%rd12, %rd9;
	cvta.to.global.u64 	%rd13, %rd8;
	cvta.to.global.u64 	%rd14, %rd7;
	cvta.to.global.u64 	%rd15, %rd6;
	cvta.to.global.u64 	%rd16, %rd5;
	cvta.to.global.u64 	%rd17, %rd4;
	cvta.to.global.u64 	%rd18, %rd3;
	cvta.to.global.u64 	%rd19, %rd2;
	cvta.to.global.u64 	%rd20, %rd1;
	mov.u32 	%r1, %tid.x;
	shl.b32 	%r2, %r1, 2;
	mov.u32 	%r3, _ZZ9kernel_45PfS_S_S_S_S_S_S_S_S_E5myVar;
	add.s32 	%r4, %r3, %r2;
	ld.shared.f32 	%f1, [%r4];
	cvt.f64.f32 	%fd1, %f1;
	mul.f64 	%fd2, %fd1, 0d4030677FE08AEFB3;
	cvt.rn.f32.f64 	%f2, %fd2;
	st.shared.f32 	[_ZZ9kernel_45PfS_S_S_S_S_S_S_S_S_E5myVar+24], %f2;
	ld.shared.f32 	%f3, [%r4];
	cvt.f64.f32 	%fd3, %f3;
	mul.f64 	%fd4, %fd3, 0d401126BE7AFA7222;
	cvt.rn.f32.f64 	%f4, %fd4;
	st.shared.f32 	[_ZZ9kernel_45PfS_S_S_S_S_S_S_S_S_E5myVar+8], %f4;
	ld.shared.f32 	%f5, [%r4];
	cvt.f64.f32 	%fd5, %f5;
	mul.f64 	%fd6, %fd5, 0d401B2951C5C5718F;
	cvt.rn.f32.f64 	%f6, %fd6;
	st.shared.f32 	[_ZZ9kernel_45PfS_S_S_S_S_S_S_S_S_E5myVar], %f6;
	ld.shared.f32 	%f7, [%r4];
	cvt.f64.f32 	%fd7, %f7;
	mul.f64 	%fd8, %fd7, 0d4020C82D7B634DAD;
	cvt.rn.f32.f64 	%f8, %fd8;
	st.shared.f32 	[_ZZ9kernel_45PfS_S_S_S_S_S_S_S_S_E5myVar+20], %f8;
	ld.shared.f32 	%f9, [%r4];
	cvt.f64.f32 	%fd9, %f9;
	mul.f64 	%fd10, %fd9, 0d4041C98E0008637C;
	cvt.rn.f32.f64 	%f10, %fd10;
	st.shared.f32 	[_ZZ9kernel_45PfS_S_S_S_S_S_S_S_S_E5myVar+20], %f10;
	ld.shared.f32 	%f11, [%r4];
	cvt.f64.f32 	%fd11, %f11;
	mul.f64 	%fd12, %fd11, 0d403D605532617C1C;
	cvt.rn.f32.f64 	%f12, %fd12;
	st.shared.f32 	[_ZZ9kernel_45PfS_S_S_S_S_S_S_S_S_E5myVar+36], %f12;
	ld.shared.f32 	%f13, [%r4];
	cvt.f64.f32 	%fd13, %f13;
	mul.f64 	%fd14, %fd13, 0d40385037824D4CBA;
	cvt.rn.f32.f64 	%f14, %fd14;
	st.shared.f32 	[_ZZ9kernel_45PfS_S_S_S_S_S_S_S_S_E5myVar+20], %f14;
	ld.shared.f32 	%f15, [%r4];
	cvt.f64.f32 	%fd15, %f15;
	mul.f64 	%fd16, %fd15, 0d40474123DD54DA4D;
	cvt.rn.f32.f64 	%f16, %fd16;
	st.shared.f32 	[_ZZ9kernel_45PfS_S_S_S_S_S_S_S_S_E5myVar+4], %f16;
	ld.shared.f32 	%f17, [%r4];
	cvt.f64.f32 	%fd17, %f17;
	mul.f64 	%fd18, %fd17, 0d402580D2A1F8E3AC;
	cvt.rn.f32.f64 	%f18, %fd18;
	st.shared.f32 	[_ZZ9kernel_45PfS_S_S_S_S_S_S_S_S_E5myVar+16], %f18;
	ld.shared.f32 	%f19, [%r4];
	cvt.f64.f32 	%fd19, %f19;
	mul.f64 	%fd20, %fd19, 0d402AAB9DA16616B5;
	cvt.rn.f32.f64 	%f20, %fd20;
	st.shared.f32 	[_ZZ9kernel_45PfS_S_S_S_S_S_S_S_S_E5myVar+20], %f20;
	st.global.f32 	[%rd20], %f6;
	st.global.f32 	[%rd19+4], %f16;
	st.global.f32 	[%rd18+8], %f4;
	ld.shared.f32 	%f21, [_ZZ9kernel_45PfS_S_S_S_S_S_S_S_S_E5myVar+12];
	st.global.f32 	[%rd17+12], %f21;
	st.global.f32 	[%rd16+16], %f18;
	st.global.f32 	[%rd15+20], %f20;
	st.global.f32 	[%rd14+24], %f2;
	ld.shared.f32 	%f22, [_ZZ9kernel_45PfS_S_S_S_S_S_S_S_S_E5myVar+28];
	st.global.f32 	[%rd13+28], %f22;
	ld.shared.f32 	%f23, [_ZZ9kernel_45PfS_S_S_S_S_S_S_S_S_E5myVar+32];
	st.global.f32 	[%rd12+32], %f23;
	st.global.f32 	[%rd11+36], %f12;
	ret;

}
	// .globl	_Z9kernel_46PfS_S_S_S_S_S_S_S_S_
.visible .entry _Z9kernel_46PfS_S_S_S_S_S_S_S_S_(
	.param .u64 .ptr .align 1 _Z9kernel_46PfS_S_S_S_S_S_S_S_S__param_0,
	.param .u64 .ptr .align 1 _Z9kernel_46PfS_S_S_S_S_S_S_S_S__param_1,
	.param .u64 .ptr .align 1 _Z9kernel_46PfS_S_S_S_S_S_S_S_S__param_2,
	.param .u64 .ptr .align 1 _Z9kernel_46PfS_S_S_S_S_S_S_S_S__param_3,
	.param .u64 .ptr .align 1 _Z9kernel_46PfS_S_S_S_S_S_S_S_S__param_4,
	.param .u64 .ptr .align 1 _Z9kernel_46PfS_S_S_S_S_S_S_S_S__param_5,
	.param .u64 .ptr .align 1 _Z9kernel_46PfS_S_S_S_S_S_S_S_S__param_6,
	.param .u64 .ptr .align 1 _Z9kernel_46PfS_S_S_S_S_S_S_S_S__param_7,
	.param .u64 .ptr .align 1 _Z9kernel_46PfS_S_S_S_S_S_S_S_S__param_8,
	.param .u64 .ptr .align 1 _Z9kernel_46PfS_S_S_S_S_S_S_S_S__param_9
)
{
	.reg .b32 	%r<5>;
	.reg .b32 	%f<26>;
	.reg .b64 	%rd<21>;
	.reg .b64 	%fd<21>;
	// demoted variable
	.shared .align 4 .b8 _ZZ9kernel_46PfS_S_S_S_S_S_S_S_S_E5myVar[4096];
	ld.param.u64 	%rd1, [_Z9kernel_46PfS_S_S_S_S_S_S_S_S__param_0];
	ld.param.u64 	%rd2, [_Z9kernel_46PfS_S_S_S_S_S_S_S_S__param_1];
	ld.param.u64 	%rd3, [_Z9kernel_46PfS_S_S_S_S_S_S_S_S__param_2];
	ld.param.u64 	%rd4, [_Z9kernel_46PfS_S_S_S_S_S_S_S_S__param_3];
	ld.param.u64 	%rd5, [_Z9kernel_46PfS_S_S_S_S_S_S_S_S__param_4];
	ld.param.u64 	%rd6, [_Z9kernel_46PfS_S_S_S_S_S_S_S_S__param_5];
	ld.param.u64 	%rd7, [_Z9kernel_46PfS_S_S_S_S_S_S_S_S__param_6];
	ld.param.u64 	%rd8, [_Z9kernel_46PfS_S_S_S_S_S_S_S_S__param_7];
	ld.param.u64 	%rd9, [_Z9kernel_46PfS_S_S_S_S_S_S_S_S__param_8];
	ld.param.u64 	%rd10, [_Z9kernel_46PfS_S_S_S_S_S_S_S_S__param_9];
	cvta.to.global.u64 	%rd11, %rd10;
	cvta.to.global.u64 	%rd12, %rd9;
	cvta.to.global.u64 	%rd13, %rd8;
	cvta.to.global.u64 	%rd14, %rd7;
	cvta.to.global.u64 	%rd15, %rd6;
	cvta.to.global.u64 	%rd16, %rd5;
	cvta.to.global.u64 	%rd17, %rd4;
	cvta.to.global.u64 	%rd18, %rd3;
	cvta.to.global.u64 	%rd19, %rd2;
	cvta.to.global.u64 	%rd20, %rd1;
	mov.u32 	%r1, %tid.x;
	shl.b32 	%r2, %r1, 2;
	mov.u32 	%r3, _ZZ9kernel_46PfS_S_S_S_S_S_S_S_S_E5myVar;
	add.s32 	%r4, %r3, %r2;
	ld.shared.f32 	%f1, [%r4];
	cvt.f64.f32 	%fd1, %f1;
	mul.f64 	%fd2, %fd1, 0d4018A8433D6C7219;
	cvt.rn.f32.f64 	%f2, %fd2;
	st.shared.f32 	[_ZZ9kernel_46PfS_S_S_S_S_S_S_S_S_E5myVar+24], %f2;
	ld.shared.f32 	%f3, [%r4];
	cvt.f64.f32 	%fd3, %f3;
	mul.f64 	%fd4, %fd3, 0d4043DFE28AA43351;
	cvt.rn.f32.f64 	%f4, %fd4;
	st.shared.f32 	[_ZZ9kernel_46PfS_S_S_S_S_S_S_S_S_E5myVar+12], %f4;
	ld.shared.f32 	%f5, [%r4];
	cvt.f64.f32 	%fd5, %f5;
	mul.f64 	%fd6, %fd5, 0d404002779A6B50B1;
	cvt.rn.f32.f64 	%f6, %fd6;
	st.shared.f32 	[_ZZ9kernel_46PfS_S_S_S_S_S_S_S_S_E5myVar+4], %f6;
	ld.shared.f32 	%f7, [%r4];
	cvt.f64.f32 	%fd7, %f7;
	mul.f64 	%fd8, %fd7, 0d40367D59D55E6BC6;
	cvt.rn.f32.f64 	%f8, %fd8;
	st.shared.f32 	[_ZZ9kernel_46PfS_S_S_S_S_S_S_S_S_E5myVar+16], %f8;
	ld.shared.f32 	%f9, [%r4];
	cvt.f64.f32 	%fd9, %f9;
	mul.f64 	%fd10, %fd9, 0d4038A1197A24894C;
	cvt.rn.f32.f64 	%f10, %fd10;
	st.shared.f32 	[_ZZ9kernel_46PfS_S_S_S_S_S_S_S_S_E5myVar+16], %f10;
	ld.shared.f32 	%f11, [%r4];
	cvt.f64.f32 	%fd11, %f11;
	mul.f64 	%fd12, %fd11, 0d4019480A9DE8B3B3;
	cvt.rn.f32.f64 	%f12, %fd12;
	st.shared.f32 	[_ZZ9kernel_46PfS_S_S_S_S_S_S_S_S_E5myVar+24], %f12;
	ld.shared.f32 	%f13, [%r4];
	cvt.f64.f32 	%fd13, %f13;
	mul.f64 	%fd14, %fd13, 0d40368B5360D02470;
	cvt.rn.f32.f64 	%f14, %fd14;
	st.shared.f32 	[_ZZ9kernel_46PfS_S_S_S_S_S_S_S_S_E5myVar+12], %f14;
	ld.shared.f32 	%f15, [%r4];
	cvt.f64.f32 	%fd15, %f15;
	mul.f64 	%fd16, %fd15, 0d403A66F39085F4A1;
	cvt.rn.f32.f64 	%f16, %fd16;
	st.shared.f32 	[_ZZ9kernel_46PfS_S_S_S_S_S_S_S_S_E5myVar+16], %f16;
	ld.shared.f32 	%f17, [%r4];
	cvt.f64.f32 	%fd17, %f17;
	mul.f64 	%fd18, %fd17, 0d4034B794855DA273;
	cvt.rn.f32.f64 	%f18, %fd18;
	st.shared.f32 	[_ZZ9kernel_46PfS_S_S_S_S_S_S_S_S_E5myVar+32], %f18;
	ld.shared.f32 	%f19, [%r4];
	cvt.f64.f32 	%fd19, %f19;
	mul.f64 	%fd20, %fd19, 0d40426A876E1DEACD;
	cvt.rn.f32.f64 	%f20, %fd20;
	st.shared.f32 	[_ZZ9kernel_46PfS_S_S_S_S_S_S_S_S_E5myVar+16], %f20;
	ld.shared.f32 	%f21, [_ZZ9kernel_46PfS_S_S_S_S_S_S_S_S_E5myVar];
	st.global.f32 	[%rd20], %f21;
	st.global.f32 	[%rd19+4], %f6;
	ld.shared.f32 	%f22, [_ZZ9kernel_46PfS_S_S_S_S_S_S_S_S_E5myVar+8];
	st.global.f32 	[%rd18+8], %f22;
	st.global.f32 	[%rd17+12], %f14;
	st.global.f32 	[%rd16+16], %f20;
	ld.shared.f32 	%f23, [_ZZ9kernel_46PfS_S_S_S_S_S_S_S_S_E5myVar+20];
	st.global.f32 	[%rd15+20], %f23;
	st.global.f32 	[%rd14+24], %f12;
	ld.shared.f32 	%f24, [_ZZ9kernel_46PfS_S_S_S_S_S_S_S_S_E5myVar+28];
	st.global.f32 	[%rd13+28], %f24;
	st.global.f32 	[%rd12+32], %f18;
	ld.shared.f32 	%f25, [_ZZ9kernel_46PfS_S_S_S_S_S_S_S_S_E5myVar+36];
	st.global.f32 	[%rd11+36], %f25;
	ret;

}
	// .globl	_Z9kernel_47PfS_S_S_S_S_S_S_S_S_
.visible .entry _Z9kernel_47PfS_S_S_S_S_S_S_S_S_(
	.param .u64 .ptr .align 1 _Z9kernel_47PfS_S_S_S_S_S_S_S_S__param_0,
	.param .u64 .ptr .align 1 _Z9kernel_47PfS_S_S_S_S_S_S_S_S__param_1,
	.param .u64 .ptr .align 1 _Z9kernel_47PfS_S_S_S_S_S_S_S_S__param_2,
	.param .u64 .ptr .align 1 _Z9kernel_47PfS_S_S_S_S_S_S_S_S__param_3,
	.param .u64 .ptr .align 1 _Z9kernel_47PfS_S_S_S_S_S_S_S_S__param_4,
	.param .u64 .ptr .align 1 _Z9kernel_47PfS_S_S_S_S_S_S_S_S__param_5,
	.param .u64 .ptr .align 1 _Z9kernel_47PfS_S_S_S_S_S_S_S_S__param_6,
	.param .u64 .ptr .align 1 _Z9kernel_47PfS_S_S_S_S_S_S_S_S__param_7,
	.param .u64 .ptr .align 1 _Z9kernel_47PfS_S_S_S_S_S_S_S_S__param_8,
	.param .u64 .ptr .align 1 _Z9kernel_47PfS_S_S_S_S_S_S_S_S__param_9
)
{
	.reg .b32 	%r<5>;
	.reg .b32 	%f<24>;
	.reg .b64 	%rd<21>;
	.reg .b64 	%fd<21>;
	// demoted variable
	.shared .align 4 .b8 _ZZ9kernel_47PfS_S_S_S_S_S_S_S_S_E5myVar[4096];
	ld.param.u64 	%rd1, [_Z9kernel_47PfS_S_S_S_S_S_S_S_S__param_0];
	ld.param.u64 	%rd2, [_Z9kernel_47PfS_S_S_S_S_S_S_S_S__param_1];
	ld.param.u64 	%rd3, [_Z9kernel_47PfS_S_S_S_S_S_S_S_S__param_2];
	ld.param.u64 	%rd4, [_Z9kernel_47PfS_S_S_S_S_S_S_S_S__param_3];
	ld.param.u64 	%rd5, [_Z9kernel_47PfS_S_S_S_S_S_S_S_S__param_4];
	ld.param.u64 	%rd6, [_Z9kernel_47PfS_S_S_S_S_S_S_S_S__param_5];
	ld.param.u64 	%rd7, [_Z9kernel_47PfS_S_S_S_S_S_S_S_S__param_6];
	ld.param.u64 	%rd8, [_Z9kernel_47PfS_S_S_S_S_S_S_S_S__param_7];
	ld.param.u64 	%rd9, [_Z9kernel_47PfS_S_S_S_S_S_S_S_S__param_8];
	ld.param.u64 	%rd10, [_Z9kernel_47PfS_S_S_S_S_S_S_S_S__param_9];
	cvta.to.global.u64 	%rd11, %rd10;
	cvta.to.global.u64 	%rd12, %rd9;
	cvta.to.global.u64 	%rd13, %rd8;
	cvta.to.global.u64 	%rd14, %rd7;
	cvta.to.global.u64 	%rd15, %rd6;
	cvta.to.global.u64 	%rd16, %rd5;
	cvta.to.global.u64 	%rd17, %rd4;
	cvta.to.global.u64 	%rd18, %rd3;
	cvta.to.global.u64 	%rd19, %rd2;
	cvta.to.global.u64 	%rd20, %rd1;
	mov.u32 	%r1, %tid.x;
	shl.b32 	%r2, %r1, 2;
	mov.u32 	%r3, _ZZ9kernel_47PfS_S_S_S_S_S_S_S_S_E5myVar;
	add.s32 	%r4, %r3, %r2;
	ld.shared.f32 	%f1, [%r4];
	cvt.f64.f32 	%fd1, %f1;
	mul.f64 	%fd2, %fd1, 0d403BC9EE34FC610F;
	cvt.rn.f32.f64 	%f2, %fd2;
	st.shared.f32 	[_ZZ9kernel_47PfS_S_S_S_S_S_S_S_S_E5myVar+12], %f2;
	ld.shared.f32 	%f3, [%r4];
	cvt.f64.f32 	%fd3, %f3;
	mul.f64 	%fd4, %fd3, 0d403DD5E8709741D1;
	cvt.rn.f32.f64 	%f4, %fd4;
	st.shared.f32 	[_ZZ9kernel_47PfS_S_S_S_S_S_S_S_S_E5myVar+24], %f4;
	ld.shared.f32 	%f5, [%r4];
	cvt.f64.f32 	%fd5, %f5;
	mul.f64 	%fd6, %fd5, 0d4025700A393EE5EF;
	cvt.rn.f32.f64 	%f6, %fd6;
	st.shared.f32 	[_ZZ9kernel_47PfS_S_S_S_S_S_S_S_S_E5myVar+4], %f6;
	ld.shared.f32 	%f7, [%r4];
	cvt.f64.f32 	%fd7, %f7;
	mul.f64 	%fd8, %fd7, 0d4020D89F623076C0;
	cvt.rn.f32.f64 	%f8, %fd8;
	st.shared.f32 	[_ZZ9kernel_47PfS_S_S_S_S_S_S_S_S_E5myVar+16], %f8;
	ld.shared.f32 	%f9, [%r4];
	cvt.f64.f32 	%fd9, %f9;
	mul.f64 	%fd10, %fd9, 0d4032688E25C810A5;
	cvt.rn.f32.f64 	%f10, %fd10;
	st.shared.f32 	[_ZZ9kernel_47PfS_S_S_S_S_S_S_S_S_E5myVar], %f10;
	ld.shared.f32 	%f11, [%r4];
	cvt.f64.f32 	%fd11, %f11;
	mul.f64 	%fd12, %fd11, 0d4041155BE5D9E40D;
	cvt.rn.f32.f64 	%f12, %fd12;
	st.shared.f32 	[_ZZ9kernel_47PfS_S_S_S_S_S_S_S_S_E5myVar+12], %f12;
	ld.shared.f32 	%f13, [%r4];
	cvt.f64.f32 	%fd13, %f13;
	mul.f64 	%fd14, %fd13, 0d4040E8C2938DE6DE;
	cvt.rn.f32.f64 	%f14, %fd14;
	st.shared.f32 	[_ZZ9kernel_47PfS_S_S_S_S_S_S_S_S_E5myVar+4], %f14;
	ld.shared.f32 	%f15, [%r4];
	cvt.f64.f32 	%fd15, %f15;
	mul.f64 	%fd16, %fd15, 0d4043531F46ED245B;
	cvt.rn.f32.f64 	%f16, %fd16;
	st.shared.f32 	[_ZZ9kernel_47PfS_S_S_S_S_S_S_S_S_E5myVar+36], %f16;
	ld.shared.f32 	%f17, [%r4];
	cvt.f64.f32 	%fd17, %f17;
	mul.f64 	%fd18, %fd17, 0d40437F6B3BB83CF3;
	cvt.rn.f32.f64 	%f18, %fd18;
	st.shared.f32 	[_ZZ9kernel_47PfS_S_S_S_S_S_S_S_S_E5myVar+8], %f18;
	ld.shared.f32 	%f19, [%r4];
	cvt.f64.f32 	%fd19, %f19;
	mul.f64 	%fd20, %fd19, 0d401C1AC4F7EC3548;
	cvt.rn.f32.f64 	%f20, %fd20;
	st.shared.f32 	[_ZZ9kernel_47PfS_S_S_S_S_S_S_S_S_E5myVar+4], %f20;
	st.global.f32 	[%rd20], %f10;
	st.global.f32 	[%rd19+4], %f20;
	st.global.f32 	[%rd18+8], %f18;
	st.global.f32 	[%rd17+12], %f12;
	st.global.f32 	[%rd16+16], %f8;
	ld.shared.f32 	%f21, [_ZZ9kernel_47PfS_S_S_S_S_S_S_S_S_E5myVar+20];
	st.global.f32 	[%rd15+20], %f21;
	st.global.f32 	[%rd14+24], %f4;
	ld.shared.f32 	%f22, [_ZZ9kernel_47PfS_S_S_S_S_S_S_S_S_E5myVar+28];
	st.global.f32 	[%rd13+28], %f22;
	ld.shared.f32 	%f23, [_ZZ9kernel_47PfS_S_S_S_S_S_S_S_S_E5myVar+32];
	st.global.f32 	[%rd12+32], %f23;
	st.global.f32 	[%rd11+36], %f16;
	ret;

}
	// .globl	_Z9kernel_48PfS_S_S_S_S_S_S_S_S_
.visible .entry _Z9kernel_48PfS_S_S_S_S_S_S_S_S_(
	.param .u64 .ptr .align 1 _Z9kernel_48PfS_S_S_S_S_S_S_S_S__param_0,
	.param .u64 .ptr .align 1 _Z9kernel_48PfS_S_S_S_S_S_S_S_S__param_1,
	.param .u64 .ptr .align 1 _Z9kernel_48PfS_S_S_S_S_S_S_S_S__param_2,
	.param .u64 .ptr .align 1 _Z9kernel_48PfS_S_S_S_S_S_S_S_S__param_3,
	.param .u64 .ptr .align 1 _Z9kernel_48PfS_S_S_S_S_S_S_S_S__param_4,
	.param .u64 .ptr .align 1 _Z9kernel_48PfS_S_S_S_S_S_S_S_S__param_5,
	.param .u64 .ptr .align 1 _Z9kernel_48PfS_S_S_S_S_S_S_S_S__param_6,
	.param .u64 .ptr .align 1 _Z9kernel_48PfS_S_S_S_S_S_S_S_S__param_7,
	.param .u64 .ptr .align 1 _Z9kernel_48PfS_S_S_S_S_S_S_S_S__param_8,
	.param .u64 .ptr .align 1 _Z9kernel_48PfS_S_S_S_S_S_S_S_S__param_9
)
{
	.reg .b32 	%r<5>;
	.reg .b32 	%f<24>;
	.reg .b64 	%rd<21>;
	.reg .b64 	%fd<21>;
	// demoted variable
	.shared .align 4 .b8 _ZZ9kernel_48PfS_S_S_S_S_S_S_S_S_E5myVar[4096];
	ld.param.u64 	%rd1, [_Z9kernel_48PfS_S_S_S_S_S_S_S_S__param_0];
	ld.param.u64 	%rd2, [_Z9kernel_48PfS_S_S_S_S_S_S_S_S__param_1];
	ld.param.u64 	%rd3, [_Z9kernel_48PfS_S_S_S_S_S_S_S_S__param_2];
	ld.param.u64 	%rd4, [_Z9kernel_48PfS_S_S_S_S_S_S_S_S__param_3];
	ld.param.u64 	%rd5, [_Z9kernel_48PfS_S_S_S_S_S_S_S_S__param_4];
	ld.param.u64 	%rd6, [_Z9kernel_48PfS_S_S_S_S_S_S_S_S__param_5];
	ld.param.u64 	%rd7, [_Z9kernel_48PfS_S_S_S_S_S_S_S_S__param_6];
	ld.param.u64 	%rd8, [_Z9kernel_48PfS_S_S_S_S_S_S_S_S__param_7];
	ld.param.u64 	%rd9, [_Z9kernel_48PfS_S_S_S_S_S_S_S_S__param_8];
	ld.param.u64 	%rd10, [_Z9kernel_48PfS_S_S_S_S_S_S_S_S__param_9];
	cvta.to.global.u64 	%rd11, %rd10;
	cvta.to.global.u64 	%rd12, %rd9;
	cvta.to.global.u64 	%rd13, %rd8;
	cvta.to.global.u64 	%rd14, %rd7;
	cvta.to.global.u64 	%rd15, %rd6;
	cvta.to.global.u64 	%rd16, %rd5;
	cvta.to.global.u64 	%rd17, %rd4;
	cvta.to.global.u64 	%rd18, %rd3;
	cvta.to.global.u64 	%rd19, %rd2;
	cvta.to.global.u64 	%rd20, %rd1;
	mov.u32 	%r1, %tid.x;
	shl.b32 	%r2, %r1, 2;
	mov.u32 	%r3, _ZZ9kernel_48PfS_S_S_S_S_S_S_S_S_E5myVar;
	add.s32 	%r4, %r3, %r2;
	ld.shared.f32 	%f1, [%r4];
	cvt.f64.f32 	%fd1, %f1;
	mul.f64 	%fd2, %fd1, 0d40411002539756C9;
	cvt.rn.f32.f64 	%f2, %fd2;
	st.shared.f32 	[_ZZ9kernel_48PfS_S_S_S_S_S_S_S_S_E5myVar+32], %f2;
	ld.shared.f32 	%f3, [%r4];
	cvt.f64.f32 	%fd3, %f3;
	mul.f64 	%fd4, %fd3, 0d4014E3D3A1D323FF;
	cvt.rn.f32.f64 	%f4, %fd4;
	st.shared.f32 	[_ZZ9kernel_48PfS_S_S_S_S_S_S_S_S_E5myVar+28], %f4;
	ld.shared.f32 	%f5, [%r4];
	cvt.f64.f32 	%fd5, %f5;
	mul.f64 	%fd6, %fd5, 0d4042560A06E9FF0D;
	cvt.rn.f32.f64 	%f6, %fd6;
	st.shared.f32 	[_ZZ9kernel_48PfS_S_S_S_S_S_S_S_S_E5myVar+8], %f6;
	ld.shared.f32 	%f7, [%r4];
	cvt.f64.f32 	%fd7, %f7;
	mul.f64 	%fd8, %fd7, 0d40288C73471F7942;
	cvt.rn.f32.f64 	%f8, %fd8;
	st.shared.f32 	[_ZZ9kernel_48PfS_S_S_S_S_S_S_S_S_E5myVar+36], %f8;
	ld.shared.f32 	%f9, [%r4];
	cvt.f64.f32 	%fd9, %f9;
	mul.f64 	%fd10, %fd9, 0d40225AA90CD423D9;
	cvt.rn.f32.f64 	%f10, %fd10;
	st.shared.f32 	[_ZZ9kernel_48PfS_S_S_S_S_S_S_S_S_E5myVar+24], %f10;
	ld.shared.f32 	%f11, [%r4];
	cvt.f64.f32 	%fd11, %f11;
	mul.f64 	%fd12, %fd11, 0d401748C32A8C9B84;
	cvt.rn.f32.f64 	%f12, %fd12;
	st.shared.f32 	[_ZZ9kernel_48PfS_S_S_S_S_S_S_S_S_E5myVar+28], %f12;
	ld.shared.f32 	%f13, [%r4];
	cvt.f64.f32 	%fd13, %f13;
	mul.f64 	%fd14, %fd13, 0d3FF3B317EFE0CE0C;
	cvt.rn.f32.f64 	%f14, %fd14;
	st.shared.f32 	[_ZZ9kernel_48PfS_S_S_S_S_S_S_S_S_E5myVar+32], %f14;
	ld.shared.f32 	%f15, [%r4];
	cvt.f64.f32 	%fd15, %f15;
	mul.f64 	%fd16, %fd15, 0d4048E52FD32C625F;
	cvt.rn.f32.f64 	%f16, %fd16;
	st.shared.f32 	[_ZZ9kernel_48PfS_S_S_S_S_S_S_S_S_E5myVar+12], %f16;
	ld.shared.f32 	%f17, [%r4];
	cvt.f64.f32 	%fd17, %f17;
	mul.f64 	%fd18, %fd17, 0d4043E16E0D23D4F1;
	cvt.rn.f32.f64 	%f18, %fd18;
	st.shared.f32 	[_ZZ9kernel_48PfS_S_S_S_S_S_S_S_S_E5myVar+32], %f18;
	ld.shared.f32 	%f19, [%r4];
	cvt.f64.f32 	%fd19, %f19;
	mul.f64 	%fd20, %fd19, 0d403667A48301A7A0;
	cvt.rn.f32.f64 	%f20, %fd20;
	st.shared.f32 	[_ZZ9kernel_48PfS_S_S_S_S_S_S_S_S_E5myVar+16], %f20;
	ld.shared.f32 	%f21, [_ZZ9kernel_48PfS_S_S_S_S_S_S_S_S_E5myVar];
	st.global.f32 	[%rd20], %f21;
	ld.shared.f32 	%f22, [_ZZ9kernel_48PfS_S_S_S_S_S_S_S_S_E5myVar+4];
	st.global.f32 	[%rd19+4], %f22;
	st.global.f32 	[%rd18+8], %f6;
	st.global.f32 	[%rd17+12], %f16;
	st.global.f32 	[%rd16+16], %f20;
	ld.shared.f32 	%f23, [_ZZ9kernel_48PfS_S_S_S_S_S_S_S_S_E5myVar+20];
	st.global.f32 	[%rd15+20], %f23;
	st.global.f32 	[%rd14+24], %f10;
	st.global.f32 	[%rd13+28], %f12;
	st.global.f32 	[%rd12+32], %f18;
	st.global.f32 	[%rd11+36], %f8;
	ret;

}
	// .globl	_Z9kernel_49PfS_S_S_S_S_S_S_S_S_
.visible .entry _Z9kernel_49PfS_S_S_S_S_S_S_S_S_(
	.param .u64 .ptr .align 1 _Z9kernel_49PfS_S_S_S_S_S_S_S_S__param_0,
	.param .u64 .ptr .align 1 _Z9kernel_49PfS_S_S_S_S_S_S_S_S__param_1,
	.param .u64 .ptr .align 1 _Z9kernel_49PfS_S_S_S_S_S_S_S_S__param_2,
	.param .u64 .ptr .align 1 _Z9kernel_49PfS_S_S_S_S_S_S_S_S__param_3,
	.param .u64 .ptr .align 1 _Z9kernel_49PfS_S_S_S_S_S_S_S_S__param_4,
	.param .u64 .ptr .align 1 _Z9kernel_49PfS_S_S_S_S_S_S_S_S__param_5,
	.param .u64 .ptr .align 1 _Z9kernel_49PfS_S_S_S_S_S_S_S_S__param_6,
	.param .u64 .ptr .align 1 _Z9kernel_49PfS_S_S_S_S_S_S_S_S__param_7,
	.param .u64 .ptr .align 1 _Z9kernel_49PfS_S_S_S_S_S_S_S_S__param_8,
	.param .u64 .ptr .align 1 _Z9kernel_49PfS_S_S_S_S_S_S_S_S__param_9
)
{
	.reg .b32 	%r<5>;
	.reg .b32 	%f<24>;
	.reg .b64 	%rd<21>;
	.reg .b64 	%fd<21>;
	// demoted variable
	.shared .align 4 .b8 _ZZ9kernel_49PfS_S_S_S_S_S_S_S_S_E5myVar[4096];
	ld.param.u64 	%rd1, [_Z9kernel_49PfS_S_S_S_S_S_S_S_S__param_0];
	ld.param.u64 	%rd2, [_Z9kernel_49PfS_S_S_S_S_S_S_S_S__param_1];
	ld.param.u64 	%rd3, [_Z9kernel_49PfS_S_S_S_S_S_S_S_S__param_2];
	ld.param.u64 	%rd4, [_Z9kernel_49PfS_S_S_S_S_S_S_S_S__param_3];
	ld.param.u64 	%rd5, [_Z9kernel_49PfS_S_S_S_S_S_S_S_S__param_4];
	ld.param.u64 	%rd6, [_Z9kernel_49PfS_S_S_S_S_S_S_S_S__param_5];
	ld.param.u64 	%rd7, [_Z9kernel_49PfS_S_S_S_S_S_S_S_S__param_6];
	ld.param.u64 	%rd8, [_Z9kernel_49PfS_S_S_S_S_S_S_S_S__param_7];
	ld.param.u64 	%rd9, [_Z9kernel_49PfS_S_S_S_S_S_S_S_S__param_8];
	ld.param.u64 	%rd10, [_Z9kernel_49PfS_S_S_S_S_S_S_S_S__param_9];
	cvta.to.global.u64 	%rd11, %rd10;
	cvta.to.global.u64 	%rd12, %rd9;
	cvta.to.global.u64 	%rd13, %rd8;
	cvta.to.global.u64 	%rd14, %rd7;
	cvta.to.global.u64 	%rd15, %rd6;
	cvta.to.global.u64 	%rd16, %rd5;
	cvta.to.global.u64 	%rd17, %rd4;
	cvta.to.global.u64 	%rd18, %rd3;
	cvta.to.global.u64 	%rd19, %rd2;
	cvta.to.global.u64 	%rd20, %rd1;
	mov.u32 	%r1, %tid.x;
	shl.b32 	%r2, %r1, 2;
	mov.u32 	%r3, _ZZ9kernel_49PfS_S_S_S_S_S_S_S_S_E5myVar;
	add.s32 	%r4, %r3, %r2;
	ld.shared.f32 	%f1, [%r4];
	cvt.f64.f32 	%fd1, %f1;
	mul.f64 	%fd2, %fd1, 0d403087CF2CF95D4F;
	cvt.rn.f32.f64 	%f2, %fd2;
	st.shared.f32 	[_ZZ9kernel_49PfS_S_S_S_S_S_S_S_S_E5myVar+36], %f2;
	ld.shared.f32 	%f3, [%r4];
	cvt.f64.f32 	%fd3, %f3;
	mul.f64 	%fd4, %fd3, 0d402E415B78CC9A78;
	cvt.rn.f32.f64 	%f4, %fd4;
	st.shared.f32 	[_ZZ9kernel_49PfS_S_S_S_S_S_S_S_S_E5myVar+8], %f4;
	ld.shared.f32 	%f5, [%r4];
	cvt.f64.f32 	%fd5, %f5;
	mul.f64 	%fd6, %fd5, 0d403E3DE364BEC67A;
	cvt.rn.f32.f64 	%f6, %fd6;
	st.shared.f32 	[_ZZ9kernel_49PfS_S_S_S_S_S_S_S_S_E5myVar], %f6;
	ld.shared.f32 	%f7, [%r4];
	cvt.f64.f32 	%fd7, %f7;
	mul.f64 	%fd8, %fd7, 0d404064048E043A21;
	cvt.rn.f32.f64 	%f8, %fd8;
	st.shared.f32 	[_ZZ9kernel_49PfS_S_S_S_S_S_S_S_S_E5myVar+16], %f8;
	ld.shared.f32 	%f9, [%r4];
	cvt.f64.f32 	%fd9, %f9;
	mul.f64 	%fd10, %fd9, 0d4043DA0AA64C2F83;
	cvt.rn.f32.f64 	%f10, %fd10;
	st.shared.f32 	[_ZZ9kernel_49PfS_S_S_S_S_S_S_S_S_E5myVar+28], %f10;
	ld.shared.f32 	%f11, [%r4];
	cvt.f64.f32 	%fd11, %f11;
	mul.f64 	%fd12, %fd11, 0d40348645D41FA765;
	cvt.rn.f32.f64 	%f12, %fd12;
	st.shared.f32 	[_ZZ9kernel_49PfS_S_S_S_S_S_S_S_S_E5myVar+12], %f12;
	ld.shared.f32 	%f13, [%r4];
	cvt.f64.f32 	%fd13, %f13;
	mul.f64 	%fd14, %fd13, 0d4023FA37AC3EB7CC;
	cvt.rn.f32.f64 	%f14, %fd14;
	st.shared.f32 	[_ZZ9kernel_49PfS_S_S_S_S_S_S_S_S_E5myVar+8], %f14;
	ld.shared.f32 	%f15, [%r4];
	cvt.f64.f32 	%fd15, %f15;
	mul.f64 	%fd16, %fd15, 0d403FE0F0A5EFE932;
	cvt.rn.f32.f64 	%f16, %fd16;
	st.shared.f32 	[_ZZ9kernel_49PfS_S_S_S_S_S_S_S_S_E5myVar], %f16;
	ld.shared.f32 	%f17, [%r4];
	cvt.f64.f32 	%fd17, %f17;
	mul.f64 	%fd18, %fd17, 0d403775BE6E653869;
	cvt.rn.f32.f64 	%f18, %fd18;
	st.shared.f32 	[_ZZ9kernel_49PfS_S_S_S_S_S_S_S_S_E5myVar+32], %f18;
	ld.shared.f32 	%f19, [%r4];
	cvt.f64.f32 	%fd19, %f19;
	mul.f64 	%fd20, %fd19, 0d404719132F87AD08;
	cvt.rn.f32.f64 	%f20, %fd20;
	st.shared.f32 	[_ZZ9kernel_49PfS_S_S_S_S_S_S_S_S_E5myVar+32], %f20;
	st.global.f32 	[%rd20], %f16;
	ld.shared.f32 	%f21, [_ZZ9kernel_49PfS_S_S_S_S_S_S_S_S_E5myVar+4];
	st.global.f32 	[%rd19+4], %f21;
	st.global.f32 	[%rd18+8], %f14;
	st.global.f32 	[%rd17+12], %f12;
	st.global.f32 	[%rd16+16], %f8;
	ld.shared.f32 	%f22, [_ZZ9kernel_49PfS_S_S_S_S_S_S_S_S_E5myVar+20];
	st.global.f32 	[%rd15+20], %f22;
	ld.shared.f32 	%f23, [_ZZ9kernel_49PfS_S_S_S_S_S_S_S_S_E5myVar+24];
	st.global.f32 	[%rd14+24], %f23;
	st.global.f32 	[%rd13+28], %f10;
	st.global.f32 	[%rd12+32], %f20;
	st.global.f32 	[%rd11+36], %f2;
	ret;

}
	// .globl	_Z9kernel_50PfS_S_S_S_S_S_S_S_S_
.visible .entry _Z9kernel_50PfS_S_S_S_S_S_S_S_S_(
	.param .u64 .ptr .align 1 _Z9kernel_50PfS_S_S_S_S_S_S_S_S__param_0,
	.param .u64 .ptr .align 1 _Z9kernel_50PfS_S_S_S_S_S_S_S_S__param_1,
	.param .u64 .ptr .align 1 _Z9kernel_50PfS_S_S_S_S_S_S_S_S__param_2,
	.param .u64 .ptr .align 1 _Z9kernel_50PfS_S_S_S_S_S_S_S_S__param_3,
	.param .u64 .ptr .align 1 _Z9kernel_50PfS_S_S_S_S_S_S_S_S__param_4,
	.param .u64 .ptr .align 1 _Z9kernel_50PfS_S_S_S_S_S_S_S_S__param_5,
	.param .u64 .ptr .align 1 _Z9kernel_50PfS_S_S_S_S_S_S_S_S__param_6,
	.param .u64 .ptr .align 1 _Z9kernel_50PfS_S_S_S_S_S_S_S_S__param_7,
	.param .u64 .ptr .align 1 _Z9kernel_50PfS_S_S_S_S_S_S_S_S__param_8,
	.param .u64 .ptr .align 1 _Z9kernel_50PfS_S_S_S_S_S_S_S_S__param_9
)
{
	.reg .b32 	%r<5>;
	.reg .b32 	%f<27>;
	.reg .b64 	%rd<21>;
	.reg .b64 	%fd<21>;
	// demoted variable
	.shared .align 4 .b8 _ZZ9kernel_50PfS_S_S_S_S_S_S_S_S_E5myVar[4096];
	ld.param.u64 	%rd1, [_Z9kernel_50PfS_S_S_S_S_S_S_S_S__param_0];
	ld.param.u64 	%rd2, [_Z9kernel_50PfS_S_S_S_S_S_S_S_S__param_1];
	ld.param.u64 	%rd3, [_Z9kernel_50PfS_S_S_S_S_S_S_S_S__param_2];
	ld.param.u64 	%rd4, [_Z9kernel_50PfS_S_S_S_S_S_S_S_S__param_3];
	ld.param.u64 	%rd5, [_Z9kernel_50PfS_S_S_S_S_S_S_S_S__param_4];
	ld.param.u64 	%rd6, [_Z9kernel_50PfS_S_S_S_S_S_S_S_S__param_5];
	ld.param.u64 	%rd7, [_Z9kernel_50PfS_S_S_S_S_S_S_S_S__param_6];
	ld.param.u64 	%rd8, [_Z9kernel_50PfS_S_S_S_S_S_S_S_S__param_7];
	ld.param.u64 	%rd9, [_Z9kernel_50PfS_S_S_S_S_S_S_S_S__param_8];
	ld.param.u64 	%rd10, [_Z9kernel_50PfS_S_S_S_S_S_S_S_S__param_9];
	cvta.to.global.u64 	%rd11, %rd10;
	cvta.to.global.u64 	%rd12, %rd9;
	cvta.to.global.u64 	%rd13, %rd8;
	cvta.to.global.u64 	%rd14, %rd7;
	cvta.to.global.u64 	%rd15, %rd6;
	cvta.to.global.u64 	%rd16, %rd5;
	cvta.to.global.u64 	%rd17, %rd4;
	cvta.to.global.u64 	%rd18, %rd3;
	cvta.to.global.u64 	%rd19, %rd2;
	cvta.to.global.u64 	%rd20, %rd1;
	mov.u32 	%r1, %tid.x;
	shl.b32 	%r2, %r1, 2;
	mov.u32 	%r3, _ZZ9kernel_50PfS_S_S_S_S_S_S_S_S_E5myVar;
	add.s32 	%r4, %r3, %r2;
	ld.shared.f32 	%f1, [%r4];
	cvt.f64.f32 	%fd1, %f1;
	mul.f64 	%fd2, %fd1, 0d40154D27807789A4;
	cvt.rn.f32.f64 	%f2, %fd2;
	st.shared.f32 	[_ZZ9kernel_50PfS_S_S_S_S_S_S_S_S_E5myVar+16], %f2;
	ld.shared.f32 	%f3, [%r4];
	cvt.f64.f32 	%fd3, %f3;
	mul.f64 	%fd4, %fd3, 0d402F7389D6ADF71F;
	cvt.rn.f32.f64 	%f4, %fd4;
	st.shared.f32 	[_ZZ9kernel_50PfS_S_S_S_S_S_S_S_S_E5myVar+24], %f4;
	ld.shared.f32 	%f5, [%r4];
	cvt.f64.f32 	%fd5, %f5;
	mul.f64 	%fd6, %fd5, 0d402B9767B1C0010C;
	cvt.rn.f32.f64 	%f6, %fd6;
	st.shared.f32 	[_ZZ9kernel_50PfS_S_S_S_S_S_S_S_S_E5myVar], %f6;
	ld.shared.f32 	%f7, [%r4];
	cvt.f64.f32 	%fd7, %f7;
	mul.f64 	%fd8, %fd7, 0d4042E88C692F6E83;
	cvt.rn.f32.f64 	%f8, %fd8;
	st.shared.f32 	[_ZZ9kernel_50PfS_S_S_S_S_S_S_S_S_E5myVar+16], %f8;
	ld.shared.f32 	%f9, [%r4];
	cvt.f64.f32 	%fd9, %f9;
	mul.f64 	%fd10, %fd9, 0d403872B3AABCD78C;
	cvt.rn.f32.f64 	%f10, %fd10;
	st.shared.f32 	[_ZZ9kernel_50PfS_S_S_S_S_S_S_S_S_E5myVar], %f10;
	ld.shared.f32 	%f11, [%r4];
	cvt.f64.f32 	%fd11, %f11;
	mul.f64 	%fd12, %fd11, 0d402BA6D4C33B5393;
	cvt.rn.f32.f64 	%f12, %fd12;
	st.shared.f32 	[_ZZ9kernel_50PfS_S_S_S_S_S_S_S_S_E5myVar+32], %f12;
	ld.shared.f32 	%f13, [%r4];
	cvt.f64.f32 	%fd13, %f13;
	mul.f64 	%fd14, %fd13, 0d400961FAFC8B007A;
	cvt.rn.f32.f64 	%f14, %fd14;
	st.shared.f32 	[_ZZ9kernel_50PfS_S_S_S_S_S_S_S_S_E5myVar+24], %f14;
	ld.shared.f32 	%f15, [%r4];
	cvt.f64.f32 	%fd15, %f15;
	mul.f64 	%fd16, %fd15, 0d403457063E07A28C;
	cvt.rn.f32.f64 	%f16, %fd16;
	st.shared.f32 	[_ZZ9kernel_50PfS_S_S_S_S_S_S_S_S_E5myVar], %f16;
	ld.shared.f32 	%f17, [%r4];
	cvt.f64.f32 	%fd17, %f17;
	mul.f64 	%fd18, %fd17, 0d40433BB068123811;
	cvt.rn.f32.f64 	%f18, %fd18;
	st.shared.f32 	[_ZZ9kernel_50PfS_S_S_S_S_S_S_S_S_E5myVar], %f18;
	ld.shared.f32 	%f19, [%r4];
	cvt.f64.f32 	%fd19, %f19;
	mul.f64 	%fd20, %fd19, 0d3FFBB57D5A9EB207;
	cvt.rn.f32.f64 	%f20, %fd20;
	st.shared.f32 	[_ZZ9kernel_50PfS_S_S_S_S_S_S_S_S_E5myVar+16], %f20;
	st.global.f32 	[%rd20], %f18;
	ld.shared.f32 	%f21, [_ZZ9kernel_50PfS_S_S_S_S_S_S_S_S_E5myVar+4];
	st.global.f32 	[%rd19+4], %f21;
	ld.shared.f32 	%f22, [_ZZ9kernel_50PfS_S_S_S_S_S_S_S_S_E5myVar+8];
	st.global.f32 	[%rd18+8], %f22;
	ld.shared.f32 	%f23, [_ZZ9kernel_50PfS_S_S_S_S_S_S_S_S_E5myVar+12];
	st.global.f32 	[%rd17+12], %f23;
	st.global.f32 	[%rd16+16], %f20;
	ld.shared.f32 	%f24, [_ZZ9kernel_50PfS_S_S_S_S_S_S_S_S_E5myVar+20];
	st.global.f32 	[%rd15+20], %f24;
	st.global.f32 	[%rd14+24], %f14;
	ld.shared.f32 	%f25, [_ZZ9kernel_50PfS_S_S_S_S_S_S_S_S_E5myVar+28];
	st.global.f32 	[%rd13+28], %f25;
	st.global.f32 	[%rd12+32], %f12;
	ld.shared.f32 	%f26, [_ZZ9kernel_50PfS_S_S_S_S_S_S_S_S_E5myVar+36];
	st.global.f32 	[%rd11+36], %f26;
	ret;

}
	// .globl	_Z9kernel_51PfS_S_S_S_S_S_S_S_S_
.visible .entry _Z9kernel_51PfS_S_S_S_S_S_S_S_S_(
	.param .u64 .ptr .align 1 _Z9kernel_51PfS_S_S_S_S_S_S_S_S__param_0,
	.param .u64 .ptr .align 1 _Z9kernel_51PfS_S_S_S_S_S_S_S_S__param_1,
	.param .u64 .ptr .align 1 _Z9kernel_51PfS_S_S_S_S_S_S_S_S__param_2,
	.param .u64 .ptr .align 1 _Z9kernel_51PfS_S_S_S_S_S_S_S_S__param_3,
	.param .u64 .ptr .align 1 _Z9kernel_51PfS_S_S_S_S_S_S_S_S__param_4,
	.param .u64 .ptr .align 1 _Z9kernel_51PfS_S_S_S_S_S_S_S_S__param_5,
	.param .u64 .ptr .align 1 _Z9kernel_51PfS_S_S_S_S_S_S_S_S__param_6,
	.param .u64 .ptr .align 1 _Z9kernel_51PfS_S_S_S_S_S_S_S_S__param_7,
	.param .u64 .ptr .align 1 _Z9kernel_51PfS_S_S_S_S_S_S_S_S__param_8,
	.param .u64 .ptr .align 1 _Z9kernel_51PfS_S_S_S_S_S_S_S_S__param_9
)
{
	.reg .b32 	%r<5>;
	.reg .b32 	%f<26>;
	.reg .b64 	%rd<21>;
	.reg .b64 	%fd<21>;
	// demoted variable
	.shared .align 4 .b8 _ZZ9kernel_51PfS_S_S_S_S_S_S_S_S_E5myVar[4096];
	ld.param.u64 	%rd1, [_Z9kernel_51PfS_S_S_S_S_S_S_S_S__param_0];
	ld.param.u64 	%rd2, [_Z9kernel_51PfS_S_S_S_S_S_S_S_S__param_1];
	ld.param.u64 	%rd3, [_Z9kernel_51PfS_S_S_S_S_S_S_S_S__param_2];
	ld.param.u64 	%rd4, [_Z9kernel_51PfS_S_S_S_S_S_S_S_S__param_3];
	ld.param.u64 	%rd5, [_Z9kernel_51PfS_S_S_S_S_S_S_S_S__param_4];
	ld.param.u64 	%rd6, [_Z9kernel_51PfS_S_S_S_S_S_S_S_S__param_5];
	ld.param.u64 	%rd7, [_Z9kernel_51PfS_S_S_S_S_S_S_S_S__param_6];
	ld.param.u64 	%rd8, [_Z9kernel_51PfS_S_S_S_S_S_S_S_S__param_7];
	ld.param.u64 	%rd9, [_Z9kernel_51PfS_S_S_S_S_S_S_S_S__param_8];
	ld.param.u64 	%rd10, [_Z9kernel_51PfS_S_S_S_S_S_S_S_S__param_9];
	cvta.to.global.u64 	%rd11, %rd10;
	cvta.to.global.u64 	%rd12, %rd9;
	cvta.to.global.u64 	%rd13, %rd8;
	cvta.to.global.u64 	%rd14, %rd7;
	cvta.to.global.u64 	%rd15, %rd6;
	cvta.to.global.u64 	%rd16, %rd5;
	cvta.to.global.u64 	%rd17, %rd4;
	cvta.to.global.u64 	%rd18, %rd3;
	cvta.to.global.u64 	%rd19, %rd2;
	cvta.to.global.u64 	%rd20, %rd1;
	mov.u32 	%r1, %tid.x;
	shl.b32 	%r2, %r1, 2;
	mov.u32 	%r3, _ZZ9kernel_51PfS_S_S_S_S_S_S_S_S_E5myVar;
	add.s32 	%r4, %r3, %r2;
	ld.shared.f32 	%f1, [%r4];
	cvt.f64.f32 	%fd1, %f1;
	mul.f64 	%fd2, %fd1, 0d40331454477FF152;
	cvt.rn.f32.f64 	%f2, %fd2;
	st.shared.f32 	[_ZZ9kernel_51PfS_S_S_S_S_S_S_S_S_E5myVar+24], %f2;
	ld.shared.f32 	%f3, [%r4];
	cvt.f64.f32 	%fd3, %f3;
	mul.f64 	%fd4, %fd3, 0d40298AA4766C6DE7;
	cvt.rn.f32.f64 	%f4, %fd4;
	st.shared.f32 	[_ZZ9kernel_51PfS_S_S_S_S_S_S_S_S_E5myVar+36], %f4;
	ld.shared.f32 	%f5, [%r4];
	cvt.f64.f32 	%fd5, %f5;
	mul.f64 	%fd6, %fd5, 0d4046EA925785F8D3;
	cvt.rn.f32.f64 	%f6, %fd6;
	st.shared.f32 	[_ZZ9kernel_51PfS_S_S_S_S_S_S_S_S_E5myVar+24], %f6;
	ld.shared.f32 	%f7, [%r4];
	cvt.f64.f32 	%fd7, %f7;
	mul.f64 	%fd8, %fd7, 0d403790E2089E3433;
	cvt.rn.f32.f64 	%f8, %fd8;
	st.shared.f32 	[_ZZ9kernel_51PfS_S_S_S_S_S_S_S_S_E5myVar+8], %f8;
	ld.shared.f32 	%f9, [%r4];
	cvt.f64.f32 	%fd9, %f9;
	mul.f64 	%fd10, %fd9, 0d402A89C27E953155;
	cvt.rn.f32.f64 	%f10, %fd10;
	st.shared.f32 	[_ZZ9kernel_51PfS_S_S_S_S_S_S_S_S_E5myVar+4], %f10;
	ld.shared.f32 	%f11, [%r4];
	cvt.f64.f32 	%fd11, %f11;
	mul.f64 	%fd12, %fd11, 0d403DD0ADCD2D44DD;
	cvt.rn.f32.f64 	%f12, %fd12;
	st.shared.f32 	[_ZZ9kernel_51PfS_S_S_S_S_S_S_S_S_E5myVar+16], %f12;
	ld.shared.f32 	%f13, [%r4];
	cvt.f64.f32 	%fd13, %f13;
	mul.f64 	%fd14, %fd13, 0d4047F634549B62C7;
	cvt.rn.f32.f64 	%f14, %fd14;
	st.shared.f32 	[_ZZ9kernel_51PfS_S_S_S_S_S_S_S_S_E5myVar+8], %f14;
	ld.shared.f32 	%f15, [%r4];
	cvt.f64.f32 	%fd15, %f15;
	mul.f64 	%fd16, %fd15, 0d40391587F88765BA;
	cvt.rn.f32.f64 	%f16, %fd16;
	st.shared.f32 	[_ZZ9kernel_51PfS_S_S_S_S_S_S_S_S_E5myVar+8], %f16;
	ld.shared.f32 	%f17, [%r4];
	cvt.f64.f32 	%fd17, %f17;
	mul.f64 	%fd18, %fd17, 0d4023C7566490A351;
	cvt.rn.f32.f64 	%f18, %fd18;
	st.shared.f32 	[_ZZ9kernel_51PfS_S_S_S_S_S_S_S_S_E5myVar+4], %f18;
	ld.shared.f32 	%f19, [%r4];
	cvt.f64.f32 	%fd19, %f19;
	mul.f64 	%fd20, %fd19, 0d403967C44BF4CB19;
	cvt.rn.f32.f64 	%f20, %fd20;
	st.shared.f32 	[_ZZ9kernel_51PfS_S_S_S_S_S_S_S_S_E5myVar+4], %f20;
	ld.shared.f32 	%f21, [_ZZ9kernel_51PfS_S_S_S_S_S_S_S_S_E5myVar];
	st.global.f32 	[%rd20], %f21;
	st.global.f32 	[%rd19+4], %f20;
	st.global.f32 	[%rd18+8], %f16;
	ld.shared.f32 	%f22, [_ZZ9kernel_51PfS_S_S_S_S_S_S_S_S_E5myVar+12];
	st.global.f32 	[%rd17+12], %f22;
	st.global.f32 	[%rd16+16], %f12;
	ld.shared.f32 	%f23, [_ZZ9kernel_51PfS_S_S_S_S_S_S_S_S_E5myVar+20];
	st.global.f32 	[%rd15+20], %f23;
	st.global.f32 	[%rd14+24], %f6;
	ld.shared.f32 	%f24, [_ZZ9kernel_51PfS_S_S_S_S_S_S_S_S_E5myVar+28];
	st.global.f32 	[%rd13+28], %f24;
	ld.shared.f32 	%f25, [_ZZ9kernel_51PfS_S_S_S_S_S_S_S_S_E5myVar+32];
	st.global.f32 	[%rd12+32], %f25;
	st.global.f32 	[%rd11+36], %f4;
	ret;

}
	// .globl	_Z9kernel_52PfS_S_S_S_S_S_S_S_S_
.visible .entry _Z9kernel_52PfS_S_S_S_S_S_S_S_S_(
	.param .u64 .ptr .align 1 _Z9kernel_52PfS_S_S_S_S_S_S_S_S__param_0,
	.param .u64 .ptr .align 1 _Z9kernel_52PfS_S_S_S_S_S_S_S_S__param_1,
	.param .u64 .ptr .align 1 _Z9kernel_52PfS_S_S_S_S_S_S_S_S__param_2,
	.param .u64 .ptr .align 1 _Z9kernel_52PfS_S_S_S_S_S_S_S_S__param_3,
	.param .u64 .ptr .align 1 _Z9kernel_52PfS_S_S_S_S_S_S_S_S__param_4,
	.param .u64 .ptr .align 1 _Z9kernel_52PfS_S_S_S_S_S_S_S_S__param_5,
	.param .u64 .ptr .align 1 _Z9kernel_52PfS_S_S_S_S_S_S_S_S__param_6,
	.param .u64 .ptr .align 1 _Z9kernel_52PfS_S_S_S_S_S_S_S_S__param_7,
	.param .u64 .ptr .align 1 _Z9kernel_52PfS_S_S_S_S_S_S_S_S__param_8,
	.param .u64 .ptr .align 1 _Z9kernel_52PfS_S_S_S_S_S_S_S_S__param_9
)
{
	.reg .b32 	%r<5>;
	.reg .b32 	%f<25>;
	.reg .b64 	%rd<21>;
	.reg .b64 	%fd<21>;
	// demoted variable
	.shared .align 4 .b8 _ZZ9kernel_52PfS_S_S_S_S_S_S_S_S_E5myVar[4096];
	ld.param.u64 	%rd1, [_Z9kernel_52PfS_S_S_S_S_S_S_S_S__param_0];
	ld.param.u64 	%rd2, [_Z9kernel_52PfS_S_S_S_S_S_S_S_S__param_1];
	ld.param.u64 	%rd3, [_Z9kernel_52PfS_S_S_S_S_S_S_S_S__param_2];
	ld.param.u64 	%rd4, [_Z9kernel_52PfS_S_S_S_S_S_S_S_S__param_3];
	ld.param.u64 	%rd5, [_Z9kernel_52PfS_S_S_S_S_S_S_S_S__param_4];
	ld.param.u64 	%rd6, [_Z9kernel_52PfS_S_S_S_S_S_S_S_S__param_5];
	ld.param.u64 	%rd7, [_Z9kernel_52PfS_S_S_S_S_S_S_S_S__param_6];
	ld.param.u64 	%rd8, [_Z9kernel_52PfS_S_S_S_S_S_S_S_S__param_7];
	ld.param.u64 	%rd9, [_Z9kernel_52PfS_S_S_S_S_S_S_S_S__param_8];
	ld.param.u64 	%rd10, [_Z9kernel_52PfS_S_S_S_S_S_S_S_S__param_9];
	cvta.to.global.u64 	%rd11, %rd10;
	cvta.to.global.u64 	%rd12, %rd9;
	cvta.to.global.u64 	%rd13, %rd8;
	cvta.to.global.u64 	%rd14, %rd7;
	cvta.to.global.u64 	%rd15, %rd6;
	cvta.to.global.u64 	%rd16, %rd5;
	cvta.to.global.u64 	%rd17, %rd4;
	cvta.to.global.u64 	%rd18, %rd3;
	cvta.to.global.u64 	%rd19, %rd2;
	cvta.to.global.u64 	%rd20, %rd1;
	mov.u32 	%r1, %tid.x;
	shl.b32 	%r2, %r1, 2;
	mov.u32 	%r3, _ZZ9kernel_52PfS_S_S_S_S_S_S_S_S_E5myVar;
	add.s32 	%r4, %r3, %r2;
	ld.shared.f32 	%f1, [%r4];
	cvt.f64.f32 	%fd1, %f1;
	mul.f64 	%fd2, %fd1, 0d402D97E8AB4FA483;
	cvt.rn.f32.f64 	%f2, %fd2;
	st.shared.f32 	[_ZZ9kernel_52PfS_S_S_S_S_S_S_S_S_E5myVar+4], %f2;
	ld.shared.f32 	%f3, [%r4];
	cvt.f64.f32 	%fd3, %f3;
	mul.f64 	%fd4, %fd3, 0d403D3E57D9DBA909;
	cvt.rn.f32.f64 	%f4, %fd4;
	st.shared.f32 	[_ZZ9kernel_52PfS_S_S_S_S_S_S_S_S_E5myVar+20], %f4;
	ld.shared.f32 	%f5, [%r4];
	cvt.f64.f32 	%fd5, %f5;
	mul.f64 	%fd6, %fd5, 0d40260B526527A205;
	cvt.rn.f32.f64 	%f6, %fd6;
	st.shared.f32 	[_ZZ9kernel_52PfS_S_S_S_S_S_S_S_S_E5myVar+4], %f6;
	ld.shared.f32 	%f7, [%r4];
	cvt.f64.f32 	%fd7, %f7;
	mul.f64 	%fd8, %fd7, 0d40451C16052502EF;
	cvt.rn.f32.f64 	%f8, %fd8;
	st.shared.f32 	[_ZZ9kernel_52PfS_S_S_S_S_S_S_S_S_E5myVar+8], %f8;
	ld.shared.f32 	%f9, [%r4];
	cvt.f64.f32 	%fd9, %f9;
	mul.f64 	%fd10, %fd9, 0d4020C9AA821F2991;
	cvt.rn.f32.f64 	%f10, %fd10;
	st.shared.f32 	[_ZZ9kernel_52PfS_S_S_S_S_S_S_S_S_E5myVar+12], %f10;
	ld.shared.f32 	%f11, [%r4];
	cvt.f64.f32 	%fd11, %f11;
	mul.f64 	%fd12, %fd11, 0d404277EF416BDB1A;
	cvt.rn.f32.f64 	%f12, %fd12;
	st.shared.f32 	[_ZZ9kernel_52PfS_S_S_S_S_S_S_S_S_E5myVar+24], %f12;
	ld.shared.f32 	%f13, [%r4];
	cvt.f64.f32 	%fd13, %f13;
	mul.f64 	%fd14, %fd13, 0d4033EDE6149C6F37;
	cvt.rn.f32.f64 	%f14, %fd14;
	st.shared.f32 	[_ZZ9kernel_52PfS_S_S_S_S_S_S_S_S_E5myVar+8], %f14;
	ld.shared.f32 	%f15, [%r4];
	cvt.f64.f32 	%fd15, %f15;
	mul.f64 	%fd16, %fd15, 0d4042B141D8E86402;
	cvt.rn.f32.f64 	%f16, %fd16;
	st.shared.f32 	[_ZZ9kernel_52PfS_S_S_S_S_S_S_S_S_E5myVar+24], %f16;
	ld.shared.f32 	%f17, [%r4];
	cvt.f64.f32 	%fd17, %f17;
	mul.f64 	%fd18, %fd17, 0d40470E86940357A3;
	cvt.rn.f32.f64 	%f18, %fd18;
	st.shared.f32 	[_ZZ9kernel_52PfS_S_S_S_S_S_S_S_S_E5myVar+12], %f18;
	ld.shared.f32 	%f19, [%r4];
	cvt.f64.f32 	%fd19, %f19;
	mul.f64 	%fd20, %fd19, 0d4040520232096788;
	cvt.rn.f32.f64 	%f20, %fd20;
	st.shared.f32 	[_ZZ9kernel_52PfS_S_S_S_S_S_S_S_S_E5myVar+36], %f20;
	ld.shared.f32 	%f21, [_ZZ9kernel_52PfS_S_S_S_S_S_S_S_S_E5myVar];
	st.global.f32 	[%rd20], %f21;
	st.global.f32 	[%rd19+4], %f6;
	st.global.f32 	[%rd18+8], %f14;
	st.global.f32 	[%rd17+12], %f18;
	ld.shared.f32 	%f22, [_ZZ9kernel_52PfS_S_S_S_S_S_S_S_S_E5myVar+16];
	st.global.f32 	[%rd16+16], %f22;
	st.global.f32 	[%rd15+20], %f4;
	st.global.f32 	[%rd14+24], %f16;
	ld.shared.f32 	%f23, [_ZZ9kernel_52PfS_S_S_S_S_S_S_S_S_E5myVar+28];
	st.global.f32 	[%rd13+28], %f23;
	ld.shared.f32 	%f24, [_ZZ9kernel_52PfS_S_S_S_S_S_S_S_S_E5myVar+32];
	st.global.f32 	[%rd12+32], %f24;
	st.global.f32 	[%rd11+36], %f20;
	ret;

}
	// .globl	_Z9kernel_53PfS_S_S_S_S_S_S_S_S_
.visible .entry _Z9kernel_53PfS_S_S_S_S_S_S_S_S_(
	.param .u64 .ptr .align 1 _Z9kernel_53PfS_S_S_S_S_S_S_S_S__param_0,
	.param .u64 .ptr .align 1 _Z9kernel_53PfS_S_S_S_S_S_S_S_S__param_1,
	.param .u64 .ptr .align 1 _Z9kernel_53PfS_S_S_S_S_S_S_S_S__param_2,
	.param .u64 .ptr .align 1 _Z9kernel_53PfS_S_S_S_S_S_S_S_S__param_3,
	.param .u64 .ptr .align 1 _Z9kernel_53PfS_S_S_S_S_S_S_S_S__param_4,
	.param .u64 .ptr .align 1 _Z9kernel_53PfS_S_S_S_S_S_S_S_S__param_5,
	.param .u64 .ptr .align 1 _Z9kernel_53PfS_S_S_S_S_S_S_S_S__param_6,
	.param .u64 .ptr .align 1 _Z9kernel_53PfS_S_S_S_S_S_S_S_S__param_7,
	.param .u64 .ptr .align 1 _Z9kernel_53PfS_S_S_S_S_S_S_S_S__param_8,
	.param .u64 .ptr .align 1 _Z9kernel_53PfS_S_S_S_S_S_S_S_S__param_9
)
{
	.reg .b32 	%r<5>;
	.reg .b32 	%f<25>;
	.reg .b64 	%rd<21>;
	.reg .b64 	%fd<21>;
	// demoted variable
	.shared .align 4 .b8 _ZZ9kernel_53PfS_S_S_S_S_S_S_S_S_E5myVar[4096];
	ld.param.u64 	%rd1, [_Z9kernel_53PfS_S_S_S_S_S_S_S_S__param_0];
	ld.param.u64 	%rd2, [_Z9kernel_53PfS_S_S_S_S_S_S_S_S__param_1];
	ld.param.u64 	%rd3, [_Z9kernel_53PfS_S_S_S_S_S_S_S_S__param_2];
	ld.param.u64 	%rd4, [_Z9kernel_53PfS_S_S_S_S_S_S_S_S__param_3];
	ld.param.u64 	%rd5, [_Z9kernel_53PfS_S_S_S_S_S_S_S_S__param_4];
	ld.param.u64 	%rd6, [_Z9kernel_53PfS_S_S_S_S_S_S_S_S__param_5];
	ld.param.u64 	%rd7, [_Z9kernel_53PfS_S_S_S_S_S_S_S_S__param_6];
	ld.param.u64 	%rd8, [_Z9kernel_53PfS_S_S_S_S_S_S_S_S__param_7];
	ld.param.u64 	%rd9, [_Z9kernel_53PfS_S_S_S_S_S_S_S_S__param_8];
	ld.param.u64 	%rd10, [_Z9kernel_53PfS_S_S_S_S_S_S_S_S__param_9];
	cvta.to.global.u64 	%rd11, %rd10;
	cvta.to.global.u64 	%rd12, %rd9;
	cvta.to.global.u64 	%rd13, %rd8;
	cvta.to.global.u64 	%rd14, %rd7;
	cvta.to.global.u64 	%rd15, %rd6;
	cvta.to.global.u64 	%rd16, %rd5;
	cvta.to.global.u64 	%rd17, %rd4;
	cvta.to.global.u64 	%rd18, %rd3;
	cvta.to.global.u64 	%rd19, %rd2;
	cvta.to.global.u64 	%rd20, %rd1;
	mov.u32 	%r1, %tid.x;
	shl.b32 	%r2, %r1, 2;
	mov.u32 	%r3, _ZZ9kernel_53PfS_S_S_S_S_S_S_S_S_E5myVar;
	add.s32 	%r4, %r3, %r2;
	ld.shared.f32 	%f1, [%r4];
	cvt.f64.f32 	%fd1, %f1;
	mul.f64 	%fd2, %fd1, 0d402485F17BD8BE73;
	cvt.rn.f32.f64 	%f2, %fd2;
	st.shared.f32 	[_ZZ9kernel_53PfS_S_S_S_S_S_S_S_S_E5myVar+8], %f2;
	ld.shared.f32 	%f3, [%r4];
	cvt.f64.f32 	%fd3, %f3;
	mul.f64 	%fd4, %fd3, 0d403CF383F0BAE89F;
	cvt.rn.f32.f64 	%f4, %fd4;
	st.shared.f32 	[_ZZ9kernel_53PfS_S_S_S_S_S_S_S_S_E5myVar+20], %f4;
	ld.shared.f32 	%f5, [%r4];
	cvt.f64.f32 	%fd5, %f5;
	mul.f64 	%fd6, %fd5, 0d40380077AB324852;
	cvt.rn.f32.f64 	%f6, %fd6;
	st.shared.f32 	[_ZZ9kernel_53PfS_S_S_S_S_S_S_S_S_E5myVar+24], %f6;
	ld.shared.f32 	%f7, [%r4];
	cvt.f64.f32 	%fd7, %f7;
	mul.f64 	%fd8, %fd7, 0d4045FBADD15F02C5;
	cvt.rn.f32.f64 	%f8, %fd8;
	st.shared.f32 	[_ZZ9kernel_53PfS_S_S_S_S_S_S_S_S_E5myVar], %f8;
	ld.shared.f32 	%f9, [%r4];
	cvt.f64.f32 	%fd9, %f9;
	mul.f64 	%fd10, %fd9, 0d40472219D2391D58;
	cvt.rn.f32.f64 	%f10, %fd10;
	st.shared.f32 	[_ZZ9kernel_53PfS_S_S_S_S_S_S_S_S_E5myVar+28], %f10;
	ld.shared.f32 	%f11, [%r4];
	cvt.f64.f32 	%fd11, %f11;
	mul.f64 	%fd12, %fd11, 0d4033A0E874C8FFB9;
	cvt.rn.f32.f64 	%f12, %fd12;
	st.shared.f32 	[_ZZ9kernel_53PfS_S_S_S_S_S_S_S_S_E5myVar+28], %f12;
	ld.shared.f32 	%f13, [%r4];
	cvt.f64.f32 	%fd13, %f13;
	mul.f64 	%fd14, %fd13, 0d400B978FEEF5EC81;
	cvt.rn.f32.f64 	%f14, %fd14;
	st.shared.f32 	[_ZZ9kernel_53PfS_S_S_S_S_S_S_S_S_E5myVar+20], %f14;
	ld.shared.f32 	%f15, [%r4];
	cvt.f64.f32 	%fd15, %f15;
	mul.f64 	%fd16, %fd15, 0d402BF5CD4ED2CBEA;
	cvt.rn.f32.f64 	%f16, %fd16;
	st.shared.f32 	[_ZZ9kernel_53PfS_S_S_S_S_S_S_S_S_E5myVar+28], %f16;
	ld.shared.f32 	%f17, [%r4];
	cvt.f64.f32 	%fd17, %f17;
	mul.f64 	%fd18, %fd17, 0d4047D40E51D25AAB;
	cvt.rn.f32.f64 	%f18, %fd18;
	st.shared.f32 	[_ZZ9kernel_53PfS_S_S_S_S_S_S_S_S_E5myVar+24], %f18;
	ld.shared.f32 	%f19, [%r4];
	cvt.f64.f32 	%fd19, %f19;
	mul.f64 	%fd20, %fd19, 0d402D5893B7D84902;
	cvt.rn.f32.f64 	%f20, %fd20;
	st.shared.f32 	[_ZZ9kernel_53PfS_S_S_S_S_S_S_S_S_E5myVar+12], %f20;
	st.global.f32 	[%rd20], %f8;
	ld.shared.f32 	%f21, [_ZZ9kernel_53PfS_S_S_S_S_S_S_S_S_E5myVar+4];
	st.global.f32 	[%rd19+4], %f21;
	st.global.f32 	[%rd18+8], %f2;
	st.global.f32 	[%rd17+12], %f20;
	ld.shared.f32 	%f22, [_ZZ9kernel_53PfS_S_S_S_S_S_S_S_S_E5myVar+16];
	st.global.f32 	[%rd16+16], %f22;
	st.global.f32 	[%rd15+20], %f14;
	st.global.f32 	[%rd14+24], %f18;
	st.global.f32 	[%rd13+28], %f16;
	ld.shared.f32 	%f23, [_ZZ9kernel_53PfS_S_S_S_S_S_S_S_S_E5myVar+32];
	st.global.f32 	[%rd12+32], %f23;
	ld.shared.f32 	%f24, [_ZZ9kernel_53PfS_S_S_S_S_S_S_S_S_E5myVar+36];
	st.global.f32 	[%rd11+36], %f24;
	ret;

}
	// .globl	_Z9kernel_54PfS_S_S_S_S_S_S_S_S_
.visible .entry _Z9kernel_54PfS_S_S_S_S_S_S_S_S_(
	.param .u64 .ptr .align 1 _Z9kernel_54PfS_S_S_S_S_S_S_S_S__param_0,
	.param .u64 .ptr .align 1 _Z9kernel_54PfS_S_S_S_S_S_S_S_S__param_1,
	.param .u64 .ptr .align 1 _Z9kernel_54PfS_S_S_S_S_S_S_S_S__param_2,
	.param .u64 .ptr .align 1 _Z9kernel_54PfS_S_S_S_S_S_S_S_S__param_3,
	.param .u64 .ptr .align 1 _Z9kernel_54PfS_S_S_S_S_S_S_S_S__param_4,
	.param .u64 .ptr .align 1 _Z9kernel_54PfS_S_S_S_S_S_S_S_S__param_5,
	.param .u64 .ptr .align 1 _Z9kernel_54PfS_S_S_S_S_S_S_S_S__param_6,
	.param .u64 .ptr .align 1 _Z9kernel_54PfS_S_S_S_S_S_S_S_S__param_7,
	.param .u64 .ptr .align 1 _Z9kernel_54PfS_S_S_S_S_S_S_S_S__param_8,
	.param .u64 .ptr .align 1 _Z9kernel_54PfS_S_S_S_S_S_S_S_S__param_9
)
{
	.reg .b32 	%r<5>;
	.reg .b32 	%f<24>;
	.reg .b64 	%rd<21>;
	.reg .b64 	%fd<21>;
	// demoted variable
	.shared .align 4 .b8 _ZZ9kernel_54PfS_S_S_S_S_S_S_S_S_E5myVar[4096];
	ld.param.u64 	%rd1, [_Z9kernel_54PfS_S_S_S_S_S_S_S_S__param_0];
	ld.param.u64 	%rd2, [_Z9kernel_54PfS_S_S_S_S_S_S_S_S__param_1];
	ld.param.u64 	%rd3, [_Z9kernel_54PfS_S_S_S_S_S_S_S_S__param_2];
	ld.param.u64 	%rd4, [_Z9kernel_54PfS_S_S_S_S_S_S_S_S__param_3];
	ld.param.u64 	%rd5, [_Z9kernel_54PfS_S_S_S_S_S_S_S_S__param_4];
	ld.param.u64 	%rd6, [_Z9kernel_54PfS_S_S_S_S_S_S_S_S__param_5];
	ld.param.u64 	%rd7, [_Z9kernel_54PfS_S_S_S_S_S_S_S_S__param_6];
	ld.param.u64 	%rd8, [_Z9kernel_54PfS_S_S_S_S_S_S_S_S__param_7];
	ld.param.u64 	%rd9, [_Z9kernel_54PfS_S_S_S_S_S_S_S_S__param_8];
	ld.param.u64 	%rd10, [_Z9kernel_54PfS_S_S_S_S_S_S_S_S__param_9];
	cvta.to.global.u64 	%rd11, %rd10;
	cvta.to.global.u64 	%rd12, %rd9;
	cvta.to.global.u64 	%rd13, %rd8;
	cvta.to.global.u64 	%rd14, %rd7;
	cvta.to.global.u64 	%rd15, %rd6;
	cvta.to.global.u64 	%rd16, %rd5;
	cvta.to.global.u64 	%rd17, %rd4;
	cvta.to.global.u64 	%rd18, %rd3;
	cvta.to.global.u64 	%rd19, %rd2;
	cvta.to.global.u64 	%rd20, %rd1;
	mov.u32 	%r1, %tid.x;
	shl.b32 	%r2, %r1, 2;
	mov.u32 	%r3, _ZZ9kernel_54PfS_S_S_S_S_S_S_S_S_E5myVar;
	add.s32 	%r4, %r3, %r2;
	ld.shared.f32 	%f1, [%r4];
	cvt.f64.f32 	%fd1, %f1;
	mul.f64 	%fd2, %fd1, 0d4041A2CF9E3864CB;
	cvt.rn.f32.f64 	%f2, %fd2;
	st.shared.f32 	[_ZZ9kernel_54PfS_S_S_S_S_S_S_S_S_E5myVar+28], %f2;
	ld.shared.f32 	%f3, [%r4];
	cvt.f64.f32 	%fd3, %f3;
	mul.f64 	%fd4, %fd3, 0d4047043EA704BC27;
	cvt.rn.f32.f64 	%f4, %fd4;
	st.shared.f32 	[_ZZ9kernel_54PfS_S_S_S_S_S_S_S_S_E5myVar+12], %f4;
	ld.shared.f32 	%f5, [%r4];
	cvt.f64.f32 	%fd5, %f5;
	mul.f64 	%fd6, %fd5, 0d403367705857AFEA;
	cvt.rn.f32.f64 	%f6, %fd6;
	st.shared.f32 	[_ZZ9kernel_54PfS_S_S_S_S_S_S_S_S_E5myVar+8], %f6;
	ld.shared.f32 	%f7, [%r4];
	cvt.f64.f32 	%fd7, %f7;
	mul.f64 	%fd8, %fd7, 0d403347D7C2CA148C;
	cvt.rn.f32.f64 	%f8, %fd8;
	st.shared.f32 	[_ZZ9kernel_54PfS_S_S_S_S_S_S_S_S_E5myVar], %f8;
	ld.shared.f32 	%f9, [%r4];
	cvt.f64.f32 	%fd9, %f9;
	mul.f64 	%fd10, %fd9, 0d402A7389B52007DD;
	cvt.rn.f32.f64 	%f10, %fd10;
	st.shared.f32 	[_ZZ9kernel_54PfS_S_S_S_S_S_S_S_S_E5myVar+28], %f10;
	ld.shared.f32 	%f11, [%r4];
	cvt.f64.f32 	%fd11, %f11;
	mul.f64 	%fd12, %fd11, 0d4037A6085B18548B;
	cvt.rn.f32.f64 	%f12, %fd12;
	st.shared.f32 	[_ZZ9kernel_54PfS_S_S_S_S_S_S_S_S_E5myVar+36], %f12;
	ld.shared.f32 	%f13, [%r4];
	cvt.f64.f32 	%fd13, %f13;
	mul.f64 	%fd14, %fd13, 0d3FF344D76AB58080;
	cvt.rn.f32.f64 	%f14, %fd14;
	st.shared.f32 	[_ZZ9kernel_54PfS_S_S_S_S_S_S_S_S_E5myVar+16], %f14;
	ld.shared.f32 	%f15, [%r4];
	cvt.f64.f32 	%fd15, %f15;
	mul.f64 	%fd16, %fd15, 0d403458385C67DFE3;
	cvt.rn.f32.f64 	%f16, %fd16;
	st.shared.f32 	[_ZZ9kernel_54PfS_S_S_S_S_S_S_S_S_E5myVar+28], %f16;
	ld.shared.f32 	%f17, [%r4];
	cvt.f64.f32 	%fd17, %f17;
	mul.f64 	%fd18, %fd17, 0d4045995E7C8D1959;
	cvt.rn.f32.f64 	%f18, %fd18;
	st.shared.f32 	[_ZZ9kernel_54PfS_S_S_S_S_S_S_S_S_E5myVar+20], %f18;
	ld.shared.f32 	%f19, [%r4];
	cvt.f64.f32 	%fd19, %f19;
	mul.f64 	%fd20, %fd19, 0d40255CD8DBCEC850;
	cvt.rn.f32.f64 	%f20, %fd20;
	st.shared.f32 	[_ZZ9kernel_54PfS_S_S_S_S_S_S_S_S_E5myVar+8], %f20;
	st.global.f32 	[%rd20], %f8;
	ld.shared.f32 	%f21, [_ZZ9kernel_54PfS_S_S_S_S_S_S_S_S_E5myVar+4];
	st.global.f32 	[%rd19+4], %f21;
	st.global.f32 	[%rd18+8], %f20;
	st.global.f32 	[%rd17+12], %f4;
	st.global.f32 	[%rd16+16], %f14;
	st.global.f32 	[%rd15+20], %f18;
	ld.shared.f32 	%f22, [_ZZ9kernel_54PfS_S_S_S_S_S_S_S_S_E5myVar+24];
	st.global.f32 	[%rd14+24], %f22;
	st.global.f32 	[%rd13+28], %f16;
	ld.shared.f32 	%f23, [_ZZ9kernel_54PfS_S_S_S_S_S_S_S_S_E5myVar+32];
	st.global.f32 	[%rd12+32], %f23;
	st.global.f32 	[%rd11+36], %f12;
	ret;

}
	// .globl	_Z9kernel_55PfS_S_S_S_S_S_S_S_S_
.visible .entry _Z9kernel_55PfS_S_S_S_S_S_S_S_S_(
	.param .u64 .ptr .align 1 _Z9kernel_55PfS_S_S_S_S_S_S_S_S__param_0,
	.param .u64 .ptr .align 1 _Z9kernel_55PfS_S_S_S_S_S_S_S_S__param_1,
	.param .u64 .ptr .align 1 _Z9kernel_55PfS_S_S_S_S_S_S_S_S__param_2,
	.param .u64 .ptr .align 1 _Z9kernel_55PfS_S_S_S_S_S_S_S_S__param_3,
	.param .u64 .ptr .align 1 _Z9kernel_55PfS_S_S_S_S_S_S_S_S__param_4,
	.param .u64 .ptr .align 1 _Z9kernel_55PfS_S_S_S_S_S_S_S_S__param_5,
	.param .u64 .ptr .align 1 _Z9kernel_55PfS_S_S_S_S_S_S_S_S__param_6,
	.param .u64 .ptr .align 1 _Z9kernel_55PfS_S_S_S_S_S_S_S_S__param_7,
	.param .u64 .ptr .align 1 _Z9kernel_55PfS_S_S_S_S_S_S_S_S__param_8,
	.param .u64 .ptr .align 1 _Z9kernel_55PfS_S_S_S_S_S_S_S_S__param_9
)
{
	.reg .b32 	%r<5>;
	.reg .b32 	%f<26>;
	.reg .b64 	%rd<21>;
	.reg .b64 	%fd<21>;
	// demoted variable
	.shared .align 4 .b8 _ZZ9kernel_55PfS_S_S_S_S_S_S_S_S_E5myVar[4096];
	ld.param.u64 	%rd1, [_Z9kernel_55PfS_S_S_S_S_S_S_S_S__param_0];
	ld.param.u64 	%rd2, [_Z9kernel_55PfS_S_S_S_S_S_S_S_S__param_1];
	ld.param.u64 	%rd3, [_Z9kernel_55PfS_S_S_S_S_S_S_S_S__param_2];
	ld.param.u64 	%rd4, [_Z9kernel_55PfS_S_S_S_S_S_S_S_S__param_3];
	ld.param.u64 	%rd5, [_Z9kernel_55PfS_S_S_S_S_S_S_S_S__param_4];
	ld.param.u64 	%rd6, [_Z9kernel_55PfS_S_S_S_S_S_S_S_S__param_5];
	ld.param.u64 	%rd7, [_Z9kernel_55PfS_S_S_S_S_S_S_S_S__param_6];
	ld.param.u64 	%rd8, [_Z9kernel_55PfS_S_S_S_S_S_S_S_S__param_7];
	ld.param.u64 	%rd9, [_Z9kernel_55PfS_S_S_S_S_S_S_S_S__param_8];
	ld.param.u64 	%rd10, [_Z9kernel_55PfS_S_S_S_S_S_S_S_S__param_9];
	cvta.to.global.u64 	%rd11, %rd10;
	cvta.to.global.u64 	%rd12, %rd9;
	cvta.to.global.u64 	%rd13, %rd8;
	cvta.to.global.u64 	%rd14, %rd7;
	cvta.to.global.u64 	%rd15, %rd6;
	cvta.to.global.u64 	%rd16, %rd5;
	cvta.to.global.u64 	%rd17, %rd4;
	cvta.to.global.u64 	%rd18, %rd3;
	cvta.to.global.u64 	%rd19, %rd2;
	cvta.to.global.u64 	%rd20, %rd1;
	mov.u32 	%r1, %tid.x;
	shl.b32 	%r2, %r1, 2;
	mov.u32 	%r3, _ZZ9kernel_55PfS_S_S_S_S_S_S_S_S_E5myVar;
	add.s32 	%r4, %r3, %r2;
	ld.shared.f32 	%f1, [%r4];
	cvt.f64.f32 	%fd1, %f1;
	mul.f64 	%fd2, %fd1, 0d4033EA8709741D08;
	cvt.rn.f32.f64 	%f2, %fd2;
	st.shared.f32 	[_ZZ9kernel_55PfS_S_S_S_S_S_S_S_S_E5myVar+16], %f2;
	ld.shared.f32 	%f3, [%r4];
	cvt.f64.f32 	%fd3, %f3;
	mul.f64 	%fd4, %fd3, 0d4036C057E23F24D9;
	cvt.rn.f32.f64 	%f4, %fd4;
	st.shared.f32 	[_ZZ9kernel_55PfS_S_S_S_S_S_S_S_S_E5myVar+16], %f4;
	ld.shared.f32 	%f5, [%r4];
	cvt.f64.f32 	%fd5, %f5;
	mul.f64 	%fd6, %fd5, 0d40465927FE4BCADA;
	cvt.rn.f32.f64 	%f6, %fd6;
	st.shared.f32 	[_ZZ9kernel_55PfS_S_S_S_S_S_S_S_S_E5myVar+20], %f6;
	ld.shared.f32 	%f7, [%r4];
	cvt.f64.f32 	%fd7, %f7;
	mul.f64 	%fd8, %fd7, 0d4038EF0DE8F6CEFF;
	cvt.rn.f32.f64 	%f8, %fd8;
	st.shared.f32 	[_ZZ9kernel_55PfS_S_S_S_S_S_S_S_S_E5myVar+20], %f8;
	ld.shared.f32 	%f9, [%r4];
	cvt.f64.f32 	%fd9, %f9;
	mul.f64 	%fd10, %fd9, 0d4039263DE6149C6F;
	cvt.rn.f32.f64 	%f10, %fd10;
	st.shared.f32 	[_ZZ9kernel_55PfS_S_S_S_S_S_S_S_S_E5myVar+36], %f10;
	ld.shared.f32 	%f11, [%r4];
	cvt.f64.f32 	%fd11, %f11;
	mul.f64 	%fd12, %fd11, 0d4022D5E481F53826;
	cvt.rn.f32.f64 	%f12, %fd12;
	st.shared.f32 	[_ZZ9kernel_55PfS_S_S_S_S_S_S_S_S_E5myVar+20], %f12;
	ld.shared.f32 	%f13, [%r4];
	cvt.f64.f32 	%fd13, %f13;
	mul.f64 	%fd14, %fd13, 0d4031A6466B1E5C0C;
	cvt.rn.f32.f64 	%f14, %fd14;
	st.shared.f32 	[_ZZ9kernel_55PfS_S_S_S_S_S_S_S_S_E5myVar+4], %f14;
	ld.shared.f32 	%f15, [%r4];
	cvt.f64.f32 	%fd15, %f15;
	mul.f64 	%fd16, %fd15, 0d4033EEDF3F961805;
	cvt.rn.f32.f64 	%f16, %fd16;
	st.shared.f32 	[_ZZ9kernel_55PfS_S_S_S_S_S_S_S_S_E5myVar+24], %f16;
	ld.shared.f32 	%f17, [%r4];
	cvt.f64.f32 	%fd17, %f17;
	mul.f64 	%fd18, %fd17, 0d401C1975AFAF8594;
	cvt.rn.f32.f64 	%f18, %fd18;
	st.shared.f32 	[_ZZ9kernel_55PfS_S_S_S_S_S_S_S_S_E5myVar+24], %f18;
	ld.shared.f32 	%f19, [%r4];
	cvt.f64.f32 	%fd19, %f19;
	mul.f64 	%fd20, %fd19, 0d403BC15A187A4A49;
	cvt.rn.f32.f64 	%f20, %fd20;
	st.shared.f32 	[_ZZ9kernel_55PfS_S_S_S_S_S_S_S_S_E5myVar+4], %f20;
	ld.shared.f32 	%f21, [_ZZ9kernel_55PfS_S_S_S_S_S_S_S_S_E5myVar];
	st.global.f32 	[%rd20], %f21;
	st.global.f32 	[%rd19+4], %f20;
	ld.shared.f32 	%f22, [_ZZ9kernel_55PfS_S_S_S_S_S_S_S_S_E5myVar+8];
	st.global.f32 	[%rd18+8], %f22;
	ld.shared.f32 	%f23, [_ZZ9kernel_55PfS_S_S_S_S_S_S_S_S_E5myVar+12];
	st.global.f32 	[%rd17+12], %f23;
	st.global.f32 	[%rd16+16], %f4;
	st.global.f32 	[%rd15+20], %f12;
	st.global.f32 	[%rd14+24], %f18;
	ld.shared.f32 	%f24, [_ZZ9kernel_55PfS_S_S_S_S_S_S_S_S_E5myVar+28];
	st.global.f32 	[%rd13+28], %f24;
	ld.shared.f32 	%f25, [_ZZ9kernel_55PfS_S_S_S_S_S_S_S_S_E5myVar+32];
	st.global.f32 	[%rd12+32], %f25;
	st.global.f32 	[%rd11+36], %f10;
	ret;

}
	// .globl	_Z9kernel_56PfS_S_S_S_S_S_S_S_S_
.visible .entry _Z9kernel_56PfS_S_S_S_S_S_S_S_S_(
	.param .u64 .ptr .align 1 _Z9kernel_56PfS_S_S_S_S_S_S_S_S__param_0,
	.param .u64 .ptr .align 1 _Z9kernel_56PfS_S_S_S_S_S_S_S_S__param_1,
	.param .u64 .ptr .align 1 _Z9kernel_56PfS_S_S_S_S_S_S_S_S__param_2,
	.param .u64 .ptr .align 1 _Z9kernel_56PfS_S_S_S_S_S_S_S_S__param_3,
	.param .u64 .ptr .align 1 _Z9kernel_56PfS_S_S_S_S_S_S_S_S__param_4,
	.param .u64 .ptr .align 1 _Z9kernel_56PfS_S_S_S_S_S_S_S_S__param_5,
	.param .u64 .ptr .align 1 _Z9kernel_56PfS_S_S_S_S_S_S_S_S__param_6,
	.param .u64 .ptr .align 1 _Z9kernel_56PfS_S_S_S_S_S_S_S_S__param_7,
	.param .u64 .ptr .align 1 _Z9kernel_56PfS_S_S_S_S_S_S_S_S__param_8,
	.param .u64 .ptr .align 1 _Z9kernel_56PfS_S_S_S_S_S_S_S_S__param_9
)
{
	.reg .b32 	%r<5>;
	.reg .b32 	%f<25>;
	.reg .b64 	%rd<21>;
	.reg .b64 	%fd<21>;
	// demoted variable
	.shared .align 4 .b8 _ZZ9kernel_56PfS_S_S_S_S_S_S_S_S_E5myVar[4096];
	ld.param.u64 	%rd1, [_Z9kernel_56PfS_S_S_S_S_S_S_S_S__param_0];
	ld.param.u64 	%rd2, [_Z9kernel_56PfS_S_S_S_S_S_S_S_S__param_1];
	ld.param.u64 	%rd3, [_Z9kernel_56PfS_S_S_S_S_S_S_S_S__param_2];
	ld.param.u64 	%rd4, [_Z9kernel_56PfS_S_S_S_S_S_S_S_S__param_3];
	ld.param.u64 	%rd5, [_Z9kernel_56PfS_S_S_S_S_S_S_S_S__param_4];
	ld.param.u64 	%rd6, [_Z9kernel_56PfS_S_S_S_S_S_S_S_S__param_5];
	ld.param.u64 	%rd7, [_Z9kernel_56PfS_S_S_S_S_S_S_S_S__param_6];
	ld.param.u64 	%rd8, [_Z9kernel_56PfS_S_S_S_S_S_S_S_S__param_7];
	ld.param.u64 	%rd9, [_Z9kernel_56PfS_S_S_S_S_S_S_S_S__param_8];
	ld.param.u64 	%rd10, [_Z9kernel_56PfS_S_S_S_S_S_S_S_S__param_9];
	cvta.to.global.u64 	%rd11, %rd10;
	cvta.to.global.u64 	%rd12, %rd9;
	cvta.to.global.u64 	%rd13, %rd8;
	cvta.to.global.u64 	%rd14, %rd7;
	cvta.to.global.u64 	%rd15, %rd6;
	cvta.to.global.u64 	%rd16, %rd5;
	cvta.to.global.u64 	%rd17, %rd4;
	cvta.to.global.u64 	%rd18, %rd3;
	cvta.to.global.u64 	%rd19, %rd2;
	cvta.to.global.u64 	%rd20, %rd1;
	mov.u32 	%r1, %tid.x;
	shl.b32 	%r2, %r1, 2;
	mov.u32 	%r3, _ZZ9kernel_56PfS_S_S_S_S_S_S_S_S_E5myVar;
	add.s32 	%r4, %r3, %r2;
	ld.shared.f32 	%f1, [%r4];
	cvt.f64.f32 	%fd1, %f1;
	mul.f64 	%fd2, %fd1, 0d401AC07BFE7E1FC1;
	cvt.rn.f32.f64 	%f2, %fd2;
	st.shared.f32 	[_ZZ9kernel_56PfS_S_S_S_S_S_S_S_S_E5myVar+36], %f2;
	ld.shared.f32 	%f3, [%r4];
	cvt.f64.f32 	%fd3, %f3;
	mul.f64 	%fd4, %fd3, 0d403F380346DC5D64;
	cvt.rn.f32.f64 	%f4, %fd4;
	st.shared.f32 	[_ZZ9kernel_56PfS_S_S_S_S_S_S_S_S_E5myVar+28], %f4;
	ld.shared.f32 	%f5, [%r4];
	cvt.f64.f32 	%fd5, %f5;
	mul.f64 	%fd6, %fd5, 0d402D5D5BAB21815A;
	cvt.rn.f32.f64 	%f6, %fd6;
	st.shared.f32 	[_ZZ9kernel_56PfS_S_S_S_S_S_S_S_S_E5myVar+32], %f6;
	ld.shared.f32 	%f7, [%r4];
	cvt.f64.f32 	%fd7, %f7;
	mul.f64 	%fd8, %fd7, 0d40404BC2CA148BA8;
	cvt.rn.f32.f64 	%f8, %fd8;
	st.shared.f32 	[_ZZ9kernel_56PfS_S_S_S_S_S_S_S_S_E5myVar+24], %f8;
	ld.shared.f32 	%f9, [%r4];
	cvt.f64.f32 	%fd9, %f9;
	mul.f64 	%fd10, %fd9, 0d3FE41DF1172EF0AE;
	cvt.rn.f32.f64 	%f10, %fd10;
	st.shared.f32 	[_ZZ9kernel_56PfS_S_S_S_S_S_S_S_S_E5myVar+20], %f10;
	ld.shared.f32 	%f11, [%r4];
	cvt.f64.f32 	%fd11, %f11;
	mul.f64 	%fd12, %fd11, 0d403D163A8E71476B;
	cvt.rn.f32.f64 	%f12, %fd12;
	st.shared.f32 	[_ZZ9kernel_56PfS_S_S_S_S_S_S_S_S_E5myVar+20], %f12;
	ld.shared.f32 	%f13, [%r4];
	cvt.f64.f32 	%fd13, %f13;
	mul.f64 	%fd14, %fd13, 0d40432C1D3AA369FD;
	cvt.rn.f32.f64 	%f14, %fd14;
	st.shared.f32 	[_ZZ9kernel_56PfS_S_S_S_S_S_S_S_S_E5myVar+20], %f14;
	ld.shared.f32 	%f15, [%r4];
	cvt.f64.f32 	%fd15, %f15;
	mul.f64 	%fd16, %fd15, 0d40487235CE182667;
	cvt.rn.f32.f64 	%f16, %fd16;
	st.shared.f32 	[_ZZ9kernel_56PfS_S_S_S_S_S_S_S_S_E5myVar+20], %f16;
	ld.shared.f32 	%f17, [%r4];
	cvt.f64.f32 	%fd17, %f17;
	mul.f64 	%fd18, %fd17, 0d40160095AF294DD7;
	cvt.rn.f32.f64 	%f18, %fd18;
	st.shared.f32 	[_ZZ9kernel_56PfS_S_S_S_S_S_S_S_S_E5myVar+4], %f18;
	ld.shared.f32 	%f19, [%r4];
	cvt.f64.f32 	%fd19, %f19;
	mul.f64 	%fd20, %fd19, 0d403F8D5EBFA8F7DB;
	cvt.rn.f32.f64 	%f20, %fd20;
	st.shared.f32 	[_ZZ9kernel_56PfS_S_S_S_S_S_S_S_S_E5myVar+36], %f20;
	ld.shared.f32 	%f21, [_ZZ9kernel_56PfS_S_S_S_S_S_S_S_S_E5myVar];
	st.global.f32 	[%rd20], %f21;
	st.global.f32 	[%rd19+4], %f18;
	ld.shared.f32 	%f22, [_ZZ9kernel_56PfS_S_S_S_S_S_S_S_S_E5myVar+8];
	st.global.f32 	[%rd18+8], %f22;
	ld.shared.f32 	%f23, [_ZZ9kernel_56PfS_S_S_S_S_S_S_S_S_E5myVar+12];
	st.global.f32 	[%rd17+12], %f23;
	ld.shared.f32 	%f24, [_ZZ9kernel_56PfS_S_S_S_S_S_S_S_S_E5myVar+16];
	st.global.f32 	[%rd16+16], %f24;
	st.global.f32 	[%rd15+20], %f16;
	st.global.f32 	[%rd14+24], %f8;
	st.global.f32 	[%rd13+28], %f4;
	st.global.f32 	[%rd12+32], %f6;
	st.global.f32 	[%rd11+36], %f20;
	ret;

}
	// .globl	_Z9kernel_57PfS_S_S_S_S_S_S_S_S_
.visible .entry _Z9kernel_57PfS_S_S_S_S_S_S_S_S_(
	.param .u64 .ptr .align 1 _Z9kernel_57PfS_S_S_S_S_S_S_S_S__param_0,
	.param .u64 .ptr .align 1 _Z9kernel_57PfS_S_S_S_S_S_S_S_S__param_1,
	.param .u64 .ptr .align 1 _Z9kernel_57PfS_S_S_S_S_S_S_S_S__param_2,
	.param .u64 .ptr .align 1 _Z9kernel_57PfS_S_S_S_S_S_S_S_S__param_3,
	.param .u64 .ptr .align 1 _Z9kernel_57PfS_S_S_S_S_S_S_S_S__param_4,
	.param .u64 .ptr .align 1 _Z9kernel_57PfS_S_S_S_S_S_S_S_S__param_5,
	.param .u64 .ptr .align 1 _Z9kernel_57PfS_S_S_S_S_S_S_S_S__param_6,
	.param .u64 .ptr .align 1 _Z9kernel_57PfS_S_S_S_S_S_S_S_S__param_7,
	.param .u64 .ptr .align 1 _Z9kernel_57PfS_S_S_S_S_S_S_S_S__param_8,
	.param .u64 .ptr .align 1 _Z9kernel_57PfS_S_S_S_S_S_S_S_S__param_9
)
{
	.reg .b32 	%r<5>;
	.reg .b32 	%f<24>;
	.reg .b64 	%rd<21>;
	.reg .b64 	%fd<21>;
	// demoted variable
	.shared .align 4 .b8 _ZZ9kernel_57PfS_S_S_S_S_S_S_S_S_E5myVar[4096];
	ld.param.u64 	%rd1, [_Z9kernel_57PfS_S_S_S_S_S_S_S_S__param_0];
	ld.param.u64 	%rd2, [_Z9kernel_57PfS_S_S_S_S_S_S_S_S__param_1];
	ld.param.u64 	%rd3, [_Z9kernel_57PfS_S_S_S_S_S_S_S_S__param_2];
	ld.param.u64 	%rd4, [_Z9kernel_57PfS_S_S_S_S_S_S_S_S__param_3];
	ld.param.u64 	%rd5, [_Z9kernel_57PfS_S_S_S_S_S_S_S_S__param_4];
	ld.param.u64 	%rd6, [_Z9kernel_57PfS_S_S_S_S_S_S_S_S__param_5];
	ld.param.u64 	%rd7, [_Z9kernel_57PfS_S_S_S_S_S_S_S_S__param_6];
	ld.param.u64 	%rd8, [_Z9kernel_57PfS_S_S_S_S_S_S_S_S__param_7];
	ld.param.u64 	%rd9, [_Z9kernel_57PfS_S_S_S_S_S_S_S_S__param_8];
	ld.param.u64 	%rd10, [_Z9kernel_57PfS_S_S_S_S_S_S_S_S__param_9];
	cvta.to.global.u64 	%rd11, %rd10;
	cvta.to.global.u64 	%rd12, %rd9;
	cvta.to.global.u64 	%rd13, %rd8;
	cvta.to.global.u64 	%rd14, %rd7;
	cvta.to.global.u64 	%rd15, %rd6;
	cvta.to.global.u64 	%rd16, %rd5;
	cvta.to.global.u64 	%rd17, %rd4;
	cvta.to.global.u64 	%rd18, %rd3;
	cvta.to.global.u64 	%rd19, %rd2;
	cvta.to.global.u64 	%rd20, %rd1;
	mov.u32 	%r1, %tid.x;
	shl.b32 	%r2, %r1, 2;
	mov.u32 	%r3, _ZZ9kernel_57PfS_S_S_S_S_S_S_S_S_E5myVar;
	add.s32 	%r4, %r3, %r2;
	ld.shared.f32 	%f1, [%r4];
	cvt.f64.f32 	%fd1, %f1;
	mul.f64 	%fd2, %fd1, 0d404578AF5FD47BEE;
	cvt.rn.f32.f64 	%f2, %fd2;
	st.shared.f32 	[_ZZ9kernel_57PfS_S_S_S_S_S_S_S_S_E5myVar], %f2;
	ld.shared.f32 	%f3, [%r4];
	cvt.f64.f32 	%fd3, %f3;
	mul.f64 	%fd4, %fd3, 0d4030EC2F1ED17C5F;
	cvt.rn.f32.f64 	%f4, %fd4;
	st.shared.f32 	[_ZZ9kernel_57PfS_S_S_S_S_S_S_S_S_E5myVar+28], %f4;
	ld.shared.f32 	%f5, [%r4];
	cvt.f64.f32 	%fd5, %f5;
	mul.f64 	%fd6, %fd5, 0d40394A5C91D14E3C;
	cvt.rn.f32.f64 	%f6, %fd6;
	st.shared.f32 	[_ZZ9kernel_57PfS_S_S_S_S_S_S_S_S_E5myVar+20], %f6;
	ld.shared.f32 	%f7, [%r4];
	cvt.f64.f32 	%fd7, %f7;
	mul.f64 	%fd8, %fd7, 0d404578E53EB399F6;
	cvt.rn.f32.f64 	%f8, %fd8;
	st.shared.f32 	[_ZZ9kernel_57PfS_S_S_S_S_S_S_S_S_E5myVar+12], %f8;
	ld.shared.f32 	%f9, [%r4];
	cvt.f64.f32 	%fd9, %f9;
	mul.f64 	%fd10, %fd9, 0d4042065A14488C61;
	cvt.rn.f32.f64 	%f10, %fd10;
	st.shared.f32 	[_ZZ9kernel_57PfS_S_S_S_S_S_S_S_S_E5myVar+32], %f10;
	ld.shared.f32 	%f11, [%r4];
	cvt.f64.f32 	%fd11, %f11;
	mul.f64 	%fd12, %fd11, 0d40354C8F10A99B6F;
	cvt.rn.f32.f64 	%f12, %fd12;
	st.shared.f32 	[_ZZ9kernel_57PfS_S_S_S_S_S_S_S_S_E5myVar+12], %f12;
	ld.shared.f32 	%f13, [%r4];
	cvt.f64.f32 	%fd13, %f13;
	mul.f64 	%fd14, %fd13, 0d4041CC8A1DFB938A;
	cvt.rn.f32.f64 	%f14, %fd14;
	st.shared.f32 	[_ZZ9kernel_57PfS_S_S_S_S_S_S_S_S_E5myVar+28], %f14;
	ld.shared.f32 	%f15, [%r4];
	cvt.f64.f32 	%fd15, %f15;
	mul.f64 	%fd16, %fd15, 0d40254A2120E1F7D7;
	cvt.rn.f32.f64 	%f16, %fd16;
	st.shared.f32 	[_ZZ9kernel_57PfS_S_S_S_S_S_S_S_S_E5myVar+8], %f16;
	ld.shared.f32 	%f17, [%r4];
	cvt.f64.f32 	%fd17, %f17;
	mul.f64 	%fd18, %fd17, 0d4048233B85E80BED;
	cvt.rn.f32.f64 	%f18, %fd18;
	st.shared.f32 	[_ZZ9kernel_57PfS_S_S_S_S_S_S_S_S_E5myVar+24], %f18;
	ld.shared.f32 	%f19, [%r4];
	cvt.f64.f32 	%fd19, %f19;
	mul.f64 	%fd20, %fd19, 0d40389210ADCD2D45;
	cvt.rn.f32.f64 	%f20, %fd20;
	st.shared.f32 	[_ZZ9kernel_57PfS_S_S_S_S_S_S_S_S_E5myVar+8], %f20;
	st.global.f32 	[%rd20], %f2;
	ld.shared.f32 	%f21, [_ZZ9kernel_57PfS_S_S_S_S_S_S_S_S_E5myVar+4];
	st.global.f32 	[%rd19+4], %f21;
	st.global.f32 	[%rd18+8], %f20;
	st.global.f32 	[%rd17+12], %f12;
	ld.shared.f32 	%f22, [_ZZ9kernel_57PfS_S_S_S_S_S_S_S_S_E5myVar+16];
	st.global.f32 	[%rd16+16], %f22;
	st.global.f32 	[%rd15+20], %f6;
	st.global.f32 	[%rd14+24], %f18;
	st.global.f32 	[%rd13+28], %f14;
	st.global.f32 	[%rd12+32], %f10;
	ld.shared.f32 	%f23, [_ZZ9kernel_57PfS_S_S_S_S_S_S_S_S_E5myVar+36];
	st.global.f32 	[%rd11+36], %f23;
	ret;

}
	// .globl	_Z9kernel_58PfS_S_S_S_S_S_S_S_S_
.visible .entry _Z9kernel_58PfS_S_S_S_S_S_S_S_S_(
	.param .u64 .ptr .align 1 _Z9kernel_58PfS_S_S_S_S_S_S_S_S__param_0,
	.param .u64 .ptr .align 1 _Z9kernel_58PfS_S_S_S_S_S_S_S_S__param_1,
	.param .u64 .ptr .align 1 _Z9kernel_58PfS_S_S_S_S_S_S_S_S__param_2,
	.param .u64 .ptr .align 1 _Z9kernel_58PfS_S_S_S_S_S_S_S_S__param_3,
	.param .u64 .ptr .align 1 _Z9kernel_58PfS_S_S_S_S_S_S_S_S__param_4,
	.param .u64 .ptr .align 1 _Z9kernel_58PfS_S_S_S_S_S_S_S_S__param_5,
	.param .u64 .ptr .align 1 _Z9kernel_58PfS_S_S_S_S_S_S_S_S__param_6,
	.param .u64 .ptr .align 1 _Z9kernel_58PfS_S_S_S_S_S_S_S_S__param_7,
	.param .u64 .ptr .align 1 _Z9kernel_58PfS_S_S_S_S_S_S_S_S__param_8,
	.param .u64 .ptr .align 1 _Z9kernel_58PfS_S_S_S_S_S_S_S_S__param_9
)
{
	.reg .b32 	%r<5>;
	.reg .b32 	%f<26>;
	.reg .b64 	%rd<21>;
	.reg .b64 	%fd<21>;
	// demoted variable
	.shared .align 4 .b8 _ZZ9kernel_58PfS_S_S_S_S_S_S_S_S_E5myVar[4096];
	ld.param.u64 	%rd1, [_Z9kernel_58PfS_S_S_S_S_S_S_S_S__param_0];
	ld.param.u64 	%rd2, [_Z9kernel_58PfS_S_S_S_S_S_S_S_S__param_1];
	ld.param.u64 	%rd3, [_Z9kernel_58PfS_S_S_S_S_S_S_S_S__param_2];
	ld.param.u64 	%rd4, [_Z9kernel_58PfS_S_S_S_S_S_S_S_S__param_3];
	ld.param.u64 	%rd5, [_Z9kernel_58PfS_S_S_S_S_S_S_S_S__param_4];
	ld.param.u64 	%rd6, [_Z9kernel_58PfS_S_S_S_S_S_S_S_S__param_5];
	ld.param.u64 	%rd7, [_Z9kernel_58PfS_S_S_S_S_S_S_S_S__param_6];
	ld.param.u64 	%rd8, [_Z9kernel_58PfS_S_S_S_S_S_S_S_S__param_7];
	ld.param.u64 	%rd9, [_Z9kernel_58PfS_S_S_S_S_S_S_S_S__param_8];
	ld.param.u64 	%rd10, [_Z9kernel_58PfS_S_S_S_S_S_S_S_S__param_9];
	cvta.to.global.u64 	%rd11, %rd10;
	cvta.to.global.u64 	%rd12, %rd9;
	cvta.to.global.u64 	%rd13, %rd8;
	cvta.to.global.u64 	%rd14, %rd7;
	cvta.to.global.u64 	%rd15, %rd6;
	cvta.to.global.u64 	%rd16, %rd5;
	cvta.to.global.u64 	%rd17, %rd4;
	cvta.to.global.u64 	%rd18, %rd3;
	cvta.to.global.u64 	%rd19, %rd2;
	cvta.to.global.u64 	%rd20, %rd1;
	mov.u32 	%r1, %tid.x;
	shl.b32 	%r2, %r1, 2;
	mov.u32 	%r3, _ZZ9kernel_58PfS_S_S_S_S_S_S_S_S_E5myVar;
	add.s32 	%r4, %r3, %r2;
	ld.shared.f32 	%f1, [%r4];
	cvt.f64.f32 	%fd1, %f1;
	mul.f64 	%fd2, %fd1, 0d4040476577531DB4;
	cvt.rn.f32.f64 	%f2, %fd2;
	st.shared.f32 	[_ZZ9kernel_58PfS_S_S_S_S_S_S_S_S_E5myVar], %f2;
	ld.shared.f32 	%f3, [%r4];
	cvt.f64.f32 	%fd3, %f3;
	mul.f64 	%fd4, %fd3, 0d403F2478316A0557;
	cvt.rn.f32.f64 	%f4, %fd4;
	st.shared.f32 	[_ZZ9kernel_58PfS_S_S_S_S_S_S_S_S_E5myVar+16], %f4;
	ld.shared.f32 	%f5, [%r4];
	cvt.f64.f32 	%fd5, %f5;
	mul.f64 	%fd6, %fd5, 0d40462BC68EC52A41;
	cvt.rn.f32.f64 	%f6, %fd6;
	st.shared.f32 	[_ZZ9kernel_58PfS_S_S_S_S_S_S_S_S_E5myVar+4], %f6;
	ld.shared.f32 	%f7, [%r4];
	cvt.f64.f32 	%fd7, %f7;
	mul.f64 	%fd8, %fd7, 0d4043DB7574F722E2;
	cvt.rn.f32.f64 	%f8, %fd8;
	st.shared.f32 	[_ZZ9kernel_58PfS_S_S_S_S_S_S_S_S_E5myVar+8], %f8;
	ld.shared.f32 	%f9, [%r4];
	cvt.f64.f32 	%fd9, %f9;
	mul.f64 	%fd10, %fd9, 0d40454D5CC857F306;
	cvt.rn.f32.f64 	%f10, %fd10;
	st.shared.f32 	[_ZZ9kernel_58PfS_S_S_S_S_S_S_S_S_E5myVar+16], %f10;
	ld.shared.f32 	%f11, [%r4];
	cvt.f64.f32 	%fd11, %f11;
	mul.f64 	%fd12, %fd11, 0d402E1DFE32A0663C;
	cvt.rn.f32.f64 	%f12, %fd12;
	st.shared.f32 	[_ZZ9kernel_58PfS_S_S_S_S_S_S_S_S_E5myVar+28], %f12;
	ld.shared.f32 	%f13, [%r4];
	cvt.f64.f32 	%fd13, %f13;
	mul.f64 	%fd14, %fd13, 0d4039F9E68A0D349C;
	cvt.rn.f32.f64 	%f14, %fd14;
	st.shared.f32 	[_ZZ9kernel_58PfS_S_S_S_S_S_S_S_S_E5myVar+8], %f14;
	ld.shared.f32 	%f15, [%r4];
	cvt.f64.f32 	%fd15, %f15;
	mul.f64 	%fd16, %fd15, 0d403EF0E0DAA0CAE6;
	cvt.rn.f32.f64 	%f16, %fd16;
	st.shared.f32 	[_ZZ9kernel_58PfS_S_S_S_S_S_S_S_S_E5myVar+4], %f16;
	ld.shared.f32 	%f17, [%r4];
	cvt.f64.f32 	%fd17, %f17;
	mul.f64 	%fd18, %fd17, 0d4030DFBB0E5E6794;
	cvt.rn.f32.f64 	%f18, %fd18;
	st.shared.f32 	[_ZZ9kernel_58PfS_S_S_S_S_S_S_S_S_E5myVar+4], %f18;
	ld.shared.f32 	%f19, [%r4];
	cvt.f64.f32 	%fd19, %f19;
	mul.f64 	%fd20, %fd19, 0d4025FC868B9FDBD3;
	cvt.rn.f32.f64 	%f20, %fd20;
	st.shared.f32 	[_ZZ9kernel_58PfS_S_S_S_S_S_S_S_S_E5myVar+8], %f20;
	st.global.f32 	[%rd20], %f2;
	st.global.f32 	[%rd19+4], %f18;
	st.global.f32 	[%rd18+8], %f20;
	ld.shared.f32 	%f21, [_ZZ9kernel_58PfS_S_S_S_S_S_S_S_S_E5myVar+12];
	st.global.f32 	[%rd17+12], %f21;
	st.global.f32 	[%rd16+16], %f10;
	ld.shared.f32 	%f22, [_ZZ9kernel_58PfS_S_S_S_S_S_S_S_S_E5myVar+20];
	st.global.f32 	[%rd15+20], %f22;
	ld.shared.f32 	%f23, [_ZZ9kernel_58PfS_S_S_S_S_S_S_S_S_E5myVar+24];
	st.global.f32 	[%rd14+24], %f23;
	st.global.f32 	[%rd13+28], %f12;
	ld.shared.f32 	%f24, [_ZZ9kernel_58PfS_S_S_S_S_S_S_S_S_E5myVar+32];
	st.global.f32 	[%rd12+32], %f24;
	ld.shared.f32 	%f25, [_ZZ9kernel_58PfS_S_S_S_S_S_S_S_S_E5myVar+36];
	st.global.f32 	[%rd11+36], %f25;
	ret;

}
	// .globl	_Z9kernel_59PfS_S_S_S_S_S_S_S_S_
.visible .entry _Z9kernel_59PfS_S_S_S_S_S_S_S_S_(
	.param .u64 .ptr .align 1 _Z9kernel_59PfS_S_S_S_S_S_S_S_S__param_0,
	.param .u64 .ptr .align 1 _Z9kernel_59PfS_S_S_S_S_S_S_S_S__param_1,
	.param .u64 .ptr .align 1 _Z9kernel_59PfS_S_S_S_S_S_S_S_S__param_2,
	.param .u64 .ptr .align 1 _Z9kernel_59PfS_S_S_S_S_S_S_S_S__param_3,
	.param .u64 .ptr .align 1 _Z9kernel_59PfS_S_S_S_S_S_S_S_S__param_4,
	.param .u64 .ptr .align 1 _Z9kernel_59PfS_S_S_S_S_S_S_S_S__param_5,
	.param .u64 .ptr .align 1 _Z9kernel_59PfS_S_S_S_S_S_S_S_S__param_6,
	.param .u64 .ptr .align 1 _Z9kernel_59PfS_S_S_S_S_S_S_S_S__param_7,
	.param .u64 .ptr .align 1 _Z9kernel_59PfS_S_S_S_S_S_S_S_S__param_8,
	.param .u64 .ptr .align 1 _Z9kernel_59PfS_S_S_S_S_S_S_S_S__param_9
)
{
	.reg .b32 	%r<5>;
	.reg .b32 	%f<23>;
	.reg .b64 	%rd<21>;
	.reg .b64 	%fd<21>;
	// demoted variable
	.shared .align 4 .b8 _ZZ9kernel_59PfS_S_S_S_S_S_S_S_S_E5myVar[4096];
	ld.param.u64 	%rd1, [_Z9kernel_59PfS_S_S_S_S_S_S_S_S__param_0];
	ld.param.u64 	%rd2, [_Z9kernel_59PfS_S_S_S_S_S_S_S_S__param_1];
	ld.param.u64 	%rd3, [_Z9kernel_59PfS_S_S_S_S_S_S_S_S__param_2];
	ld.param.u64 	%rd4, [_Z9kernel_59PfS_S_S_S_S_S_S_S_S__param_3];
	ld.param.u64 	%rd5, [_Z9kernel_59PfS_S_S_S_S_S_S_S_S__param_4];
	ld.param.u64 	%rd6, [_Z9kernel_59PfS_S_S_S_S_S_S_S_S__param_5];
	ld.param.u64 	%rd7, [_Z9kernel_59PfS_S_S_S_S_S_S_S_S__param_6];
	ld.param.u64 	%rd8, [_Z9kernel_59PfS_S_S_S_S_S_S_S_S__param_7];
	ld.param.u64 	%rd9, [_Z9kernel_59PfS_S_S_S_S_S_S_S_S__param_8];
	ld.param.u64 	%rd10, [_Z9kernel_59PfS_S_S_S_S_S_S_S_S__param_9];
	cvta.to.global.u64 	%rd11, %rd10;
	cvta.to.global.u64 	%rd12, %rd9;
	cvta.to.global.u64 	%rd13, %rd8;
	cvta.to.global.u64 	%rd14, %rd7;
	cvta.to.global.u64 	%rd15, %rd6;
	cvta.to.global.u64 	%rd16, %rd5;
	cvta.to.global.u64 	%rd17, %rd4;
	cvta.to.global.u64 	%rd18, %rd3;
	cvta.to.global.u64 	%rd19, %rd2;
	cvta.to.global.u64 	%rd20, %rd1;
	mov.u32 	%r1, %tid.x;
	shl.b32 	%r2, %r1, 2;
	mov.u32 	%r3, _ZZ9kernel_59PfS_S_S_S_S_S_S_S_S_E5myVar;
	add.s32 	%r4, %r3, %r2;
	ld.shared.f32 	%f1, [%r4];
	cvt.f64.f32 	%fd1, %f1;
	mul.f64 	%fd2, %fd1, 0d3FF4FD2C7B890D5A;
	cvt.rn.f32.f64 	%f2, %fd2;
	st.shared.f32 	[_ZZ9kernel_59PfS_S_S_S_S_S_S_S_S_E5myVar+12], %f2;
	ld.shared.f32 	%f3, [%r4];
	cvt.f64.f32 	%fd3, %f3;
	mul.f64 	%fd4, %fd3, 0d403C77102363B257;
	cvt.rn.f32.f64 	%f4, %fd4;
	st.shared.f32 	[_ZZ9kernel_59PfS_S_S_S_S_S_S_S_S_E5myVar+20], %f4;
	ld.shared.f32 	%f5, [%r4];
	cvt.f64.f32 	%fd5, %f5;
	mul.f64 	%fd6, %fd5, 0d402F20398A654930;
	cvt.rn.f32.f64 	%f6, %fd6;
	st.shared.f32 	[_ZZ9kernel_59PfS_S_S_S_S_S_S_S_S_E5myVar], %f6;
	ld.shared.f32 	%f7, [%r4];
	cvt.f64.f32 	%fd7, %f7;
	mul.f64 	%fd8, %fd7, 0d4032BDC054EF459E;
	cvt.rn.f32.f64 	%f8, %fd8;
	st.shared.f32 	[_ZZ9kernel_59PfS_S_S_S_S_S_S_S_S_E5myVar+20], %f8;
	ld.shared.f32 	%f9, [%r4];
	cvt.f64.f32 	%fd9, %f9;
	mul.f64 	%fd10, %fd9, 0d4040927379746024;
	cvt.rn.f32.f64 	%f10, %fd10;
	st.shared.f32 	[_ZZ9kernel_59PfS_S_S_S_S_S_S_S_S_E5myVar+16], %f10;
	ld.shared.f32 	%f11, [%r4];
	cvt.f64.f32 	%fd11, %f11;
	mul.f64 	%fd12, %fd11, 0d40408D4D8BA40D91;
	cvt.rn.f32.f64 	%f12, %fd12;
	st.shared.f32 	[_ZZ9kernel_59PfS_S_S_S_S_S_S_S_S_E5myVar+28], %f12;
	ld.shared.f32 	%f13, [%r4];
	cvt.f64.f32 	%fd13, %f13;
	mul.f64 	%fd14, %fd13, 0d40366FCC6C54BCF1;
	cvt.rn.f32.f64 	%f14, %fd14;
	st.shared.f32 	[_ZZ9kernel_59PfS_S_S_S_S_S_S_S_S_E5myVar+4], %f14;
	ld.shared.f32 	%f15, [%r4];
	cvt.f64.f32 	%fd15, %f15;
	mul.f64 	%fd16, %fd15, 0d4017F8F75536933A;
	cvt.rn.f32.f64 	%f16, %fd16;
	st.shared.f32 	[_ZZ9kernel_59PfS_S_S_S_S_S_S_S_S_E5myVar+24], %f16;
	ld.shared.f32 	%f17, [%r4];
	cvt.f64.f32 	%fd17, %f17;
	mul.f64 	%fd18, %fd17, 0d4025F27BB2FEC56D;
	cvt.rn.f32.f64 	%f18, %fd18;
	st.shared.f32 	[_ZZ9kernel_59PfS_S_S_S_S_S_S_S_S_E5myVar+16], %f18;
	ld.shared.f32 	%f19, [%r4];
	cvt.f64.f32 	%fd19, %f19;
	mul.f64 	%fd20, %fd19, 0d403175F7403DDDB1;
	cvt.rn.f32.f64 	%f20, %fd20;
	st.shared.f32 	[_ZZ9kernel_59PfS_S_S_S_S_S_S_S_S_E5myVar+8], %f20;
	st.global.f32 	[%rd20], %f6;
	st.global.f32 	[%rd19+4], %f14;
	st.global.f32 	[%rd18+8], %f20;
	st.global.f32 	[%rd17+12], %f2;
	st.global.f32 	[%rd16+16], %f18;
	st.global.f32 	[%rd15+20], %f8;
	st.global.f32 	[%rd14+24], %f16;
	st.global.f32 	[%rd13+28], %f12;
	ld.shared.f32 	%f21, [_ZZ9kernel_59PfS_S_S_S_S_S_S_S_S_E5myVar+32];
	st.global.f32 	[%rd12+32], %f21;
	ld.shared.f32 	%f22, [_ZZ9kernel_59PfS_S_S_S_S_S_S_S_S_E5myVar+36];
	st.global.f32 	[%rd11+36], %f22;
	ret;

}
	// .globl	_Z9kernel_60PfS_S_S_S_S_S_S_S_S_
.visible .entry _Z9kernel_60PfS_S_S_S_S_S_S_S_S_(
	.param .u64 .ptr .align 1 _Z9kernel_60PfS_S_S_S_S_S_S_S_S__param_0,
	.param .u64 .ptr .align 1 _Z9kernel_60PfS_S_S_S_S_S_S_S_S__param_1,
	.param .u64 .ptr .align 1 _Z9kernel_60PfS_S_S_S_S_S_S_S_S__param_2,
	.param .u64 .ptr .align 1 _Z9kernel_60PfS_S_S_S_S_S_S_S_S__param_3,
	.param .u64 .ptr .align 1 _Z9kernel_60PfS_S_S_S_S_S_S_S_S__param_4,
	.param .u64 .ptr .align 1 _Z9kernel_60PfS_S_S_S_S_S_S_S_S__param_5,
	.param .u64 .ptr .align 1 _Z9kernel_60PfS_S_S_S_S_S_S_S_S__param_6,
	.param .u64 .ptr .align 1 _Z9kernel_60PfS_S_S_S_S_S_S_S_S__param_7,
	.param .u64 .ptr .align 1 _Z9kernel_60PfS_S_S_S_S_S_S_S_S__param_8,
	.param .u64 .ptr .align 1 _Z9kernel_60PfS_S_S_S_S_S_S_S_S__param_9
)
{
	.reg .b32 	%r<5>;
	.reg .b32 	%f<24>;
	.reg .b64 	%rd<21>;
	.reg .b64 	%fd<21>;
	// demoted variable
	.shared .align 4 .b8 _ZZ9kernel_60PfS_S_S_S_S_S_S_S_S_E5myVar[4096];
	ld.param.u64 	%rd1, [_Z9kernel_60PfS_S_S_S_S_S_S_S_S__param_0];
	ld.param.u64 	%rd2, [_Z9kernel_60PfS_S_S_S_S_S_S_S_S__param_1];
	ld.param.u64 	%rd3, [_Z9kernel_60PfS_S_S_S_S_S_S_S_S__param_2];
	ld.param.u64 	%rd4, [_Z9kernel_60PfS_S_S_S_S_S_S_S_S__param_3];
	ld.param.u64 	%rd5, [_Z9kernel_60PfS_S_S_S_S_S_S_S_S__param_4];
	ld.param.u64 	%rd6, [_Z9kernel_60PfS_S_S_S_S_S_S_S_S__param_5];
	ld.param.u64 	%rd7, [_Z9kernel_60PfS_S_S_S_S_S_S_S_S__param_6];
	ld.param.u64 	%rd8, [_Z9kernel_60PfS_S_S_S_S_S_S_S_S__param_7];
	ld.param.u64 	%rd9, [_Z9kernel_60PfS_S_S_S_S_S_S_S_S__param_8];
	ld.param.u64 	%rd10, [_Z9kernel_60PfS_S_S_S_S_S_S_S_S__param_9];
	cvta.to.global.u64 	%rd11, %rd10;
	cvta.to.global.u64 	%rd12, %rd9;
	cvta.to.global.u64 	%rd13, %rd8;
	cvta.to.global.u64 	%rd14, %rd7;
	cvta.to.global.u64 	%rd15, %rd6;
	cvta.to.global.u64 	%rd16, %rd5;
	cvta.to.global.u64 	%rd17, %rd4;
	cvta.to.global.u64 	%rd18, %rd3;
	cvta.to.global.u64 	%rd19, %rd2;
	cvta.to.global.u64 	%rd20, %rd1;
	mov.u32 	%r1, %tid.x;
	shl.b32 	%r2, %r1, 2;
	mov.u32 	%r3, _ZZ9kernel_60PfS_S_S_S_S_S_S_S_S_E5myVar;
	add.s32 	%r4, %r3, %r2;
	ld.shared.f32 	%f1, [%r4];
	cvt.f64.f32 	%fd1, %f1;
	mul.f64 	%fd2, %fd1, 0d403ABECE358298CC;
	cvt.rn.f32.f64 	%f2, %fd2;
	st.shared.f32 	[_ZZ9kernel_60PfS_S_S_S_S_S_S_S_S_E5myVar+28], %f2;
	ld.shared.f32 	%f3, [%r4];
	cvt.f64.f32 	%fd3, %f3;
	mul.f64 	%fd4, %fd3, 0d40464260A2014728;
	cvt.rn.f32.f64 	%f4, %fd4;
	st.shared.f32 	[_ZZ9kernel_60PfS_S_S_S_S_S_S_S_S_E5myVar], %f4;
	ld.shared.f32 	%f5, [%r4];
	cvt.f64.f32 	%fd5, %f5;
	mul.f64 	%fd6, %fd5, 0d3FF125B9628CBD12;
	cvt.rn.f32.f64 	%f6, %fd6;
	st.shared.f32 	[_ZZ9kernel_60PfS_S_S_S_S_S_S_S_S_E5myVar+28], %f6;
	ld.shared.f32 	%f7, [%r4];
	cvt.f64.f32 	%fd7, %f7;
	mul.f64 	%fd8, %fd7, 0d403C921059EA5721;
	cvt.rn.f32.f64 	%f8, %fd8;
	st.shared.f32 	[_ZZ9kernel_60PfS_S_S_S_S_S_S_S_S_E5myVar+16], %f8;
	ld.shared.f32 	%f9, [%r4];
	cvt.f64.f32 	%fd9, %f9;
	mul.f64 	%fd10, %fd9, 0d4044189C99285A92;
	cvt.rn.f32.f64 	%f10, %fd10;
	st.shared.f32 	[_ZZ9kernel_60PfS_S_S_S_S_S_S_S_S_E5myVar+36], %f10;
	ld.shared.f32 	%f11, [%r4];
	cvt.f64.f32 	%fd11, %f11;
	mul.f64 	%fd12, %fd11, 0d4020C8C3B0C4588A;
	cvt.rn.f32.f64 	%f12, %fd12;
	st.shared.f32 	[_ZZ9kernel_60PfS_S_S_S_S_S_S_S_S_E5myVar+8], %f12;
	ld.shared.f32 	%f13, [%r4];
	cvt.f64.f32 	%fd13, %f13;
	mul.f64 	%fd14, %fd13, 0d4042E3B940FECDD1;
	cvt.rn.f32.f64 	%f14, %fd14;
	st.shared.f32 	[_ZZ9kernel_60PfS_S_S_S_S_S_S_S_S_E5myVar+28], %f14;
	ld.shared.f32 	%f15, [%r4];
	cvt.f64.f32 	%fd15, %f15;
	mul.f64 	%fd16, %fd15, 0d4046799F87F023EA;
	cvt.rn.f32.f64 	%f16, %fd16;
	st.shared.f32 	[_ZZ9kernel_60PfS_S_S_S_S_S_S_S_S_E5myVar+12], %f16;
	ld.shared.f32 	%f17, [%r4];
	cvt.f64.f32 	%fd17, %f17;
	mul.f64 	%fd18, %fd17, 0d403D221F2990F302;
	cvt.rn.f32.f64 	%f18, %fd18;
	st.shared.f32 	[_ZZ9kernel_60PfS_S_S_S_S_S_S_S_S_E5myVar+4], %f18;
	ld.shared.f32 	%f19, [%r4];
	cvt.f64.f32 	%fd19, %f19;
	mul.f64 	%fd20, %fd19, 0d400A557BC7F77AF6;
	cvt.rn.f32.f64 	%f20, %fd20;
	st.shared.f32 	[_ZZ9kernel_60PfS_S_S_S_S_S_S_S_S_E5myVar+4], %f20;
	st.global.f32 	[%rd20], %f4;
	st.global.f32 	[%rd19+4], %f20;
	st.global.f32 	[%rd18+8], %f12;
	st.global.f32 	[%rd17+12], %f16;
	st.global.f32 	[%rd16+16], %f8;
	ld.shared.f32 	%f21, [_ZZ9kernel_60PfS_S_S_S_S_S_S_S_S_E5myVar+20];
	st.global.f32 	[%rd15+20], %f21;
	ld.shared.f32 	%f22, [_ZZ9kernel_60PfS_S_S_S_S_S_S_S_S_E5myVar+24];
	st.global.f32 	[%rd14+24], %f22;
	st.global.f32 	[%rd13+28], %f14;
	ld.shared.f32 	%f23, [_ZZ9kernel_60PfS_S_S_S_S_S_S_S_S_E5myVar+32];
	st.global.f32 	[%rd12+32], %f23;
	st.global.f32 	[%rd11+36], %f10;
	ret;

}
	// .globl	_Z9kernel_61PfS_S_S_S_S_S_S_S_S_
.visible .entry _Z9kernel_61PfS_S_S_S_S_S_S_S_S_(
	.param .u64 .ptr .align 1 _Z9kernel_61PfS_S_S_S_S_S_S_S_S__param_0,
	.param .u64 .ptr .align 1 _Z9kernel_61PfS_S_S_S_S_S_S_S_S__param_1,
	.param .u64 .ptr .align 1 _Z9kernel_61PfS_S_S_S_S_S_S_S_S__param_2,
	.param .u64 .ptr .align 1 _Z9kernel_61PfS_S_S_S_S_S_S_S_S__param_3,
	.param .u64 .ptr .align 1 _Z9kernel_61PfS_S_S_S_S_S_S_S_S__param_4,
	.param .u64 .ptr .align 1 _Z9kernel_61PfS_S_S_S_S_S_S_S_S__param_5,
	.param .u64 .ptr .align 1 _Z9kernel_61PfS_S_S_S_S_S_S_S_S__param_6,
	.param .u64 .ptr .align 1 _Z9kernel_61PfS_S_S_S_S_S_S_S_S__param_7,
	.param .u64 .ptr .align 1 _Z9kernel_61PfS_S_S_S_S_S_S_S_S__param_8,
	.param .u64 .ptr .align 1 _Z9kernel_61PfS_S_S_S_S_S_S_S_S__param_9
)
{
	.reg .b32 	%r<5>;
	.reg .b32 	%f<25>;
	.reg .b64 	%rd<21>;
	.reg .b64 	%fd<21>;
	// demoted variable
	.shared .align 4 .b8 _ZZ9kernel_61PfS_S_S_S_S_S_S_S_S_E5myVar[4096];
	ld.param.u64 	%rd1, [_Z9kernel_61PfS_S_S_S_S_S_S_S_S__param_0];
	ld.param.u64 	%rd2, [_Z9kernel_61PfS_S_S_S_S_S_S_S_S__param_1];
	ld.param.u64 	%rd3, [_Z9kernel_61PfS_S_S_S_S_S_S_S_S__param_2];
	ld.param.u64 	%rd4, [_Z9kernel_61PfS_S_S_S_S_S_S_S_S__param_3];
	ld.param.u64 	%rd5, [_Z9kernel_61PfS_S_S_S_S_S_S_S_S__param_4];
	ld.param.u64 	%rd6, [_Z9kernel_61PfS_S_S_S_S_S_S_S_S__param_5];
	ld.param.u64 	%rd7, [_Z9kernel_61PfS_S_S_S_S_S_S_S_S__param_6];
	ld.param.u64 	%rd8, [_Z9kernel_61PfS_S_S_S_S_S_S_S_S__param_7];
	ld.param.u64 	%rd9, [_Z9kernel_61PfS_S_S_S_S_S_S_S_S__param_8];
	ld.param.u64 	%rd10, [_Z9kernel_61PfS_S_S_S_S_S_S_S_S__param_9];
	cvta.to.global.u64 	%rd11, %rd10;
	cvta.to.global.u64 	%rd12, %rd9;
	cvta.to.global.u64 	%rd13, %rd8;
	cvta.to.global.u64 	%rd14, %rd7;
	cvta.to.global.u64 	%rd15, %rd6;
	cvta.to.global.u64 	%rd16, %rd5;
	cvta.to.global.u64 	%rd17, %rd4;
	cvta.to.global.u64 	%rd18, %rd3;
	cvta.to.global.u64 	%rd19, %rd2;
	cvta.to.global.u64 	%rd20, %rd1;
	mov.u32 	%r1, %tid.x;
	shl.b32 	%r2, %r1, 2;
	mov.u32 	%r3, _ZZ9kernel_61PfS_S_S_S_S_S_S_S_S_E5myVar;
	add.s32 	%r4, %r3, %r2;
	ld.shared.f32 	%f1, [%r4];
	cvt.f64.f32 	%fd1, %f1;
	mul.f64 	%fd2, %fd1, 0d40422FFEF39085F5;
	cvt.rn.f32.f64 	%f2, %fd2;
	st.shared.f32 	[_ZZ9kernel_61PfS_S_S_S_S_S_S_S_S_E5myVar+28], %f2;
	ld.shared.f32 	%f3, [%r4];
	cvt.f64.f32 	%fd3, %f3;
	mul.f64 	%fd4, %fd3, 0d4047EB1372A38B8B;
	cvt.rn.f32.f64 	%f4, %fd4;
	st.shared.f32 	[_ZZ9kernel_61PfS_S_S_S_S_S_S_S_S_E5myVar+28], %f4;
	ld.shared.f32 	%f5, [%r4];
	cvt.f64.f32 	%fd5, %f5;
	mul.f64 	%fd6, %fd5, 0d403C7F3E35C5B4AB;
	cvt.rn.f32.f64 	%f6, %fd6;
	st.shared.f32 	[_ZZ9kernel_61PfS_S_S_S_S_S_S_S_S_E5myVar+12], %f6;
	ld.shared.f32 	%f7, [%r4];
	cvt.f64.f32 	%fd7, %f7;
	mul.f64 	%fd8, %fd7, 0d400EEFC9BC771434;
	cvt.rn.f32.f64 	%f8, %fd8;
	st.shared.f32 	[_ZZ9kernel_61PfS_S_S_S_S_S_S_S_S_E5myVar+4], %f8;
	ld.shared.f32 	%f9, [%r4];
	cvt.f64.f32 	%fd9, %f9;
	mul.f64 	%fd10, %fd9, 0d4040B61AEF6F8F04;
	cvt.rn.f32.f64 	%f10, %fd10;
	st.shared.f32 	[_ZZ9kernel_61PfS_S_S_S_S_S_S_S_S_E5myVar], %f10;
	ld.shared.f32 	%f11, [%r4];
	cvt.f64.f32 	%fd11, %f11;
	mul.f64 	%fd12, %fd11, 0d4022C7E9FADAFD11;
	cvt.rn.f32.f64 	%f12, %fd12;
	st.shared.f32 	[_ZZ9kernel_61PfS_S_S_S_S_S_S_S_S_E5myVar+16], %f12;
	ld.shared.f32 	%f13, [%r4];
	cvt.f64.f32 	%fd13, %f13;
	mul.f64 	%fd14, %fd13, 0d4041096CF850DF16;
	cvt.rn.f32.f64 	%f14, %fd14;
	st.shared.f32 	[_ZZ9kernel_61PfS_S_S_S_S_S_S_S_S_E5myVar+12], %f14;
	ld.shared.f32 	%f15, [%r4];
	cvt.f64.f32 	%fd15, %f15;
	mul.f64 	%fd16, %fd15, 0d403F2CF51AC9AFE2;
	cvt.rn.f32.f64 	%f16, %fd16;
	st.shared.f32 	[_ZZ9kernel_61PfS_S_S_S_S_S_S_S_S_E5myVar+24], %f16;
	ld.shared.f32 	%f17, [%r4];
	cvt.f64.f32 	%fd17, %f17;
	mul.f64 	%fd18, %fd17, 0d403D884B09E98DCE;
	cvt.rn.f32.f64 	%f18, %fd18;
	st.shared.f32 	[_ZZ9kernel_61PfS_S_S_S_S_S_S_S_S_E5myVar], %f18;
	ld.shared.f32 	%f19, [%r4];
	cvt.f64.f32 	%fd19, %f19;
	mul.f64 	%fd20, %fd19, 0d4022911A32B12D34;
	cvt.rn.f32.f64 	%f20, %fd20;
	st.shared.f32 	[_ZZ9kernel_61PfS_S_S_S_S_S_S_S_S_E5myVar+28], %f20;
	st.global.f32 	[%rd20], %f18;
	st.global.f32 	[%rd19+4], %f8;
	ld.shared.f32 	%f21, [_ZZ9kernel_61PfS_S_S_S_S_S_S_S_S_E5myVar+8];
	st.global.f32 	[%rd18+8], %f21;
	st.global.f32 	[%rd17+12], %f14;
	st.global.f32 	[%rd16+16], %f12;
	ld.shared.f32 	%f22, [_ZZ9kernel_61PfS_S_S_S_S_S_S_S_S_E5myVar+20];
	st.global.f32 	[%rd15+20], %f22;
	st.global.f32 	[%rd14+24], %f16;
	st.global.f32 	[%rd13+28], %f20;
	ld.shared.f32 	%f23, [_ZZ9kernel_61PfS_S_S_S_S_S_S_S_S_E5myVar+32];
	st.global.f32 	[%rd12+32], %f23;
	ld.shared.f32 	%f24, [_ZZ9kernel_61PfS_S_S_S_S_S_S_S_S_E5myVar+36];
	st.global.f32 	[%rd11+36], %f24;
	ret;

}
	// .globl	_Z9kernel_62PfS_S_S_S_S_S_S_S_S_
.visible .entry _Z9kernel_62PfS_S_S_S_S_S_S_S_S_(
	.param .u64 .ptr .align 1 _Z9kernel_62PfS_S_S_S_S_S_S_S_S__param_0,
	.param .u64 .ptr .align 1 _Z9kernel_62PfS_S_S_S_S_S_S_S_S__param_1,
	.param .u64 .ptr .align 1 _Z9kernel_62PfS_S_S_S_S_S_S_S_S__param_2,
	.param .u64 .ptr .align 1 _Z9kernel_62PfS_S_S_S_S_S_S_S_S__param_3,
	.param .u64 .ptr .align 1 _Z9kernel_62PfS_S_S_S_S_S_S_S_S__param_4,
	.param .u64 .ptr .align 1 _Z9kernel_62PfS_S_S_S_S_S_S_S_S__param_5,
	.param .u64 .ptr .align 1 _Z9kernel_62PfS_S_S_S_S_S_S_S_S__param_6,
	.param .u64 .ptr .align 1 _Z9kernel_62PfS_S_S_S_S_S_S_S_S__param_7,
	.param .u64 .ptr .align 1 _Z9kernel_62PfS_S_S_S_S_S_S_S_S__param_8,
	.param .u64 .ptr .align 1 _Z9kernel_62PfS_S_S_S_S_S_S_S_S__param_9
)
{
	.reg .b32 	%r<5>;
	.reg .b32 	%f<25>;
	.reg .b64 	%rd<21>;
	.reg .b64 	%fd<21>;
	// demoted variable
	.shared .align 4 .b8 _ZZ9kernel_62PfS_S_S_S_S_S_S_S_S_E5myVar[4096];
	ld.param.u64 	%rd1, [_Z9kernel_62PfS_S_S_S_S_S_S_S_S__param_0];
	ld.param.u64 	%rd2, [_Z9kernel_62PfS_S_S_S_S_S_S_S_S__param_1];
	ld.param.u64 	%rd3, [_Z9kernel_62PfS_S_S_S_S_S_S_S_S__param_2];
	ld.param.u64 	%rd4, [_Z9kernel_62PfS_S_S_S_S_S_S_S_S__param_3];
	ld.param.u64 	%rd5, [_Z9kernel_62PfS_S_S_S_S_S_S_S_S__param_4];
	ld.param.u64 	%rd6, [_Z9kernel_62PfS_S_S_S_S_S_S_S_S__param_5];
	ld.param.u64 	%rd7, [_Z9kernel_62PfS_S_S_S_S_S_S_S_S__param_6];
	ld.param.u64 	%rd8, [_Z9kernel_62PfS_S_S_S_S_S_S_S_S__param_7];
	ld.param.u64 	%rd9, [_Z9kernel_62PfS_S_S_S_S_S_S_S_S__param_8];
	ld.param.u64 	%rd10, [_Z9kernel_62PfS_S_S_S_S_S_S_S_S__param_9];
	cvta.to.global.u64 	%rd11, %rd10;
	cvta.to.global.u64 	%rd12, %rd9;
	cvta.to.global.u64 	%rd13, %rd8;
	cvta.to.global.u64 	%rd14, %rd7;
	cvta.to.global.u64 	%rd15, %rd6;
	cvta.to.global.u64 	%rd16, %rd5;
	cvta.to.global.u64 	%rd17, %rd4;
	cvta.to.global.u64 	%rd18, %rd3;
	cvta.to.global.u64 	%rd19, %rd2;
	cvta.to.global.u64 	%rd20, %rd1;
	mov.u32 	%r1, %tid.x;
	shl.b32 	%r2, %r1, 2;
	mov.u32 	%r3, _ZZ9kernel_62PfS_S_S_S_S_S_S_S_S_E5myVar;
	add.s32 	%r4, %r3, %r2;
	ld.shared.f32 	%f1, [%r4];
	cvt.f64.f32 	%fd1, %f1;
	mul.f64 	%fd2, %fd1, 0d402D9474107314CB;
	cvt.rn.f32.f64 	%f2, %fd2;
	st.shared.f32 	[_ZZ9kernel_62PfS_S_S_S_S_S_S_S_S_E5myVar+4], %f2;
	ld.shared.f32 	%f3, [%r4];
	cvt.f64.f32 	%fd3, %f3;
	mul.f64 	%fd4, %fd3, 0d402D61E12A51E322;
	cvt.rn.f32.f64 	%f4, %fd4;
	st.shared.f32 	[_ZZ9kernel_62PfS_S_S_S_S_S_S_S_S_E5myVar+20], %f4;
	ld.shared.f32 	%f5, [%r4];
	cvt.f64.f32 	%fd5, %f5;
	mul.f64 	%fd6, %fd5, 0d402ADB3E35C5B4AB;
	cvt.rn.f32.f64 	%f6, %fd6;
	st.shared.f32 	[_ZZ9kernel_62PfS_S_S_S_S_S_S_S_S_E5myVar+32], %f6;
	ld.shared.f32 	%f7, [%r4];
	cvt.f64.f32 	%fd7, %f7;
	mul.f64 	%fd8, %fd7, 0d4045B65D52C16DF4;
	cvt.rn.f32.f64 	%f8, %fd8;
	st.shared.f32 	[_ZZ9kernel_62PfS_S_S_S_S_S_S_S_S_E5myVar+4], %f8;
	ld.shared.f32 	%f9, [%r4];
	cvt.f64.f32 	%fd9, %f9;
	mul.f64 	%fd10, %fd9, 0d40268D0678C0053E;
	cvt.rn.f32.f64 	%f10, %fd10;
	st.shared.f32 	[_ZZ9kernel_62PfS_S_S_S_S_S_S_S_S_E5myVar+32], %f10;
	ld.shared.f32 	%f11, [%r4];
	cvt.f64.f32 	%fd11, %f11;
	mul.f64 	%fd12, %fd11, 0d403B1423B7952D23;
	cvt.rn.f32.f64 	%f12, %fd12;
	st.shared.f32 	[_ZZ9kernel_62PfS_S_S_S_S_S_S_S_S_E5myVar+16], %f12;
	ld.shared.f32 	%f13, [%r4];
	cvt.f64.f32 	%fd13, %f13;
	mul.f64 	%fd14, %fd13, 0d40439D7D9DBA908A;
	cvt.rn.f32.f64 	%f14, %fd14;
	st.shared.f32 	[_ZZ9kernel_62PfS_S_S_S_S_S_S_S_S_E5myVar+20], %f14;
	ld.shared.f32 	%f15, [%r4];
	cvt.f64.f32 	%fd15, %f15;
	mul.f64 	%fd16, %fd15, 0d4007E8123810E886;
	cvt.rn.f32.f64 	%f16, %fd16;
	st.shared.f32 	[_ZZ9kernel_62PfS_S_S_S_S_S_S_S_S_E5myVar], %f16;
	ld.shared.f32 	%f17, [%r4];
	cvt.f64.f32 	%fd17, %f17;
	mul.f64 	%fd18, %fd17, 0d4038167589EFD86B;
	cvt.rn.f32.f64 	%f18, %fd18;
	st.shared.f32 	[_ZZ9kernel_62PfS_S_S_S_S_S_S_S_S_E5myVar+4], %f18;
	ld.shared.f32 	%f19, [%r4];
	cvt.f64.f32 	%fd19, %f19;
	mul.f64 	%fd20, %fd19, 0d403ED8ABE6A337A8;
	cvt.rn.f32.f64 	%f20, %fd20;
	st.shared.f32 	[_ZZ9kernel_62PfS_S_S_S_S_S_S_S_S_E5myVar+36], %f20;
	st.global.f32 	[%rd20], %f16;
	st.global.f32 	[%rd19+4], %f18;
	ld.shared.f32 	%f21, [_ZZ9kernel_62PfS_S_S_S_S_S_S_S_S_E5myVar+8];
	st.global.f32 	[%rd18+8], %f21;
	ld.shared.f32 	%f22, [_ZZ9kernel_62PfS_S_S_S_S_S_S_S_S_E5myVar+12];
	st.global.f32 	[%rd17+12], %f22;
	st.global.f32 	[%rd16+16], %f12;
	st.global.f32 	[%rd15+20], %f14;
	ld.shared.f32 	%f23, [_ZZ9kernel_62PfS_S_S_S_S_S_S_S_S_E5myVar+24];
	st.global.f32 	[%rd14+24], %f23;
	ld.shared.f32 	%f24, [_ZZ9kernel_62PfS_S_S_S_S_S_S_S_S_E5myVar+28];
	st.global.f32 	[%rd13+28], %f24;
	st.global.f32 	[%rd12+32], %f10;
	st.global.f32 	[%rd11+36], %f20;
	ret;

}
	// .globl	_Z9kernel_63PfS_S_S_S_S_S_S_S_S_
.visible .entry _Z9kernel_63PfS_S_S_S_S_S_S_S_S_(
	.param .u64 .ptr .align 1 _Z9kernel_63PfS_S_S_S_S_S_S_S_S__param_0,
	.param .u64 .ptr .align 1 _Z9kernel_63PfS_S_S_S_S_S_S_S_S__param_1,
	.param .u64 .ptr .align 1 _Z9kernel_63PfS_S_S_S_S_S_S_S_S__param_2,
	.param .u64 .ptr .align 1 _Z9kernel_63PfS_S_S_S_S_S_S_S_S__param_3,
	.param .u64 .ptr .align 1 _Z9kernel_63PfS_S_S_S_S_S_S_S_S__param_4,
	.param .u64 .ptr .align 1 _Z9kernel_63PfS_S_S_S_S_S_S_S_S__param_5,
	.param .u64 .ptr .align 1 _Z9kernel_63PfS_S_S_S_S_S_S_S_S__param_6,
	.param .u64 .ptr .align 1 _Z9kernel_63PfS_S_S_S_S_S_S_S_S__param_7,
	.param .u64 .ptr .align 1 _Z9kernel_63PfS_S_S_S_S_S_S_S_S__param_8,
	.param .u64 .ptr .align 1 _Z9kernel_63PfS_S_S_S_S_S_S_S_S__param_9
)
{
	.reg .b32 	%r<5>;
	.reg .b32 	%f<24>;
	.reg .b64 	%rd<21>;
	.reg .b64 	%fd<21>;
	// demoted variable
	.shared .align 4 .b8 _ZZ9kernel_63PfS_S_S_S_S_S_S_S_S_E5myVar[4096];
	ld.param.u64 	%rd1, [_Z9kernel_63PfS_S_S_S_S_S_S_S_S__param_0];
	ld.param.u64 	%rd2, [_Z9kernel_63PfS_S_S_S_S_S_S_S_S__param_1];
	ld.param.u64 	%rd3, [_Z9kernel_63PfS_S_S_S_S_S_S_S_S__param_2];
	ld.param.u64 	%rd4, [_Z9kernel_63PfS_S_S_S_S_S_S_S_S__param_3];
	ld.param.u64 	%rd5, [_Z9kernel_63PfS_S_S_S_S_S_S_S_S__param_4];
	ld.param.u64 	%rd6, [_Z9kernel_63PfS_S_S_S_S_S_S_S_S__param_5];
	ld.param.u64 	%rd7, [_Z9kernel_63PfS_S_S_S_S_S_S_S_S__param_6];
	ld.param.u64 	%rd8, [_Z9kernel_63PfS_S_S_S_S_S_S_S_S__param_7];
	ld.param.u64 	%rd9, [_Z9kernel_63PfS_S_S_S_S_S_S_S_S__param_8];
	ld.param.u64 	%rd10, [_Z9kernel_63PfS_S_S_S_S_S_S_S_S__param_9];
	cvta.to.global.u64 	%rd11, %rd10;
	cvta.to.global.u64 	%rd12, %rd9;
	cvta.to.global.u64 	%rd13, %rd8;
	cvta.to.global.u64 	%rd14, %rd7;
	cvta.to.global.u64 	%rd15, %rd6;
	cvta.to.global.u64 	%rd16, %rd5;
	cvta.to.global.u64 	%rd17, %rd4;
	cvta.to.global.u64 	%rd18, %rd3;
	cvta.to.global.u64 	%rd19, %rd2;
	cvta.to.global.u64 	%rd20, %rd1;
	mov.u32 	%r1, %tid.x;
	shl.b32 	%r2, %r1, 2;
	mov.u32 	%r3, _ZZ9kernel_63PfS_S_S_S_S_S_S_S_S_E5myVar;
	add.s32 	%r4, %r3, %r2;
	ld.shared.f32 	%f1, [%r4];
	cvt.f64.f32 	%fd1, %f1;
	mul.f64 	%fd2, %fd1, 0d400F7D0F1F57B41C;
	cvt.rn.f32.f64 	%f2, %fd2;
	st.shared.f32 	[_ZZ9kernel_63PfS_S_S_S_S_S_S_S_S_E5myVar+20], %f2;
	ld.shared.f32 	%f3, [%r4];
	cvt.f64.f32 	%fd3, %f3;
	mul.f64 	%fd4, %fd3, 0d40478CD2DCB1465F;
	cvt.rn.f32.f64 	%f4, %fd4;
	st.shared.f32 	[_ZZ9kernel_63PfS_S_S_S_S_S_S_S_S_E5myVar+12], %f4;
	ld.shared.f32 	%f5, [%r4];
	cvt.f64.f32 	%fd5, %f5;
	mul.f64 	%fd6, %fd5, 0d4042FA575C0767D3;
	cvt.rn.f32.f64 	%f6, %fd6;
	st.shared.f32 	[_ZZ9kernel_63PfS_S_S_S_S_S_S_S_S_E5myVar], %f6;
	ld.shared.f32 	%f7, [%r4];
	cvt.f64.f32 	%fd7, %f7;
	mul.f64 	%fd8, %fd7, 0d40486CFBB949624A;
	cvt.rn.f32.f64 	%f8, %fd8;
	st.shared.f32 	[_ZZ9kernel_63PfS_S_S_S_S_S_S_S_S_E5myVar+32], %f8;
	ld.shared.f32 	%f9, [%r4];
	cvt.f64.f32 	%fd9, %f9;
	mul.f64 	%fd10, %fd9, 0d40251913E81450F0;
	cvt.rn.f32.f64 	%f10, %fd10;
	st.shared.f32 	[_ZZ9kernel_63PfS_S_S_S_S_S_S_S_S_E5myVar+8], %f10;
	ld.shared.f32 	%f11, [%r4];
	cvt.f64.f32 	%fd11, %f11;
	mul.f64 	%fd12, %fd11, 0d40366B1FEEB2D0A2;
	cvt.rn.f32.f64 	%f12, %fd12;
	st.shared.f32 	[_ZZ9kernel_63PfS_S_S_S_S_S_S_S_S_E5myVar+24], %f12;
	ld.shared.f32 	%f13, [%r4];
	cvt.f64.f32 	%fd13, %f13;
	mul.f64 	%fd14, %fd13, 0d40403CFFDA4052D6;
	cvt.rn.f32.f64 	%f14, %fd14;
	st.shared.f32 	[_ZZ9kernel_63PfS_S_S_S_S_S_S_S_S_E5myVar+24], %f14;
	ld.shared.f32 	%f15, [%r4];
	cvt.f64.f32 	%fd15, %f15;
	mul.f64 	%fd16, %fd15, 0d402950D5E8D54110;
	cvt.rn.f32.f64 	%f16, %fd16;
	st.shared.f32 	[_ZZ9kernel_63PfS_S_S_S_S_S_S_S_S_E5myVar+4], %f16;
	ld.shared.f32 	%f17, [%r4];
	cvt.f64.f32 	%fd17, %f17;
	mul.f64 	%fd18, %fd17, 0d404495F79C842FA5;
	cvt.rn.f32.f64 	%f18, %fd18;
	st.shared.f32 	[_ZZ9kernel_63PfS_S_S_S_S_S_S_S_S_E5myVar+12], %f18;
	ld.shared.f32 	%f19, [%r4];
	cvt.f64.f32 	%fd19, %f19;
	mul.f64 	%fd20, %fd19, 0d402C3D7C4E2F37FC;
	cvt.rn.f32.f64 	%f20, %fd20;
	st.shared.f32 	[_ZZ9kernel_63PfS_S_S_S_S_S_S_S_S_E5myVar+32], %f20;
	st.global.f32 	[%rd20], %f6;
	st.global.f32 	[%rd19+4], %f16;
	st.global.f32 	[%rd18+8], %f10;
	st.global.f32 	[%rd17+12], %f18;
	ld.shared.f32 	%f21, [_ZZ9kernel_63PfS_S_S_S_S_S_S_S_S_E5myVar+16];
	st.global.f32 	[%rd16+16], %f21;
	st.global.f32 	[%rd15+20], %f2;
	st.global.f32 	[%rd14+24], %f14;
	ld.shared.f32 	%f22, [_ZZ9kernel_63PfS_S_S_S_S_S_S_S_S_E5myVar+28];
	st.global.f32 	[%rd13+28], %f22;
	st.global.f32 	[%rd12+32], %f20;
	ld.shared.f32 	%f23, [_ZZ9kernel_63PfS_S_S_S_S_S_S_S_S_E5myVar+36];
	st.global.f32 	[%rd11+36], %f23;
	ret;

}
	// .globl	_Z9kernel_64PfS_S_S_S_S_S_S_S_S_
.visible .entry _Z9kernel_64PfS_S_S_S_S_S_S_S_S_(
	.param .u64 .ptr .align 1 _Z9kernel_64PfS_S_S_S_S_S_S_S_S__param_0,
	.param .u64 .ptr .align 1 _Z9kernel_64PfS_S_S_S_S_S_S_S_S__param_1,
	.param .u64 .ptr .align 1 _Z9kernel_64PfS_S_S_S_S_S_S_S_S__param_2,
	.param .u64 .ptr .align 1 _Z9kernel_64PfS_S_S_S_S_S_S_S_S__param_3,
	.param .u64 .ptr .align 1 _Z9kernel_64PfS_S_S_S_S_S_S_S_S__param_4,
	.param .u64 .ptr .align 1 _Z9kernel_64PfS_S_S_S_S_S_S_S_S__param_5,
	.param .u64 .ptr .align 1 _Z9kernel_64PfS_S_S_S_S_S_S_S_S__param_6,
	.param .u64 .ptr .align 1 _Z9kernel_64PfS_S_S_S_S_S_S_S_S__param_7,
	.param .u64 .ptr .align 1 _Z9kernel_64PfS_S_S_S_S_S_S_S_S__param_8,
	.param .u64 .ptr .align 1 _Z9kernel_64PfS_S_S_S_S_S_S_S_S__param_9
)
{
	.reg .b32 	%r<5>;
	.reg .b32 	%f<25>;
	.reg .b64 	%rd<21>;
	.reg .b64 	%fd<21>;
	// demoted variable
	.shared .align 4 .b8 _ZZ9kernel_64PfS_S_S_S_S_S_S_S_S_E5myVar[4096];
	ld.param.u64 	%rd1, [_Z9kernel_64PfS_S_S_S_S_S_S_S_S__param_0];
	ld.param.u64 	%rd2, [_Z9kernel_64PfS_S_S_S_S_S_S_S_S__param_1];
	ld.param.u64 	%rd3, [_Z9kernel_64PfS_S_S_S_S_S_S_S_S__param_2];
	ld.param.u64 	%rd4, [_Z9kernel_64PfS_S_S_S_S_S_S_S_S__param_3];
	ld.param.u64 	%rd5, [_Z9kernel_64PfS_S_S_S_S_S_S_S_S__param_4];
	ld.param.u64 	%rd6, [_Z9kernel_64PfS_S_S_S_S_S_S_S_S__param_5];
	ld.param.u64 	%rd7, [_Z9kernel_64PfS_S_S_S_S_S_S_S_S__param_6];
	ld.param.u64 	%rd8, [_Z9kernel_64PfS_S_S_S_S_S_S_S_S__param_7];
	ld.param.u64 	%rd9, [_Z9kernel_64PfS_S_S_S_S_S_S_S_S__param_8];
	ld.param.u64 	%rd10, [_Z9kernel_64PfS_S_S_S_S_S_S_S_S__param_9];
	cvta.to.global.u64 	%rd11, %rd10;
	cvta.to.global.u64 	%rd12, %rd9;
	cvta.to.global.u64 	%rd13, %rd8;
	cvta.to.global.u64 	%rd14, %rd7;
	cvta.to.global.u64 	%rd15, %rd6;
	cvta.to.global.u64 	%rd16, %rd5;
	cvta.to.global.u64 	%rd17, %rd4;
	cvta.to.global.u64 	%rd18, %rd3;
	cvta.to.global.u64 	%rd19, %rd2;
	cvta.to.global.u64 	%rd20, %rd1;
	mov.u32 	%r1, %tid.x;
	shl.b32 	%r2, %r1, 2;
	mov.u32 	%r3, _ZZ9kernel_64PfS_S_S_S_S_S_S_S_S_E5myVar;
	add.s32 	%r4, %r3, %r2;
	ld.shared.f32 	%f1, [%r4];
	cvt.f64.f32 	%fd1, %f1;
	mul.f64 	%fd2, %fd1, 0d4046C86C2ACB85A5;
	cvt.rn.f32.f64 	%f2, %fd2;
	st.shared.f32 	[_ZZ9kernel_64PfS_S_S_S_S_S_S_S_S_E5myVar+28], %f2;
	ld.shared.f32 	%f3, [%r4];
	cvt.f64.f32 	%fd3, %f3;
	mul.f64 	%fd4, %fd3, 0d40390FFD933E35C6;
	cvt.rn.f32.f64 	%f4, %fd4;
	st.shared.f32 	[_ZZ9kernel_64PfS_S_S_S_S_S_S_S_S_E5myVar+24], %f4;
	ld.shared.f32 	%f5, [%r4];
	cvt.f64.f32 	%fd5, %f5;
	mul.f64 	%fd6, %fd5, 0d3FFBA845996744B3;
	cvt.rn.f32.f64 	%f6, %fd6;
	st.shared.f32 	[_ZZ9kernel_64PfS_S_S_S_S_S_S_S_S_E5myVar+32], %f6;
	ld.shared.f32 	%f7, [%r4];
	cvt.f64.f32 	%fd7, %f7;
	mul.f64 	%fd8, %fd7, 0d40442C74F2F123C4;
	cvt.rn.f32.f64 	%f8, %fd8;
	st.shared.f32 	[_ZZ9kernel_64PfS_S_S_S_S_S_S_S_S_E5myVar+36], %f8;
	ld.shared.f32 	%f9, [%r4];
	cvt.f64.f32 	%fd9, %f9;
	mul.f64 	%fd10, %fd9, 0d402E040FCB4F1E4B;
	cvt.rn.f32.f64 	%f10, %fd10;
	st.shared.f32 	[_ZZ9kernel_64PfS_S_S_S_S_S_S_S_S_E5myVar+8], %f10;
	ld.shared.f32 	%f11, [%r4];
	cvt.f64.f32 	%fd11, %f11;
	mul.f64 	%fd12, %fd11, 0d4041D44C5974E65C;
	cvt.rn.f32.f64 	%f12, %fd12;
	st.shared.f32 	[_ZZ9kernel_64PfS_S_S_S_S_S_S_S_S_E5myVar+32], %f12;
	ld.shared.f32 	%f13, [%r4];
	cvt.f64.f32 	%fd13, %f13;
	mul.f64 	%fd14, %fd13, 0d4046BADBCEC84F90;
	cvt.rn.f32.f64 	%f14, %fd14;
	st.shared.f32 	[_ZZ9kernel_64PfS_S_S_S_S_S_S_S_S_E5myVar+24], %f14;
	ld.shared.f32 	%f15, [%r4];
	cvt.f64.f32 	%fd15, %f15;
	mul.f64 	%fd16, %fd15, 0d40320FF06705C897;
	cvt.rn.f32.f64 	%f16, %fd16;
	st.shared.f32 	[_ZZ9kernel_64PfS_S_S_S_S_S_S_S_S_E5myVar+20], %f16;
	ld.shared.f32 	%f17, [%r4];
	cvt.f64.f32 	%fd17, %f17;
	mul.f64 	%fd18, %fd17, 0d402187EED45E9186;
	cvt.rn.f32.f64 	%f18, %fd18;
	st.shared.f32 	[_ZZ9kernel_64PfS_S_S_S_S_S_S_S_S_E5myVar+8], %f18;
	ld.shared.f32 	%f19, [%r4];
	cvt.f64.f32 	%fd19, %f19;
	mul.f64 	%fd20, %fd19, 0d402657DE7210BE94;
	cvt.rn.f32.f64 	%f20, %fd20;
	st.shared.f32 	[_ZZ9kernel_64PfS_S_S_S_S_S_S_S_S_E5myVar+24], %f20;
	ld.shared.f32 	%f21, [_ZZ9kernel_64PfS_S_S_S_S_S_S_S_S_E5myVar];
	st.global.f32 	[%rd20], %f21;
	ld.shared.f32 	%f22, [_ZZ9kernel_64PfS_S_S_S_S_S_S_S_S_E5myVar+4];
	st.global.f32 	[%rd19+4], %f22;
	st.global.f32 	[%rd18+8], %f18;
	ld.shared.f32 	%f23, [_ZZ9kernel_64PfS_S_S_S_S_S_S_S_S_E5myVar+12];
	st.global.f32 	[%rd17+12], %f23;
	ld.shared.f32 	%f24, [_ZZ9kernel_64PfS_S_S_S_S_S_S_S_S_E5myVar+16];
	st.global.f32 	[%rd16+16], %f24;
	st.global.f32 	[%rd15+20], %f16;
	st.global.f32 	[%rd14+24], %f20;
	st.global.f32 	[%rd13+28], %f2;
	st.global.f32 	[%rd12+32], %f12;
	st.global.f32 	[%rd11+36], %f8;
	ret;

}
	// .globl	_Z9kernel_65PfS_S_S_S_S_S_S_S_S_
.visible .entry _Z9kernel_65PfS_S_S_S_S_S_S_S_S_(
	.param .u64 .ptr .align 1 _Z9kernel_65PfS_S_S_S_S_S_S_S_S__param_0,
	.param .u64 .ptr .align 1 _Z9kernel_65PfS_S_S_S_S_S_S_S_S__param_1,
	.param .u64 .ptr .align 1 _Z9kernel_65PfS_S_S_S_S_S_S_S_S__param_2,
	.param .u64 .ptr .align 1 _Z9kernel_65PfS_S_S_S_S_S_S_S_S__param_3,
	.param .u64 .ptr .align 1 _Z9kernel_65PfS_S_S_S_S_S_S_S_S__param_4,
	.param .u64 .ptr .align 1 _Z9kernel_65PfS_S_S_S_S_S_S_S_S__param_5,
	.param .u64 .ptr .align 1 _Z9kernel_65PfS_S_S_S_S_S_S_S_S__param_6,
	.param .u64 .ptr .align 1 _Z9kernel_65PfS_S_S_S_S_S_S_S_S__param_7,
	.param .u64 .ptr .align 1 _Z9kernel_65PfS_S_S_S_S_S_S_S_S__param_8,
	.param .u64 .ptr .align 1 _Z9kernel_65PfS_S_S_S_S_S_S_S_S__param_9
)
{
	.reg .b32 	%r<5>;
	.reg .b32 	%f<26>;
	.reg .b64 	%rd<21>;
	.reg .b64 	%fd<21>;
	// demoted variable
	.shared .align 4 .b8 _ZZ9kernel_65PfS_S_S_S_S_S_S_S_S_E5myVar[4096];
	ld.param.u64 	%rd1, [_Z9kernel_65PfS_S_S_S_S_S_S_S_S__param_0];
	ld.param.u64 	%rd2, [_Z9kernel_65PfS_S_S_S_S_S_S_S_S__param_1];
	ld.param.u64 	%rd3, [_Z9kernel_65PfS_S_S_S_S_S_S_S_S__param_2];
	ld.param.u64 	%rd4, [_Z9kernel_65PfS_S_S_S_S_S_S_S_S__param_3];
	ld.param.u64 	%rd5, [_Z9kernel_65PfS_S_S_S_S_S_S_S_S__param_4];
	ld.param.u64 	%rd6, [_Z9kernel_65PfS_S_S_S_S_S_S_S_S__param_5];
	ld.param.u64 	%rd7, [_Z9kernel_65PfS_S_S_S_S_S_S_S_S__param_6];
	ld.param.u64 	%rd8, [_Z9kernel_65PfS_S_S_S_S_S_S_S_S__param_7];
	ld.param.u64 	%rd9, [_Z9kernel_65PfS_S_S_S_S_S_S_S_S__param_8];
	ld.param.u64 	%rd10, [_Z9kernel_65PfS_S_S_S_S_S_S_S_S__param_9];
	cvta.to.global.u64 	%rd11, %rd10;
	cvta.to.global.u64 	%rd12, %rd9;
	cvta.to.global.u64 	%rd13, %rd8;
	cvta.to.global.u64 	%rd14, %rd7;
	cvta.to.global.u64 	%rd15, %rd6;
	cvta.to.global.u64 	%rd16, %rd5;
	cvta.to.global.u64 	%rd17, %rd4;
	cvta.to.global.u64 	%rd18, %rd3;
	cvta.to.global.u64 	%rd19, %rd2;
	cvta.to.global.u64 	%rd20, %rd1;
	mov.u32 	%r1, %tid.x;
	shl.b32 	%r2, %r1, 2;
	mov.u32 	%r3, _ZZ9kernel_65PfS_S_S_S_S_S_S_S_S_E5myVar;
	add.s32 	%r4, %r3, %r2;
	ld.shared.f32 	%f1, [%r4];
	cvt.f64.f32 	%fd1, %f1;
	mul.f64 	%fd2, %fd1, 0d403E4512DBA4D6E4;
	cvt.rn.f32.f64 	%f2, %fd2;
	st.shared.f32 	[_ZZ9kernel_65PfS_S_S_S_S_S_S_S_S_E5myVar+20], %f2;
	ld.shared.f32 	%f3, [%r4];
	cvt.f64.f32 	%fd3, %f3;
	mul.f64 	%fd4, %fd3, 0d4040058A43BB40B3;
	cvt.rn.f32.f64 	%f4, %fd4;
	st.shared.f32 	[_ZZ9kernel_65PfS_S_S_S_S_S_S_S_S_E5myVar+32], %f4;
	ld.shared.f32 	%f5, [%r4];
	cvt.f64.f32 	%fd5, %f5;
	mul.f64 	%fd6, %fd5, 0d4046AD801B435265;
	cvt.rn.f32.f64 	%f6, %fd6;
	st.shared.f32 	[_ZZ9kernel_65PfS_S_S_S_S_S_S_S_S_E5myVar+20], %f6;
	ld.shared.f32 	%f7, [%r4];
	cvt.f64.f32 	%fd7, %f7;
	mul.f64 	%fd8, %fd7, 0d4040D5BEEC39799E;
	cvt.rn.f32.f64 	%f8, %fd8;
	st.shared.f32 	[_ZZ9kernel_65PfS_S_S_S_S_S_S_S_S_E5myVar+32], %f8;
	ld.shared.f32 	%f9, [%r4];
	cvt.f64.f32 	%fd9, %f9;
	mul.f64 	%fd10, %fd9, 0d4037CB42784A9479;
	cvt.rn.f32.f64 	%f10, %fd10;
	st.shared.f32 	[_ZZ9kernel_65PfS_S_S_S_S_S_S_S_S_E5myVar+16], %f10;
	ld.shared.f32 	%f11, [%r4];
	cvt.f64.f32 	%fd11, %f11;
	mul.f64 	%fd12, %fd11, 0d4032D496787CE960;
	cvt.rn.f32.f64 	%f12, %fd12;
	st.shared.f32 	[_ZZ9kernel_65PfS_S_S_S_S_S_S_S_S_E5myVar+16], %f12;
	ld.shared.f32 	%f13, [%r4];
	cvt.f64.f32 	%fd13, %f13;
	mul.f64 	%fd14, %fd13, 0d40484D09310129CC;
	cvt.rn.f32.f64 	%f14, %fd14;
	st.shared.f32 	[_ZZ9kernel_65PfS_S_S_S_S_S_S_S_S_E5myVar+16], %f14;
	ld.shared.f32 	%f15, [%r4];
	cvt.f64.f32 	%fd15, %f15;
	mul.f64 	%fd16, %fd15, 0d401566149C6F36F0;
	cvt.rn.f32.f64 	%f16, %fd16;
	st.shared.f32 	[_ZZ9kernel_65PfS_S_S_S_S_S_S_S_S_E5myVar+32], %f16;
	ld.shared.f32 	%f17, [%r4];
	cvt.f64.f32 	%fd17, %f17;
	mul.f64 	%fd18, %fd17, 0d404478AE9EE45C36;
	cvt.rn.f32.f64 	%f18, %fd18;
	st.shared.f32 	[_ZZ9kernel_65PfS_S_S_S_S_S_S_S_S_E5myVar+24], %f18;
	ld.shared.f32 	%f19, [%r4];
	cvt.f64.f32 	%fd19, %f19;
	mul.f64 	%fd20, %fd19, 0d402EB6CB966BE7B0;
	cvt.rn.f32.f64 	%f20, %fd20;
	st.shared.f32 	[_ZZ9kernel_65PfS_S_S_S_S_S_S_S_S_E5myVar], %f20;
	st.global.f32 	[%rd20], %f20;
	ld.shared.f32 	%f21, [_ZZ9kernel_65PfS_S_S_S_S_S_S_S_S_E5myVar+4];
	st.global.f32 	[%rd19+4], %f21;
	ld.shared.f32 	%f22, [_ZZ9kernel_65PfS_S_S_S_S_S_S_S_S_E5myVar+8];
	st.global.f32 	[%rd18+8], %f22;
	ld.shared.f32 	%f23, [_ZZ9kernel_65PfS_S_S_S_S_S_S_S_S_E5myVar+12];
	st.global.f32 	[%rd17+12], %f23;
	st.global.f32 	[%rd16+16], %f14;
	st.global.f32 	[%rd15+20], %f6;
	st.global.f32 	[%rd14+24], %f18;
	ld.shared.f32 	%f24, [_ZZ9kernel_65PfS_S_S_S_S_S_S_S_S_E5myVar+28];
	st.global.f32 	[%rd13+28], %f24;
	st.global.f32 	[%rd12+32], %f16;
	ld.shared.f32 	%f25, [_ZZ9kernel_65PfS_S_S_S_S_S_S_S_S_E5myVar+36];
	st.global.f32 	[%rd11+36], %f25;
	ret;

}
	// .globl	_Z9kernel_66PfS_S_S_S_S_S_S_S_S_
.visible .entry _Z9kernel_66PfS_S_S_S_S_S_S_S_S_(
	.param .u64 .ptr .align 1 _Z9kernel_66PfS_S_S_S_S_S_S_S_S__param_0,
	.param .u64 .ptr .align 1 _Z9kernel_66PfS_S_S_S_S_S_S_S_S__param_1,
	.param .u64 .ptr .align 1 _Z9kernel_66PfS_S_S_S_S_S_S_S_S__param_2,
	.param .u64 .ptr .align 1 _Z9kernel_66PfS_S_S_S_S_S_S_S_S__param_3,
	.param .u64 .ptr .align 1 _Z9kernel_66PfS_S_S_S_S_S_S_S_S__param_4,
	.param .u64 .ptr .align 1 _Z9kernel_66PfS_S_S_S_S_S_S_S_S__param_5,
	.param .u64 .ptr .align 1 _Z9kernel_66PfS_S_S_S_S_S_S_S_S__param_6,
	.param .u64 .ptr .align 1 _Z9kernel_66PfS_S_S_S_S_S_S_S_S__param_7,
	.param .u64 .ptr .align 1 _Z9kernel_66PfS_S_S_S_S_S_S_S_S__param_8,
	.param .u64 .ptr .align 1 _Z9kernel_66PfS_S_S_S_S_S_S_S_S__param_9
)
{
	.reg .b32 	%r<5>;
	.reg .b32 	%f<26>;
	.reg .b64 	%rd<21>;
	.reg .b64 	%fd<21>;
	// demoted variable
	.shared .align 4 .b8 _ZZ9kernel_66PfS_S_S_S_S_S_S_S_S_E5myVar[4096];
	ld.param.u64 	%rd1, [_Z9kernel_66PfS_S_S_S_S_S_S_S_S__param_0];
	ld.param.u64 	%rd2, [_Z9kernel_66PfS_S_S_S_S_S_S_S_S__param_1];
	ld.param.u64 	%rd3, [_Z9kernel_66PfS_S_S_S_S_S_S_S_S__param_2];
	ld.param.u64 	%rd4, [_Z9kernel_66PfS_S_S_S_S_S_S_S_S__param_3];
	ld.param.u64 	%rd5, [_Z9kernel_66PfS_S_S_S_S_S_S_S_S__param_4];
	ld.param.u64 	%rd6, [_Z9kernel_66PfS_S_S_S_S_S_S_S_S__param_5];
	ld.param.u64 	%rd7, [_Z9kernel_66PfS_S_S_S_S_S_S_S_S__param_6];
	ld.param.u64 	%rd8, [_Z9kernel_66PfS_S_S_S_S_S_S_S_S__param_7];
	ld.param.u64 	%rd9, [_Z9kernel_66PfS_S_S_S_S_S_S_S_S__param_8];
	ld.param.u64 	%rd10, [_Z9kernel_66PfS_S_S_S_S_S_S_S_S__param_9];
	cvta.to.global.u64 	%rd11, %rd10;
	cvta.to.global.u64 	%rd12, %rd9;
	cvta.to.global.u64 	%rd13, %rd8;
	cvta.to.global.u64 	%rd14, %rd7;
	cvta.to.global.u64 	%rd15, %rd6;
	cvta.to.global.u64 	%rd16, %rd5;
	cvta.to.global.u64 	%rd17, %rd4;
	cvta.to.global.u64 	%rd18, %rd3;
	cvta.to.global.u64 	%rd19, %rd2;
	cvta.to.global.u64 	%rd20, %rd1;
	mov.u32 	%r1, %tid.x;
	shl.b32 	%r2, %r1, 2;
	mov.u32 	%r3, _ZZ9kernel_66PfS_S_S_S_S_S_S_S_S_E5myVar;
	add.s32 	%r4, %r3, %r2;
	ld.shared.f32 	%f1, [%r4];
	cvt.f64.f32 	%fd1, %f1;
	mul.f64 	%fd2, %fd1, 0d4039443AFB7E9100;
	cvt.rn.f32.f64 	%f2, %fd2;
	st.shared.f32 	[_ZZ9kernel_66PfS_S_S_S_S_S_S_S_S_E5myVar+20], %f2;
	ld.shared.f32 	%f3, [%r4];
	cvt.f64.f32 	%fd3, %f3;
	mul.f64 	%fd4, %fd3, 0d402AF0F40E5A35D6;
	cvt.rn.f32.f64 	%f4, %fd4;
	st.shared.f32 	[_ZZ9kernel_66PfS_S_S_S_S_S_S_S_S_E5myVar+24], %f4;
	ld.shared.f32 	%f5, [%r4];
	cvt.f64.f32 	%fd5, %f5;
	mul.f64 	%fd6, %fd5, 0d400B83AAFFF36AC6;
	cvt.rn.f32.f64 	%f6, %fd6;
	st.shared.f32 	[_ZZ9kernel_66PfS_S_S_S_S_S_S_S_S_E5myVar+32], %f6;
	ld.shared.f32 	%f7, [%r4];
	cvt.f64.f32 	%fd7, %f7;
	mul.f64 	%fd8, %fd7, 0d404519F36262CBA7;
	cvt.rn.f32.f64 	%f8, %fd8;
	st.shared.f32 	[_ZZ9kernel_66PfS_S_S_S_S_S_S_S_S_E5myVar+20], %f8;
	ld.shared.f32 	%f9, [%r4];
	cvt.f64.f32 	%fd9, %f9;
	mul.f64 	%fd10, %fd9, 0d40326D31B9B66F93;
	cvt.rn.f32.f64 	%f10, %fd10;
	st.shared.f32 	[_ZZ9kernel_66PfS_S_S_S_S_S_S_S_S_E5myVar+20], %f10;
	ld.shared.f32 	%f11, [%r4];
	cvt.f64.f32 	%fd11, %f11;
	mul.f64 	%fd12, %fd11, 0d404730C332F01755;
	cvt.rn.f32.f64 	%f12, %fd12;
	st.shared.f32 	[_ZZ9kernel_66PfS_S_S_S_S_S_S_S_S_E5myVar], %f12;
	ld.shared.f32 	%f13, [%r4];
	cvt.f64.f32 	%fd13, %f13;
	mul.f64 	%fd14, %fd13, 0d4048AC8E1D6494D5;
	cvt.rn.f32.f64 	%f14, %fd14;
	st.shared.f32 	[_ZZ9kernel_66PfS_S_S_S_S_S_S_S_S_E5myVar], %f14;
	ld.shared.f32 	%f15, [%r4];
	cvt.f64.f32 	%fd15, %f15;
	mul.f64 	%fd16, %fd15, 0d4044CB45AE5FFA3C;
	cvt.rn.f32.f64 	%f16, %fd16;
	st.shared.f32 	[_ZZ9kernel_66PfS_S_S_S_S_S_S_S_S_E5myVar], %f16;
	ld.shared.f32 	%f17, [%r4];
	cvt.f64.f32 	%fd17, %f17;
	mul.f64 	%fd18, %fd17, 0d4044A5F4CB1897A6;
	cvt.rn.f32.f64 	%f18, %fd18;
	st.shared.f32 	[_ZZ9kernel_66PfS_S_S_S_S_S_S_S_S_E5myVar+8], %f18;
	ld.shared.f32 	%f19, [%r4];
	cvt.f64.f32 	%fd19, %f19;
	mul.f64 	%fd20, %fd19, 0d40411731A8EF77F2;
	cvt.rn.f32.f64 	%f20, %fd20;
	st.shared.f32 	[_ZZ9kernel_66PfS_S_S_S_S_S_S_S_S_E5myVar+24], %f20;
	st.global.f32 	[%rd20], %f16;
	ld.shared.f32 	%f21, [_ZZ9kernel_66PfS_S_S_S_S_S_S_S_S_E5myVar+4];
	st.global.f32 	[%rd19+4], %f21;
	st.global.f32 	[%rd18+8], %f18;
	ld.shared.f32 	%f22, [_ZZ9kernel_66PfS_S_S_S_S_S_S_S_S_E5myVar+12];
	st.global.f32 	[%rd17+12], %f22;
	ld.shared.f32 	%f23, [_ZZ9kernel_66PfS_S_S_S_S_S_S_S_S_E5myVar+16];
	st.global.f32 	[%rd16+16], %f23;
	st.global.f32 	[%rd15+20], %f10;
	st.global.f32 	[%rd14+24], %f20;
	ld.shared.f32 	%f24, [_ZZ9kernel_66PfS_S_S_S_S_S_S_S_S_E5myVar+28];
	st.global.f32 	[%rd13+28], %f24;
	st.global.f32 	[%rd12+32], %f6;
	ld.shared.f32 	%f25, [_ZZ9kernel_66PfS_S_S_S_S_S_S_S_S_E5myVar+36];
	st.global.f32 	[%rd11+36], %f25;
	ret;

}
	// .globl	_Z9kernel_67PfS_S_S_S_S_S_S_S_S_
.visible .entry _Z9kernel_67PfS_S_S_S_S_S_S_S_S_(
	.param .u64 .ptr .align 1 _Z9kernel_67PfS_S_S_S_S_S_S_S_S__param_0,
	.param .u64 .ptr .align 1 _Z9kernel_67PfS_S_S_S_S_S_S_S_S__param_1,
	.param .u64 .ptr .align 1 _Z9kernel_67PfS_S_S_S_S_S_S_S_S__param_2,
	.param .u64 .ptr .align 1 _Z9kernel_67PfS_S_S_S_S_S_S_S_S__param_3,
	.param .u64 .ptr .align 1 _Z9kernel_67PfS_S_S_S_S_S_S_S_S__param_4,
	.param .u64 .ptr .align 1 _Z9kernel_67PfS_S_S_S_S_S_S_S_S__param_5,
	.param .u64 .ptr .align 1 _Z9kernel_67PfS_S_S_S_S_S_S_S_S__param_6,
	.param .u64 .ptr .align 1 _Z9kernel_67PfS_S_S_S_S_S_S_S_S__param_7,
	.param .u64 .ptr .align 1 _Z9kernel_67PfS_S_S_S_S_S_S_S_S__param_8,
	.param .u64 .ptr .align 1 _Z9kernel_67PfS_S_S_S_S_S_S_S_S__param_9
)
{
	.reg .b32 	%r<5>;
	.reg .b32 	%f<23>;
	.reg .b64 	%rd<21>;
	.reg .b64 	%fd<21>;
	// demoted variable
	.shared .align 4 .b8 _ZZ9kernel_67PfS_S_S_S_S_S_S_S_S_E5myVar[4096];
	ld.param.u64 	%rd1, [_Z9kernel_67PfS_S_S_S_S_S_S_S_S__param_0];
	ld.param.u64 	%rd2, [_Z9kernel_67PfS_S_S_S_S_S_S_S_S__param_1];
	ld.param.u64 	%rd3, [_Z9kernel_67PfS_S_S_S_S_S_S_S_S__param_2];
	ld.param.u64 	%rd4, [_Z9kernel_67PfS_S_S_S_S_S_S_S_S__param_3];
	ld.param.u64 	%rd5, [_Z9kernel_67PfS_S_S_S_S_S_S_S_S__param_4];
	ld.param.u64 	%rd6, [_Z9kernel_67PfS_S_S_S_S_S_S_S_S__param_5];
	ld.param.u64 	%rd7, [_Z9kernel_67PfS_S_S_S_S_S_S_S_S__param_6];
	ld.param.u64 	%rd8, [_Z9kernel_67PfS_S_S_S_S_S_S_S_S__param_7];
	ld.param.u64 	%rd9, [_Z9kernel_67PfS_S_S_S_S_S_S_S_S__param_8];
	ld.param.u64 	%rd10, [_Z9kernel_67PfS_S_S_S_S_S_S_S_S__param_9];
	cvta.to.global.u64 	%rd11, %rd10;
	cvta.to.global.u64 	%rd12, %rd9;
	cvta.to.global.u64 	%rd13, %rd8;
	cvta.to.global.u64 	%rd14, %rd7;
	cvta.to.global.u64 	%rd15, %rd6;
	cvta.to.global.u64 	%rd16, %rd5;
	cvta.to.global.u64 	%rd17, %rd4;
	cvta.to.global.u64 	%rd18, %rd3;
	cvta.to.global.u64 	%rd19, %rd2;
	cvta.to.global.u64 	%rd20, %rd1;
	mov.u32 	%r1, %tid.x;
	shl.b32 	%r2, %r1, 2;
	mov.u32 	%r3, _ZZ9kernel_67PfS_S_S_S_S_S_S_S_S_E5myVar;
	add.s32 	%r4, %r3, %r2;
	ld.shared.f32 	%f1, [%r4];
	cvt.f64.f32 	%fd1, %f1;
	mul.f64 	%fd2, %fd1, 0d404322C13B9F127F;
	cvt.rn.f32.f64 	%f2, %fd2;
	st.shared.f32 	[_ZZ9kernel_67PfS_S_S_S_S_S_S_S_S_E5myVar], %f2;
	ld.shared.f32 	%f3, [%r4];
	cvt.f64.f32 	%fd3, %f3;
	mul.f64 	%fd4, %fd3, 0d403FC176683C297C;
	cvt.rn.f32.f64 	%f4, %fd4;
	st.shared.f32 	[_ZZ9kernel_67PfS_S_S_S_S_S_S_S_S_E5myVar+32], %f4;
	ld.shared.f32 	%f5, [%r4];
	cvt.f64.f32 	%fd5, %f5;
	mul.f64 	%fd6, %fd5, 0d401D2ADEEBB341E1;
	cvt.rn.f32.f64 	%f6, %fd6;
	st.shared.f32 	[_ZZ9kernel_67PfS_S_S_S_S_S_S_S_S_E5myVar+36], %f6;
	ld.shared.f32 	%f7, [%r4];
	cvt.f64.f32 	%fd7, %f7;
	mul.f64 	%fd8, %fd7, 0d402D24C6E6D9BE4D;
	cvt.rn.f32.f64 	%f8, %fd8;
	st.shared.f32 	[_ZZ9kernel_67PfS_S_S_S_S_S_S_S_S_E5myVar+4], %f8;
	ld.shared.f32 	%f9, [%r4];
	cvt.f64.f32 	%fd9, %f9;
	mul.f64 	%fd10, %fd9, 0d40270A4B5568E821;
	cvt.rn.f32.f64 	%f10, %fd10;
	st.shared.f32 	[_ZZ9kernel_67PfS_S_S_S_S_S_S_S_S_E5myVar+12], %f10;
	ld.shared.f32 	%f11, [%r4];
	cvt.f64.f32 	%fd11, %f11;
	mul.f64 	%fd12, %fd11, 0d4014786E3B46FDEB;
	cvt.rn.f32.f64 	%f12, %fd12;
	st.shared.f32 	[_ZZ9kernel_67PfS_S_S_S_S_S_S_S_S_E5myVar+36], %f12;
	ld.shared.f32 	%f13, [%r4];
	cvt.f64.f32 	%fd13, %f13;
	mul.f64 	%fd14, %fd13, 0d403542F284167A96;
	cvt.rn.f32.f64 	%f14, %fd14;
	st.shared.f32 	[_ZZ9kernel_67PfS_S_S_S_S_S_S_S_S_E5myVar+20], %f14;
	ld.shared.f32 	%f15, [%r4];
	cvt.f64.f32 	%fd15, %f15;
	mul.f64 	%fd16, %fd15, 0d4034E99CE075F6FD;
	cvt.rn.f32.f64 	%f16, %fd16;
	st.shared.f32 	[_ZZ9kernel_67PfS_S_S_S_S_S_S_S_S_E5myVar+24], %f16;
	ld.shared.f32 	%f17, [%r4];
	cvt.f64.f32 	%fd17, %f17;
	mul.f64 	%fd18, %fd17, 0d40204500F776C482;
	cvt.rn.f32.f64 	%f18, %fd18;
	st.shared.f32 	[_ZZ9kernel_67PfS_S_S_S_S_S_S_S_S_E5myVar+12], %f18;
	ld.shared.f32 	%f19, [%r4];
	cvt.f64.f32 	%fd19, %f19;
	mul.f64 	%fd20, %fd19, 0d3FCCDADB8348F53C;
	cvt.rn.f32.f64 	%f20, %fd20;
	st.shared.f32 	[_ZZ9kernel_67PfS_S_S_S_S_S_S_S_S_E5myVar+8], %f20;
	st.global.f32 	[%rd20], %f2;
	st.global.f32 	[%rd19+4], %f8;
	st.global.f32 	[%rd18+8], %f20;
	st.global.f32 	[%rd17+12], %f18;
	ld.shared.f32 	%f21, [_ZZ9kernel_67PfS_S_S_S_S_S_S_S_S_E5myVar+16];
	st.global.f32 	[%rd16+16], %f21;
	st.global.f32 	[%rd15+20], %f14;
	st.global.f32 	[%rd14+24], %f16;
	ld.shared.f32 	%f22, [_ZZ9kernel_67PfS_S_S_S_S_S_S_S_S_E5myVar+28];
	st.global.f32 	[%rd13+28], %f22;
	st.global.f32 	[%rd12+32], %f4;
	st.global.f32 	[%rd11+36], %f12;
	ret;

}
	// .globl	_Z9kernel_68PfS_S_S_S_S_S_S_S_S_
.visible .entry _Z9kernel_68PfS_S_S_S_S_S_S_S_S_(
	.param .u64 .ptr .align 1 _Z9kernel_68PfS_S_S_S_S_S_S_S_S__param_0,
	.param .u64 .ptr .align 1 _Z9kernel_68PfS_S_S_S_S_S_S_S_S__param_1,
	.param .u64 .ptr .align 1 _Z9kernel_68PfS_S_S_S_S_S_S_S_S__param_2,
	.param .u64 .ptr .align 1 _Z9kernel_68PfS_S_S_S_S_S_S_S_S__param_3,
	.param .u64 .ptr .align 1 _Z9kernel_68PfS_S_S_S_S_S_S_S_S__param_4,
	.param .u64 .ptr .align 1 _Z9kernel_68PfS_S_S_S_S_S_S_S_S__param_5,
	.param .u64 .ptr .align 1 _Z9kernel_68PfS_S_S_S_S_S_S_S_S__param_6,
	.param .u64 .ptr .align 1 _Z9kernel_68PfS_S_S_S_S_S_S_S_S__param_7,
	.param .u64 .ptr .align 1 _Z9kernel_68PfS_S_S_S_S_S_S_S_S__param_8,
	.param .u64 .ptr .align 1 _Z9kernel_68PfS_S_S_S_S_S_S_S_S__param_9
)
{
	.reg .b32 	%r<5>;
	.reg .b32 	%f<24>;
	.reg .b64 	%rd<21>;
	.reg .b64 	%fd<21>;
	// demoted variable
	.shared .align 4 .b8 _ZZ9kernel_68PfS_S_S_S_S_S_S_S_S_E5myVar[4096];
	ld.param.u64 	%rd1, [_Z9kernel_68PfS_S_S_S_S_S_S_S_S__param_0];
	ld.param.u64 	%rd2, [_Z9kernel_68PfS_S_S_S_S_S_S_S_S__param_1];
	ld.param.u64 	%rd3, [_Z9kernel_68PfS_S_S_S_S_S_S_S_S__param_2];
	ld.param.u64 	%rd4, [_Z9kernel_68PfS_S_S_S_S_S_S_S_S__param_3];
	ld.param.u64 	%rd5, [_Z9kernel_68PfS_S_S_S_S_S_S_S_S__param_4];
	ld.param.u64 	%rd6, [_Z9kernel_68PfS_S_S_S_S_S_S_S_S__param_5];
	ld.param.u64 	%rd7, [_Z9kernel_68PfS_S_S_S_S_S_S_S_S__param_6];
	ld.param.u64 	%rd8, [_Z9kernel_68PfS_S_S_S_S_S_S_S_S__param_7];
	ld.param.u64 	%rd9, [_Z9kernel_68PfS_S_S_S_S_S_S_S_S__param_8];
	ld.param.u64 	%rd10, [_Z9kernel_68PfS_S_S_S_S_S_S_S_S__param_9];
	cvta.to.global.u64 	%rd11, %rd10;
	cvta.to.global.u64 	%rd12, %rd9;
	cvta.to.global.u64 	%rd13, %rd8;
	cvta.to.global.u64 	%rd14, %rd7;
	cvta.to.global.u64 	%rd15, %rd6;
	cvta.to.global.u64 	%rd16, %rd5;
	cvta.to.global.u64 	%rd17, %rd4;
	cvta.to.global.u64 	%rd18, %rd3;
	cvta.to.global.u64 	%rd19, %rd2;
	cvta.to.global.u64 	%rd20, %rd1;
	mov.u32 	%r1, %tid.x;
	shl.b32 	%r2, %r1, 2;
	mov.u32 	%r3, _ZZ9kernel_68PfS_S_S_S_S_S_S_S_S_E5myVar;
	add.s32 	%r4, %r3, %r2;
	ld.shared.f32 	%f1, [%r4];
	cvt.f64.f32 	%fd1, %f1;
	mul.f64 	%fd2, %fd1, 0d403DCF10129CBAB6;
	cvt.rn.f32.f64 	%f2, %fd2;
	st.shared.f32 	[_ZZ9kernel_68PfS_S_S_S_S_S_S_S_S_E5myVar+20], %f2;
	ld.shared.f32 	%f3, [%r4];
	cvt.f64.f32 	%fd3, %f3;
	mul.f64 	%fd4, %fd3, 0d4040724156E264E5;
	cvt.rn.f32.f64 	%f4, %fd4;
	st.shared.f32 	[_ZZ9kernel_68PfS_S_S_S_S_S_S_S_S_E5myVar+8], %f4;
	ld.shared.f32 	%f5, [%r4];
	cvt.f64.f32 	%fd5, %f5;
	mul.f64 	%fd6, %fd5, 0d4042DCCE24BBA12B;
	cvt.rn.f32.f64 	%f6, %fd6;
	st.shared.f32 	[_ZZ9kernel_68PfS_S_S_S_S_S_S_S_S_E5myVar], %f6;
	ld.shared.f32 	%f7, [%r4];
	cvt.f64.f32 	%fd7, %f7;
	mul.f64 	%fd8, %fd7, 0d4033F4D759EE88DF;
	cvt.rn.f32.f64 	%f8, %fd8;
	st.shared.f32 	[_ZZ9kernel_68PfS_S_S_S_S_S_S_S_S_E5myVar+12], %f8;
	ld.shared.f32 	%f9, [%r4];
	cvt.f64.f32 	%fd9, %f9;
	mul.f64 	%fd10, %fd9, 0d402EB95F45E0B4E1;
	cvt.rn.f32.f64 	%f10, %fd10;
	st.shared.f32 	[_ZZ9kernel_68PfS_S_S_S_S_S_S_S_S_E5myVar+28], %f10;
	ld.shared.f32 	%f11, [%r4];
	cvt.f64.f32 	%fd11, %f11;
	mul.f64 	%fd12, %fd11, 0d4041D5D8C6D612C7;
	cvt.rn.f32.f64 	%f12, %fd12;
	st.shared.f32 	[_ZZ9kernel_68PfS_S_S_S_S_S_S_S_S_E5myVar+24], %f12;
	ld.shared.f32 	%f13, [%r4];
	cvt.f64.f32 	%fd13, %f13;
	mul.f64 	%fd14, %fd13, 0d40388558644523F6;
	cvt.rn.f32.f64 	%f14, %fd14;
	st.shared.f32 	[_ZZ9kernel_68PfS_S_S_S_S_S_S_S_S_E5myVar+16], %f14;
	ld.shared.f32 	%f15, [%r4];
	cvt.f64.f32 	%fd15, %f15;
	mul.f64 	%fd16, %fd15, 0d40122742DCF4623D;
	cvt.rn.f32.f64 	%f16, %fd16;
	st.shared.f32 	[_ZZ9kernel_68PfS_S_S_S_S_S_S_S_S_E5myVar+16], %f16;
	ld.shared.f32 	%f17, [%r4];
	cvt.f64.f32 	%fd17, %f17;
	mul.f64 	%fd18, %fd17, 0d402EE2027525460B;
	cvt.rn.f32.f64 	%f18, %fd18;
	st.shared.f32 	[_ZZ9kernel_68PfS_S_S_S_S_S_S_S_S_E5myVar+28], %f18;
	ld.shared.f32 	%f19, [%r4];
	cvt.f64.f32 	%fd19, %f19;
	mul.f64 	%fd20, %fd19, 0d4047ACC729F59CD0;
	cvt.rn.f32.f64 	%f20, %fd20;
	st.shared.f32 	[_ZZ9kernel_68PfS_S_S_S_S_S_S_S_S_E5myVar+16], %f20;
	st.global.f32 	[%rd20], %f6;
	ld.shared.f32 	%f21, [_ZZ9kernel_68PfS_S_S_S_S_S_S_S_S_E5myVar+4];
	st.global.f32 	[%rd19+4], %f21;
	st.global.f32 	[%rd18+8], %f4;
	st.global.f32 	[%rd17+12], %f8;
	st.global.f32 	[%rd16+16], %f20;
	st.global.f32 	[%rd15+20], %f2;
	st.global.f32 	[%rd14+24], %f12;
	st.global.f32 	[%rd13+28], %f18;
	ld.shared.f32 	%f22, [_ZZ9kernel_68PfS_S_S_S_S_S_S_S_S_E5myVar+32];
	st.global.f32 	[%rd12+32], %f22;
	ld.shared.f32 	%f23, [_ZZ9kernel_68PfS_S_S_S_S_S_S_S_S_E5myVar+36];
	st.global.f32 	[%rd11+36], %f23;
	ret;

}
	// .globl	_Z9kernel_69PfS_S_S_S_S_S_S_S_S_
.visible .entry _Z9kernel_69PfS_S_S_S_S_S_S_S_S_(
	.param .u64 .ptr .align 1 _Z9kernel_69PfS_S_S_S_S_S_S_S_S__param_0,
	.param .u64 .ptr .align 1 _Z9kernel_69PfS_S_S_S_S_S_S_S_S__param_1,
	.param .u64 .ptr .align 1 _Z9kernel_69PfS_S_S_S_S_S_S_S_S__param_2,
	.param .u64 .ptr .align 1 _Z9kernel_69PfS_S_S_S_S_S_S_S_S__param_3,
	.param .u64 .ptr .align 1 _Z9kernel_69PfS_S_S_S_S_S_S_S_S__param_4,
	.param .u64 .ptr .align 1 _Z9kernel_69PfS_S_S_S_S_S_S_S_S__param_5,
	.param .u64 .ptr .align 1 _Z9kernel_69PfS_S_S_S_S_S_S_S_S__param_6,
	.param .u64 .ptr .align 1 _Z9kernel_69PfS_S_S_S_S_S_S_S_S__param_7,
	.param .u64 .ptr .align 1 _Z9kernel_69PfS_S_S_S_S_S_S_S_S__param_8,
	.param .u64 .ptr .align 1 _Z9kernel_69PfS_S_S_S_S_S_S_S_S__param_9
)
{
	.reg .b32 	%r<5>;
	.reg .b32 	%f<25>;
	.reg .b64 	%rd<21>;
	.reg .b64 	%fd<21>;
	// demoted variable
	.shared .align 4 .b8 _ZZ9kernel_69PfS_S_S_S_S_S_S_S_S_E5myVar[4096];
	ld.param.u64 	%rd1, [_Z9kernel_69PfS_S_S_S_S_S_S_S_S__param_0];
	ld.param.u64 	%rd2, [_Z9kernel_69PfS_S_S_S_S_S_S_S_S__param_1];
	ld.param.u64 	%rd3, [_Z9kernel_69PfS_S_S_S_S_S_S_S_S__param_2];
	ld.param.u64 	%rd4, [_Z9kernel_69PfS_S_S_S_S_S_S_S_S__param_3];
	ld.param.u64 	%rd5, [_Z9kernel_69PfS_S_S_S_S_S_S_S_S__param_4];
	ld.param.u64 	%rd6, [_Z9kernel_69PfS_S_S_S_S_S_S_S_S__param_5];
	ld.param.u64 	%rd7, [_Z9kernel_69PfS_S_S_S_S_S_S_S_S__param_6];
	ld.param.u64 	%rd8, [_Z9kernel_69PfS_S_S_S_S_S_S_S_S__param_7];
	ld.param.u64 	%rd9, [_Z9kernel_69PfS_S_S_S_S_S_S_S_S__param_8];
	ld.param.u64 	%rd10, [_Z9kernel_69PfS_S_S_S_S_S_S_S_S__param_9];
	cvta.to.global.u64 	%rd11, %rd10;
	cvta.to.global.u64 	%rd12, %rd9;
	cvta.to.global.u64 	%rd13, %rd8;
	cvta.to.global.u64 	%rd14, %rd7;
	cvta.to.global.u64 	%rd15, %rd6;
	cvta.to.global.u64 	%rd16, %rd5;
	cvta.to.global.u64 	%rd17, %rd4;
	cvta.to.global.u64 	%rd18, %rd3;
	cvta.to.global.u64 	%rd19, %rd2;
	cvta.to.global.u64 	%rd20, %rd1;
	mov.u32 	%r1, %tid.x;
	shl.b32 	%r2, %r1, 2;
	mov.u32 	%r3, _ZZ9kernel_69PfS_S_S_S_S_S_S_S_S_E5myVar;
	add.s32 	%r4, %r3, %r2;
	ld.shared.f32 	%f1, [%r4];
	cvt.f64.f32 	%fd1, %f1;
	mul.f64 	%fd2, %fd1, 0d402F1F7FCFC3F812;
	cvt.rn.f32.f64 	%f2, %fd2;
	st.shared.f32 	[_ZZ9kernel_69PfS_S_S_S_S_S_S_S_S_E5myVar+24], %f2;
	ld.shared.f32 	%f3, [%r4];
	cvt.f64.f32 	%fd3, %f3;
	mul.f64 	%fd4, %fd3, 0d403CE3D273D5BAB2;
	cvt.rn.f32.f64 	%f4, %fd4;
	st.shared.f32 	[_ZZ9kernel_69PfS_S_S_S_S_S_S_S_S_E5myVar+12], %f4;
	ld.shared.f32 	%f5, [%r4];
	cvt.f64.f32 	%fd5, %f5;
	mul.f64 	%fd6, %fd5, 0d40455893C03BC4D2;
	cvt.rn.f32.f64 	%f6, %fd6;
	st.shared.f32 	[_ZZ9kernel_69PfS_S_S_S_S_S_S_S_S_E5myVar], %f6;
	ld.shared.f32 	%f7, [%r4];
	cvt.f64.f32 	%fd7, %f7;
	mul.f64 	%fd8, %fd7, 0d40480403B3E9A6F8;
	cvt.rn.f32.f64 	%f8, %fd8;
	st.shared.f32 	[_ZZ9kernel_69PfS_S_S_S_S_S_S_S_S_E5myVar+32], %f8;
	ld.shared.f32 	%f9, [%r4];
	cvt.f64.f32 	%fd9, %f9;
	mul.f64 	%fd10, %fd9, 0d40443A4CF0739B02;
	cvt.rn.f32.f64 	%f10, %fd10;
	st.shared.f32 	[_ZZ9kernel_69PfS_S_S_S_S_S_S_S_S_E5myVar], %f10;
	ld.shared.f32 	%f11, [%r4];
	cvt.f64.f32 	%fd11, %f11;
	mul.f64 	%fd12, %fd11, 0d40317EC57E23F24E;
	cvt.rn.f32.f64 	%f12, %fd12;
	st.shared.f32 	[_ZZ9kernel_69PfS_S_S_S_S_S_S_S_S_E5myVar+20], %f12;
	ld.shared.f32 	%f13, [%r4];
	cvt.f64.f32 	%fd13, %f13;
	mul.f64 	%fd14, %fd13, 0d404685DCAD14A0A1;
	cvt.rn.f32.f64 	%f14, %fd14;
	st.shared.f32 	[_ZZ9kernel_69PfS_S_S_S_S_S_S_S_S_E5myVar+8], %f14;
	ld.shared.f32 	%f15, [%r4];
	cvt.f64.f32 	%fd15, %f15;
	mul.f64 	%fd16, %fd15, 0d4044C42C343B70EF;
	cvt.rn.f32.f64 	%f16, %fd16;
	st.shared.f32 	[_ZZ9kernel_69PfS_S_S_S_S_S_S_S_S_E5myVar+12], %f16;
	ld.shared.f32 	%f17, [%r4];
	cvt.f64.f32 	%fd17, %f17;
	mul.f64 	%fd18, %fd17, 0d404629A3DB3BFB59;
	cvt.rn.f32.f64 	%f18, %fd18;
	st.shared.f32 	[_ZZ9kernel_69PfS_S_S_S_S_S_S_S_S_E5myVar+24], %f18;
	ld.shared.f32 	%f19, [%r4];
	cvt.f64.f32 	%fd19, %f19;
	mul.f64 	%fd20, %fd19, 0d4031096C508B32CF;
	cvt.rn.f32.f64 	%f20, %fd20;
	st.shared.f32 	[_ZZ9kernel_69PfS_S_S_S_S_S_S_S_S_E5myVar+20], %f20;
	st.global.f32 	[%rd20], %f10;
	ld.shared.f32 	%f21, [_ZZ9kernel_69PfS_S_S_S_S_S_S_S_S_E5myVar+4];
	st.global.f32 	[%rd19+4], %f21;
	st.global.f32 	[%rd18+8], %f14;
	st.global.f32 	[%rd17+12], %f16;
	ld.shared.f32 	%f22, [_ZZ9kernel_69PfS_S_S_S_S_S_S_S_S_E5myVar+16];
	st.global.f32 	[%rd16+16], %f22;
	st.global.f32 	[%rd15+20], %f20;
	st.global.f32 	[%rd14+24], %f18;
	ld.shared.f32 	%f23, [_ZZ9kernel_69PfS_S_S_S_S_S_S_S_S_E5myVar+28];
	st.global.f32 	[%rd13+28], %f23;
	st.global.f32 	[%rd12+32], %f8;
	ld.shared.f32 	%f24, [_ZZ9kernel_69PfS_S_S_S_S_S_S_S_S_E5myVar+36];
	st.global.f32 	[%rd11+36], %f24;
	ret;

}
	// .globl	_Z9kernel_70PfS_S_S_S_S_S_S_S_S_
.visible .entry _Z9kernel_70PfS_S_S_S_S_S_S_S_S_(
	.param .u64 .ptr .align 1 _Z9kernel_70PfS_S_S_S_S_S_S_S_S__param_0,
	.param .u64 .ptr .align 1 _Z9kernel_70PfS_S_S_S_S_S_S_S_S__param_1,
	.param .u64 .ptr .align 1 _Z9kernel_70PfS_S_S_S_S_S_S_S_S__param_2,
	.param .u64 .ptr .align 1 _Z9kernel_70PfS_S_S_S_S_S_S_S_S__param_3,
	.param .u64 .ptr .align 1 _Z9kernel_70PfS_S_S_S_S_S_S_S_S__param_4,
	.param .u64 .ptr .align 1 _Z9kernel_70PfS_S_S_S_S_S_S_S_S__param_5,
	.param .u64 .ptr .align 1 _Z9kernel_70PfS_S_S_S_S_S_S_S_S__param_6,
	.param .u64 .ptr .align 1 _Z9kernel_70PfS_S_S_S_S_S_S_S_S__param_7,
	.param .u64 .ptr .align 1 _Z9kernel_70PfS_S_S_S_S_S_S_S_S__param_8,
	.param .u64 .ptr .align 1 _Z9kernel_70PfS_S_S_S_S_S_S_S_S__param_9
)
{
	.reg .b32 	%r<5>;
	.reg .b32 	%f<24>;
	.reg .b64 	%rd<21>;
	.reg .b64 	%fd<21>;
	// demoted variable
	.shared .align 4 .b8 _ZZ9kernel_70PfS_S_S_S_S_S_S_S_S_E5myVar[4096];
	ld.param.u64 	%rd1, [_Z9kernel_70PfS_S_S_S_S_S_S_S_S__param_0];
	ld.param.u64 	%rd2, [_Z9kernel_70PfS_S_S_S_S_S_S_S_S__param_1];
	ld.param.u64 	%rd3, [_Z9kernel_70PfS_S_S_S_S_S_S_S_S__param_2];
	ld.param.u64 	%rd4, [_Z9kernel_70PfS_S_S_S_S_S_S_S_S__param_3];
	ld.param.u64 	%rd5, [_Z9kernel_70PfS_S_S_S_S_S_S_S_S__param_4];
	ld.param.u64 	%rd6, [_Z9kernel_70PfS_S_S_S_S_S_S_S_S__param_5];
	ld.param.u64 	%rd7, [_Z9kernel_70PfS_S_S_S_S_S_S_S_S__param_6];
	ld.param.u64 	%rd8, [_Z9kernel_70PfS_S_S_S_S_S_S_S_S__param_7];
	ld.param.u64 	%rd9, [_Z9kernel_70PfS_S_S_S_S_S_S_S_S__param_8];
	ld.param.u64 	%rd10, [_Z9kernel_70PfS_S_S_S_S_S_S_S_S__param_9];
	cvta.to.global.u64 	%rd11, %rd10;
	cvta.to.global.u64 	%rd12, %rd9;
	cvta.to.global.u64 	%rd13, %rd8;
	cvta.to.global.u64 	%rd14, %rd7;
	cvta.to.global.u64 	%rd15, %rd6;
	cvta.to.global.u64 	%rd16, %rd5;
	cvta.to.global.u64 	%rd17, %rd4;
	cvta.to.global.u64 	%rd18, %rd3;
	cvta.to.global.u64 	%rd19, %rd2;
	cvta.to.global.u64 	%rd20, %rd1;
	mov.u32 	%r1, %tid.x;
	shl.b32 	%r2, %r1, 2;
	mov.u32 	%r3, _ZZ9kernel_70PfS_S_S_S_S_S_S_S_S_E5myVar;
	add.s32 	%r4, %r3, %r2;
	ld.shared.f32 	%f1, [%r4];
	cvt.f64.f32 	%fd1, %f1;
	mul.f64 	%fd2, %fd1, 0d4045E94FF865D7CB;
	cvt.rn.f32.f64 	%f2, %fd2;
	st.shared.f32 	[_ZZ9kernel_70PfS_S_S_S_S_S_S_S_S_E5myVar+16], %f2;
	ld.shared.f32 	%f3, [%r4];
	cvt.f64.f32 	%fd3, %f3;
	mul.f64 	%fd4, %fd3, 0d4046D51593E5FB72;
	cvt.rn.f32.f64 	%f4, %fd4;
	st.shared.f32 	[_ZZ9kernel_70PfS_S_S_S_S_S_S_S_S_E5myVar+12], %f4;
	ld.shared.f32 	%f5, [%r4];
	cvt.f64.f32 	%fd5, %f5;
	mul.f64 	%fd6, %fd5, 0d4032C6D8F4F93BC1;
	cvt.rn.f32.f64 	%f6, %fd6;
	st.shared.f32 	[_ZZ9kernel_70PfS_S_S_S_S_S_S_S_S_E5myVar+20], %f6;
	ld.shared.f32 	%f7, [%r4];
	cvt.f64.f32 	%fd7, %f7;
	mul.f64 	%fd8, %fd7, 0d403FCB4F2F123C43;
	cvt.rn.f32.f64 	%f8, %fd8;
	st.shared.f32 	[_ZZ9kernel_70PfS_S_S_S_S_S_S_S_S_E5myVar+8], %f8;
	ld.shared.f32 	%f9, [%r4];
	cvt.f64.f32 	%fd9, %f9;
	mul.f64 	%fd10, %fd9, 0d40167A31E7D9988D;
	cvt.rn.f32.f64 	%f10, %fd10;
	st.shared.f32 	[_ZZ9kernel_70PfS_S_S_S_S_S_S_S_S_E5myVar+32], %f10;
	ld.shared.f32 	%f11, [%r4];
	cvt.f64.f32 	%fd11, %f11;
	mul.f64 	%fd12, %fd11, 0d40299009F623076C;
	cvt.rn.f32.f64 	%f12, %fd12;
	st.shared.f32 	[_ZZ9kernel_70PfS_S_S_S_S_S_S_S_S_E5myVar+20], %f12;
	ld.shared.f32 	%f13, [%r4];
	cvt.f64.f32 	%fd13, %f13;
	mul.f64 	%fd14, %fd13, 0d3FDF6C2EFD438D1E;
	cvt.rn.f32.f64 	%f14, %fd14;
	st.shared.f32 	[_ZZ9kernel_70PfS_S_S_S_S_S_S_S_S_E5myVar], %f14;
	ld.shared.f32 	%f15, [%r4];
	cvt.f64.f32 	%fd15, %f15;
	mul.f64 	%fd16, %fd15, 0d403791E85FD04A30;
	cvt.rn.f32.f64 	%f16, %fd16;
	st.shared.f32 	[_ZZ9kernel_70PfS_S_S_S_S_S_S_S_S_E5myVar+24], %f16;
	ld.shared.f32 	%f17, [%r4];
	cvt.f64.f32 	%fd17, %f17;
	mul.f64 	%fd18, %fd17, 0d4041FB8C4BD33D29;
	cvt.rn.f32.f64 	%f18, %fd18;
	st.shared.f32 	[_ZZ9kernel_70PfS_S_S_S_S_S_S_S_S_E5myVar+20], %f18;
	ld.shared.f32 	%f19, [%r4];
	cvt.f64.f32 	%fd19, %f19;
	mul.f64 	%fd20, %fd19, 0d4047543A19008206;
	cvt.rn.f32.f64 	%f20, %fd20;
	st.shared.f32 	[_ZZ9kernel_70PfS_S_S_S_S_S_S_S_S_E5myVar+12], %f20;
	st.global.f32 	[%rd20], %f14;
	ld.shared.f32 	%f21, [_ZZ9kernel_70PfS_S_S_S_S_S_S_S_S_E5myVar+4];
	st.global.f32 	[%rd19+4], %f21;
	st.global.f32 	[%rd18+8], %f8;
	st.global.f32 	[%rd17+12], %f20;
	st.global.f32 	[%rd16+16], %f2;
	st.global.f32 	[%rd15+20], %f18;
	st.global.f32 	[%rd14+24], %f16;
	ld.shared.f32 	%f22, [_ZZ9kernel_70PfS_S_S_S_S_S_S_S_S_E5myVar+28];
	st.global.f32 	[%rd13+28], %f22;
	st.global.f32 	[%rd12+32], %f10;
	ld.shared.f32 	%f23, [_ZZ9kernel_70PfS_S_S_S_S_S_S_S_S_E5myVar+36];
	st.global.f32 	[%rd11+36], %f23;
	ret;

}
	// .globl	_Z9kernel_71PfS_S_S_S_S_S_S_S_S_
.visible .entry _Z9kernel_71PfS_S_S_S_S_S_S_S_S_(
	.param .u64 .ptr .align 1 _Z9kernel_71PfS_S_S_S_S_S_S_S_S__param_0,
	.param .u64 .ptr .align 1 _Z9kernel_71PfS_S_S_S_S_S_S_S_S__param_1,
	.param .u64 .ptr .align 1 _Z9kernel_71PfS_S_S_S_S_S_S_S_S__param_2,
	.param .u64 .ptr .align 1 _Z9kernel_71PfS_S_S_S_S_S_S_S_S__param_3,
	.param .u64 .ptr .align 1 _Z9kernel_71PfS_S_S_S_S_S_S_S_S__param_4,
	.param .u64 .ptr .align 1 _Z9kernel_71PfS_S_S_S_S_S_S_S_S__param_5,
	.param .u64 .ptr .align 1 _Z9kernel_71PfS_S_S_S_S_S_S_S_S__param_6,
	.param .u64 .ptr .align 1 _Z9kernel_71PfS_S_S_S_S_S_S_S_S__param_7,
	.param .u64 .ptr .align 1 _Z9kernel_71PfS_S_S_S_S_S_S_S_S__param_8,
	.param .u64 .ptr .align 1 _Z9kernel_71PfS_S_S_S_S_S_S_S_S__param_9
)
{
	.reg .b32 	%r<5>;
	.reg .b32 	%f<23>;
	.reg .b64 	%rd<21>;
	.reg .b64 	%fd<21>;
	// demoted variable
	.shared .align 4 .b8 _ZZ9kernel_71PfS_S_S_S_S_S_S_S_S_E5myVar[4096];
	ld.param.u64 	%rd1, [_Z9kernel_71PfS_S_S_S_S_S_S_S_S__param_0];
	ld.param.u64 	%rd2, [_Z9kernel_71PfS_S_S_S_S_S_S_S_S__param_1];
	ld.param.u64 	%rd3, [_Z9kernel_71PfS_S_S_S_S_S_S_S_S__param_2];
	ld.param.u64 	%rd4, [_Z9kernel_71PfS_S_S_S_S_S_S_S_S__param_3];
	ld.param.u64 	%rd5, [_Z9kernel_71PfS_S_S_S_S_S_S_S_S__param_4];
	ld.param.u64 	%rd6, [_Z9kernel_71PfS_S_S_S_S_S_S_S_S__param_5];
	ld.param.u64 	%rd7, [_Z9kernel_71PfS_S_S_S_S_S_S_S_S__param_6];
	ld.param.u64 	%rd8, [_Z9kernel_71PfS_S_S_S_S_S_S_S_S__param_7];
	ld.param.u64 	%rd9, [_Z9kernel_71PfS_S_S_S_S_S_S_S_S__param_8];
	ld.param.u64 	%rd10, [_Z9kernel_71PfS_S_S_S_S_S_S_S_S__param_9];
	cvta.to.global.u64 	%rd11, %rd10;
	cvta.to.global.u64 	%rd12, %rd9;
	cvta.to.global.u64 	%rd13, %rd8;
	cvta.to.global.u64 	%rd14, %rd7;
	cvta.to.global.u64 	%rd15, %rd6;
	cvta.to.global.u64 	%rd16, %rd5;
	cvta.to.global.u64 	%rd17, %rd4;
	cvta.to.global.u64 	%rd18, %rd3;
	cvta.to.global.u64 	%rd19, %rd2;
	cvta.to.global.u64 	%rd20, %rd1;
	mov.u32 	%r1, %tid.x;
	shl.b32 	%r2, %r1, 2;
	mov.u32 	%r3, _ZZ9kernel_71PfS_S_S_S_S_S_S_S_S_E5myVar;
	add.s32 	%r4, %r3, %r2;
	ld.shared.f32 	%f1, [%r4];
	cvt.f64.f32 	%fd1, %f1;
	mul.f64 	%fd2, %fd1, 0d404659FD36F7E3D2;
	cvt.rn.f32.f64 	%f2, %fd2;
	st.shared.f32 	[_ZZ9kernel_71PfS_S_S_S_S_S_S_S_S_E5myVar+16], %f2;
	ld.shared.f32 	%f3, [%r4];
	cvt.f64.f32 	%fd3, %f3;
	mul.f64 	%fd4, %fd3, 0d400F9AA92E62131B;
	cvt.rn.f32.f64 	%f4, %fd4;
	st.shared.f32 	[_ZZ9kernel_71PfS_S_S_S_S_S_S_S_S_E5myVar], %f4;
	ld.shared.f32 	%f5, [%r4];
	cvt.f64.f32 	%fd5, %f5;
	mul.f64 	%fd6, %fd5, 0d403359337EB28D86;
	cvt.rn.f32.f64 	%f6, %fd6;
	st.shared.f32 	[_ZZ9kernel_71PfS_S_S_S_S_S_S_S_S_E5myVar+28], %f6;
	ld.shared.f32 	%f7, [%r4];
	cvt.f64.f32 	%fd7, %f7;
	mul.f64 	%fd8, %fd7, 0d403E2F26D04E618D;
	cvt.rn.f32.f64 	%f8, %fd8;
	st.shared.f32 	[_ZZ9kernel_71PfS_S_S_S_S_S_S_S_S_E5myVar+8], %f8;
	ld.shared.f32 	%f9, [%r4];
	cvt.f64.f32 	%fd9, %f9;
	mul.f64 	%fd10, %fd9, 0d40326330C67168F9;
	cvt.rn.f32.f64 	%f10, %fd10;
	st.shared.f32 	[_ZZ9kernel_71PfS_S_S_S_S_S_S_S_S_E5myVar+20], %f10;
	ld.shared.f32 	%f11, [%r4];
	cvt.f64.f32 	%fd11, %f11;
	mul.f64 	%fd12, %fd11, 0d403C9BC3B4F61672;
	cvt.rn.f32.f64 	%f12, %fd12;
	st.shared.f32 	[_ZZ9kernel_71PfS_S_S_S_S_S_S_S_S_E5myVar+4], %f12;
	ld.shared.f32 	%f13, [%r4];
	cvt.f64.f32 	%fd13, %f13;
	mul.f64 	%fd14, %fd13, 0d40393AC77574F723;
	cvt.rn.f32.f64 	%f14, %fd14;
	st.shared.f32 	[_ZZ9kernel_71PfS_S_S_S_S_S_S_S_S_E5myVar+36], %f14;
	ld.shared.f32 	%f15, [%r4];
	cvt.f64.f32 	%fd15, %f15;
	mul.f64 	%fd16, %fd15, 0d401A0CB70AC3A861;
	cvt.rn.f32.f64 	%f16, %fd16;
	st.shared.f32 	[_ZZ9kernel_71PfS_S_S_S_S_S_S_S_S_E5myVar+8], %f16;
	ld.shared.f32 	%f17, [%r4];
	cvt.f64.f32 	%fd17, %f17;
	mul.f64 	%fd18, %fd17, 0d4035BC60780FDC16;
	cvt.rn.f32.f64 	%f18, %fd18;
	st.shared.f32 	[_ZZ9kernel_71PfS_S_S_S_S_S_S_S_S_E5myVar+24], %f18;
	ld.shared.f32 	%f19, [%r4];
	cvt.f64.f32 	%fd19, %f19;
	mul.f64 	%fd20, %fd19, 0d40224E6516DB0DD8;
	cvt.rn.f32.f64 	%f20, %fd20;
	st.shared.f32 	[_ZZ9kernel_71PfS_S_S_S_S_S_S_S_S_E5myVar+8], %f20;
	st.global.f32 	[%rd20], %f4;
	st.global.f32 	[%rd19+4], %f12;
	st.global.f32 	[%rd18+8], %f20;
	ld.shared.f32 	%f21, [_ZZ9kernel_71PfS_S_S_S_S_S_S_S_S_E5myVar+12];
	st.global.f32 	[%rd17+12], %f21;
	st.global.f32 	[%rd16+16], %f2;
	st.global.f32 	[%rd15+20], %f10;
	st.global.f32 	[%rd14+24], %f18;
	st.global.f32 	[%rd13+28], %f6;
	ld.shared.f32 	%f22, [_ZZ9kernel_71PfS_S_S_S_S_S_S_S_S_E5myVar+32];
	st.global.f32 	[%rd12+32], %f22;
	st.global.f32 	[%rd11+36], %f14;
	ret;

}
	// .globl	_Z9kernel_72PfS_S_S_S_S_S_S_S_S_
.visible .entry _Z9kernel_72PfS_S_S_S_S_S_S_S_S_(
	.param .u64 .ptr .align 1 _Z9kernel_72PfS_S_S_S_S_S_S_S_S__param_0,
	.param .u64 .ptr .align 1 _Z9kernel_72PfS_S_S_S_S_S_S_S_S__param_1,
	.param .u64 .ptr .align 1 _Z9kernel_72PfS_S_S_S_S_S_S_S_S__param_2,
	.param .u64 .ptr .align 1 _Z9kernel_72PfS_S_S_S_S_S_S_S_S__param_3,
	.param .u64 .ptr .align 1 _Z9kernel_72PfS_S_S_S_S_S_S_S_S__param_4,
	.param .u64 .ptr .align 1 _Z9kernel_72PfS_S_S_S_S_S_S_S_S__param_5,
	.param .u64 .ptr .align 1 _Z9kernel_72PfS_S_S_S_S_S_S_S_S__param_6,
	.param .u64 .ptr .align 1 _Z9kernel_72PfS_S_S_S_S_S_S_S_S__param_7,
	.param .u64 .ptr .align 1 _Z9kernel_72PfS_S_S_S_S_S_S_S_S__param_8,
	.param .u64 .ptr .align 1 _Z9kernel_72PfS_S_S_S_S_S_S_S_S__param_9
)
{
	.reg .b32 	%r<5>;
	.reg .b32 	%f<25>;
	.reg .b64 	%rd<21>;
	.reg .b64 	%fd<21>;
	// demoted variable
	.shared .align 4 .b8 _ZZ9kernel_72PfS_S_S_S_S_S_S_S_S_E5myVar[4096];
	ld.param.u64 	%rd1, [_Z9kernel_72PfS_S_S_S_S_S_S_S_S__param_0];
	ld.param.u64 	%rd2, [_Z9kernel_72PfS_S_S_S_S_S_S_S_S__param_1];
	ld.param.u64 	%rd3, [_Z9kernel_72PfS_S_S_S_S_S_S_S_S__param_2];
	ld.param.u64 	%rd4, [_Z9kernel_72PfS_S_S_S_S_S_S_S_S__param_3];
	ld.param.u64 	%rd5, [_Z9kernel_72PfS_S_S_S_S_S_S_S_S__param_4];
	ld.param.u64 	%rd6, [_Z9kernel_72PfS_S_S_S_S_S_S_S_S__param_5];
	ld.param.u64 	%rd7, [_Z9kernel_72PfS_S_S_S_S_S_S_S_S__param_6];
	ld.param.u64 	%rd8, [_Z9kernel_72PfS_S_S_S_S_S_S_S_S__param_7];
	ld.param.u64 	%rd9, [_Z9kernel_72PfS_S_S_S_S_S_S_S_S__param_8];
	ld.param.u64 	%rd10, [_Z9kernel_72PfS_S_S_S_S_S_S_S_S__param_9];
	cvta.to.global.u64 	%rd11, %rd10;
	cvta.to.global.u64 	%rd12, %rd9;
	cvta.to.global.u64 	%rd13, %rd8;
	cvta.to.global.u64 	%rd14, %rd7;
	cvta.to.global.u64 	%rd15, %rd6;
	cvta.to.global.u64 	%rd16, %rd5;
	cvta.to.global.u64 	%rd17, %rd4;
	cvta.to.global.u64 	%rd18, %rd3;
	cvta.to.global.u64 	%rd19, %rd2;
	cvta.to.global.u64 	%rd20, %rd1;
	mov.u32 	%r1, %tid.x;
	shl.b32 	%r2, %r1, 2;
	mov.u32 	%r3, _ZZ9kernel_72PfS_S_S_S_S_S_S_S_S_E5myVar;
	add.s32 	%r4, %r3, %r2;
	ld.shared.f32 	%f1, [%r4];
	cvt.f64.f32 	%fd1, %f1;
	mul.f64 	%fd2, %fd1, 0d403B8F6049ECB31C;
	cvt.rn.f32.f64 	%f2, %fd2;
	st.shared.f32 	[_ZZ9kernel_72PfS_S_S_S_S_S_S_S_S_E5myVar], %f2;
	ld.shared.f32 	%f3, [%r4];
	cvt.f64.f32 	%fd3, %f3;
	mul.f64 	%fd4, %fd3, 0d404138E503FB3743;
	cvt.rn.f32.f64 	%f4, %fd4;
	st.shared.f32 	[_ZZ9kernel_72PfS_S_S_S_S_S_S_S_S_E5myVar+24], %f4;
	ld.shared.f32 	%f5, [%r4];
	cvt.f64.f32 	%fd5, %f5;
	mul.f64 	%fd6, %fd5, 0d40151A9003EEA20A;
	cvt.rn.f32.f64 	%f6, %fd6;
	st.shared.f32 	[_ZZ9kernel_72PfS_S_S_S_S_S_S_S_S_E5myVar+16], %f6;
	ld.shared.f32 	%f7, [%r4];
	cvt.f64.f32 	%fd7, %f7;
	mul.f64 	%fd8, %fd7, 0d40250066A11EC919;
	cvt.rn.f32.f64 	%f8, %fd8;
	st.shared.f32 	[_ZZ9kernel_72PfS_S_S_S_S_S_S_S_S_E5myVar+32], %f8;
	ld.shared.f32 	%f9, [%r4];
	cvt.f64.f32 	%fd9, %f9;
	mul.f64 	%fd10, %fd9, 0d4019C90FB65668C2;
	cvt.rn.f32.f64 	%f10, %fd10;
	st.shared.f32 	[_ZZ9kernel_72PfS_S_S_S_S_S_S_S_S_E5myVar+4], %f10;
	ld.shared.f32 	%f11, [%r4];
	cvt.f64.f32 	%fd11, %f11;
	mul.f64 	%fd12, %fd11, 0d403CF2940357A355;
	cvt.rn.f32.f64 	%f12, %fd12;
	st.shared.f32 	[_ZZ9kernel_72PfS_S_S_S_S_S_S_S_S_E5myVar+24], %f12;
	ld.shared.f32 	%f13, [%r4];
	cvt.f64.f32 	%fd13, %f13;
	mul.f64 	%fd14, %fd13, 0d4046256F5CAF2D80;
	cvt.rn.f32.f64 	%f14, %fd14;
	st.shared.f32 	[_ZZ9kernel_72PfS_S_S_S_S_S_S_S_S_E5myVar+12], %f14;
	ld.shared.f32 	%f15, [%r4];
	cvt.f64.f32 	%fd15, %f15;
	mul.f64 	%fd16, %fd15, 0d40380C0FBA8826AB;
	cvt.rn.f32.f64 	%f16, %fd16;
	st.shared.f32 	[_ZZ9kernel_72PfS_S_S_S_S_S_S_S_S_E5myVar], %f16;
	ld.shared.f32 	%f17, [%r4];
	cvt.f64.f32 	%fd17, %f17;
	mul.f64 	%fd18, %fd17, 0d403D3A53543AEAB8;
	cvt.rn.f32.f64 	%f18, %fd18;
	st.shared.f32 	[_ZZ9kernel_72PfS_S_S_S_S_S_S_S_S_E5myVar], %f18;
	ld.shared.f32 	%f19, [%r4];
	cvt.f64.f32 	%fd19, %f19;
	mul.f64 	%fd20, %fd19, 0d3FFD4302B40F66A5;
	cvt.rn.f32.f64 	%f20, %fd20;
	st.shared.f32 	[_ZZ9kernel_72PfS_S_S_S_S_S_S_S_S_E5myVar], %f20;
	st.global.f32 	[%rd20], %f20;
	st.global.f32 	[%rd19+4], %f10;
	ld.shared.f32 	%f21, [_ZZ9kernel_72PfS_S_S_S_S_S_S_S_S_E5myVar+8];
	st.global.f32 	[%rd18+8], %f21;
	st.global.f32 	[%rd17+12], %f14;
	st.global.f32 	[%rd16+16], %f6;
	ld.shared.f32 	%f22, [_ZZ9kernel_72PfS_S_S_S_S_S_S_S_S_E5myVar+20];
	st.global.f32 	[%rd15+20], %f22;
	st.global.f32 	[%rd14+24], %f12;
	ld.shared.f32 	%f23, [_ZZ9kernel_72PfS_S_S_S_S_S_S_S_S_E5myVar+28];
	st.global.f32 	[%rd13+28], %f23;
	st.global.f32 	[%rd12+32], %f8;
	ld.shared.f32 	%f24, [_ZZ9kernel_72PfS_S_S_S_S_S_S_S_S_E5myVar+36];
	st.global.f32 	[%rd11+36], %f24;
	ret;

}
	// .globl	_Z9kernel_73PfS_S_S_S_S_S_S_S_S_
.visible .entry _Z9kernel_73PfS_S_S_S_S_S_S_S_S_(
	.param .u64 .ptr .align 1 _Z9kernel_73PfS_S_S_S_S_S_S_S_S__param_0,
	.param .u64 .ptr .align 1 _Z9kernel_73PfS_S_S_S_S_S_S_S_S__param_1,
	.param .u64 .ptr .align 1 _Z9kernel_73PfS_S_S_S_S_S_S_S_S__param_2,
	.param .u64 .ptr .align 1 _Z9kernel_73PfS_S_S_S_S_S_S_S_S__param_3,
	.param .u64 .ptr .align 1 _Z9kernel_73PfS_S_S_S_S_S_S_S_S__param_4,
	.param .u64 .ptr .align 1 _Z9kernel_73PfS_S_S_S_S_S_S_S_S__param_5,
	.param .u64 .ptr .align 1 _Z9kernel_73PfS_S_S_S_S_S_S_S_S__param_6,
	.param .u64 .ptr .align 1 _Z9kernel_73PfS_S_S_S_S_S_S_S_S__param_7,
	.param .u64 .ptr .align 1 _Z9kernel_73PfS_S_S_S_S_S_S_S_S__param_8,
	.param .u64 .ptr .align 1 _Z9kernel_73PfS_S_S_S_S_S_S_S_S__param_9
)
{
	.reg .b32 	%r<5>;
	.reg .b32 	%f<25>;
	.reg .b64 	%rd<21>;
	.reg .b64 	%fd<21>;
	// demoted variable
	.shared .align 4 .b8 _ZZ9kernel_73PfS_S_S_S_S_S_S_S_S_E5myVar[4096];
	ld.param.u64 	%rd1, [_Z9kernel_73PfS_S_S_S_S_S_S_S_S__param_0];
	ld.param.u64 	%rd2, [_Z9kernel_73PfS_S_S_S_S_S_S_S_S__param_1];
	ld.param.u64 	%rd3, [_Z9kernel_73PfS_S_S_S_S_S_S_S_S__param_2];
	ld.param.u64 	%rd4, [_Z9kernel_73PfS_S_S_S_S_S_S_S_S__param_3];
	ld.param.u64 	%rd5, [_Z9kernel_73PfS_S_S_S_S_S_S_S_S__param_4];
	ld.param.u64 	%rd6, [_Z9kernel_73PfS_S_S_S_S_S_S_S_S__param_5];
	ld.param.u64 	%rd7, [_Z9kernel_73PfS_S_S_S_S_S_S_S_S__param_6];
	ld.param.u64 	%rd8, [_Z9kernel_73PfS_S_S_S_S_S_S_S_S__param_7];
	ld.param.u64 	%rd9, [_Z9kernel_73PfS_S_S_S_S_S_S_S_S__param_8];
	ld.param.u64 	%rd10, [_Z9kernel_73PfS_S_S_S_S_S_S_S_S__param_9];
	cvta.to.global.u64 	%rd11, %rd10;
	cvta.to.global.u64 	%rd12, %rd9;
	cvta.to.global.u64 	%rd13, %rd8;
	cvta.to.global.u64 	%rd14, %rd7;
	cvta.to.global.u64 	%rd15, %rd6;
	cvta.to.global.u64 	%rd16, %rd5;
	cvta.to.global.u64 	%rd17, %rd4;
	cvta.to.global.u64 	%rd18, %rd3;
	cvta.to.global.u64 	%rd19, %rd2;
	cvta.to.global.u64 	%rd20, %rd1;
	mov.u32 	%r1, %tid.x;
	shl.b32 	%r2, %r1, 2;
	mov.u32 	%r3, _ZZ9kernel_73PfS_S_S_S_S_S_S_S_S_E5myVar;
	add.s32 	%r4, %r3, %r2;
	ld.shared.f32 	%f1, [%r4];
	cvt.f64.f32 	%fd1, %f1;
	mul.f64 	%fd2, %fd1, 0d403266BFCA85CAB0;
	cvt.rn.f32.f64 	%f2, %fd2;
	st.shared.f32 	[_ZZ9kernel_73PfS_S_S_S_S_S_S_S_S_E5myVar+36], %f2;
	ld.shared.f32 	%f3, [%r4];
	cvt.f64.f32 	%fd3, %f3;
	mul.f64 	%fd4, %fd3, 0d4032EB357E670E2C;
	cvt.rn.f32.f64 	%f4, %fd4;
	st.shared.f32 	[_ZZ9kernel_73PfS_S_S_S_S_S_S_S_S_E5myVar+4], %f4;
	ld.shared.f32 	%f5, [%r4];
	cvt.f64.f32 	%fd5, %f5;
	mul.f64 	%fd6, %fd5, 0d4028D63D5FDCDF6A;
	cvt.rn.f32.f64 	%f6, %fd6;
	st.shared.f32 	[_ZZ9kernel_73PfS_S_S_S_S_S_S_S_S_E5myVar+8], %f6;
	ld.shared.f32 	%f7, [%r4];
	cvt.f64.f32 	%fd7, %f7;
	mul.f64 	%fd8, %fd7, 0d4036BB525460AA65;
	cvt.rn.f32.f64 	%f8, %fd8;
	st.shared.f32 	[_ZZ9kernel_73PfS_S_S_S_S_S_S_S_S_E5myVar+8], %f8;
	ld.shared.f32 	%f9, [%r4];
	cvt.f64.f32 	%fd9, %f9;
	mul.f64 	%fd10, %fd9, 0d401E7C5BD0E12E84;
	cvt.rn.f32.f64 	%f10, %fd10;
	st.shared.f32 	[_ZZ9kernel_73PfS_S_S_S_S_S_S_S_S_E5myVar+36], %f10;
	ld.shared.f32 	%f11, [%r4];
	cvt.f64.f32 	%fd11, %f11;
	mul.f64 	%fd12, %fd11, 0d4034877EB28D8666;
	cvt.rn.f32.f64 	%f12, %fd12;
	st.shared.f32 	[_ZZ9kernel_73PfS_S_S_S_S_S_S_S_S_E5myVar+28], %f12;
	ld.shared.f32 	%f13, [%r4];
	cvt.f64.f32 	%fd13, %f13;
	mul.f64 	%fd14, %fd13, 0d4006806317268D33;
	cvt.rn.f32.f64 	%f14, %fd14;
	st.shared.f32 	[_ZZ9kernel_73PfS_S_S_S_S_S_S_S_S_E5myVar+28], %f14;
	ld.shared.f32 	%f15, [%r4];
	cvt.f64.f32 	%fd15, %f15;
	mul.f64 	%fd16, %fd15, 0d40414C999567DBB1;
	cvt.rn.f32.f64 	%f16, %fd16;
	st.shared.f32 	[_ZZ9kernel_73PfS_S_S_S_S_S_S_S_S_E5myVar+8], %f16;
	ld.shared.f32 	%f17, [%r4];
	cvt.f64.f32 	%fd17, %f17;
	mul.f64 	%fd18, %fd17, 0d40160C02AFDDA8BD;
	cvt.rn.f32.f64 	%f18, %fd18;
	st.shared.f32 	[_ZZ9kernel_73PfS_S_S_S_S_S_S_S_S_E5myVar], %f18;
	ld.shared.f32 	%f19, [%r4];
	cvt.f64.f32 	%fd19, %f19;
	mul.f64 	%fd20, %fd19, 0d401717C80841EDE1;
	cvt.rn.f32.f64 	%f20, %fd20;
	st.shared.f32 	[_ZZ9kernel_73PfS_S_S_S_S_S_S_S_S_E5myVar+16], %f20;
	st.global.f32 	[%rd20], %f18;
	st.global.f32 	[%rd19+4], %f4;
	st.global.f32 	[%rd18+8], %f16;
	ld.shared.f32 	%f21, [_ZZ9kernel_73PfS_S_S_S_S_S_S_S_S_E5myVar+12];
	st.global.f32 	[%rd17+12], %f21;
	st.global.f32 	[%rd16+16], %f20;
	ld.shared.f32 	%f22, [_ZZ9kernel_73PfS_S_S_S_S_S_S_S_S_E5myVar+20];
	st.global.f32 	[%rd15+20], %f22;
	ld.shared.f32 	%f23, [_ZZ9kernel_73PfS_S_S_S_S_S_S_S_S_E5myVar+24];
	st.global.f32 	[%rd14+24], %f23;
	st.global.f32 	[%rd13+28], %f14;
	ld.shared.f32 	%f24, [_ZZ9kernel_73PfS_S_S_S_S_S_S_S_S_E5myVar+32];
	st.global.f32 	[%rd12+32], %f24;
	st.global.f32 	[%rd11+36], %f10;
	ret;

}
	// .globl	_Z9kernel_74PfS_S_S_S_S_S_S_S_S_
.visible .entry _Z9kernel_74PfS_S_S_S_S_S_S_S_S_(
	.param .u64 .ptr .align 1 _Z9kernel_74PfS_S_S_S_S_S_S_S_S__param_0,
	.param .u64 .ptr .align 1 _Z9kernel_74PfS_S_S_S_S_S_S_S_S__param_1,
	.param .u64 .ptr .align 1 _Z9kernel_74PfS_S_S_S_S_S_S_S_S__param_2,
	.param .u64 .ptr .align 1 _Z9kernel_74PfS_S_S_S_S_S_S_S_S__param_3,
	.param .u64 .ptr .align 1 _Z9kernel_74PfS_S_S_S_S_S_S_S_S__param_4,
	.param .u64 .ptr .align 1 _Z9kernel_74PfS_S_S_S_S_S_S_S_S__param_5,
	.param .u64 .ptr .align 1 _Z9kernel_74PfS_S_S_S_S_S_S_S_S__param_6,
	.param .u64 .ptr .align 1 _Z9kernel_74PfS_S_S_S_S_S_S_S_S__param_7,
	.param .u64 .ptr .align 1 _Z9kernel_74PfS_S_S_S_S_S_S_S_S__param_8,
	.param .u64 .ptr .align 1 _Z9kernel_74PfS_S_S_S_S_S_S_S_S__param_9
)
{
	.reg .b32 	%r<5>;
	.reg .b32 	%f<25>;
	.reg .b64 	%rd<21>;
	.reg .b64 	%fd<21>;
	// demoted variable
	.shared .align 4 .b8 _ZZ9kernel_74PfS_S_S_S_S_S_S_S_S_E5myVar[4096];
	ld.param.u64 	%rd1, [_Z9kernel_74PfS_S_S_S_S_S_S_S_S__param_0];
	ld.param.u64 	%rd2, [_Z9kernel_74PfS_S_S_S_S_S_S_S_S__param_1];
	ld.param.u64 	%rd3, [_Z9kernel_74PfS_S_S_S_S_S_S_S_S__param_2];
	ld.param.u64 	%rd4, [_Z9kernel_74PfS_S_S_S_S_S_S_S_S__param_3];
	ld.param.u64 	%rd5, [_Z9kernel_74PfS_S_S_S_S_S_S_S_S__param_4];
	ld.param.u64 	%rd6, [_Z9kernel_74PfS_S_S_S_S_S_S_S_S__param_5];
	ld.param.u64 	%rd7, [_Z9kernel_74PfS_S_S_S_S_S_S_S_S__param_6];
	ld.param.u64 	%rd8, [_Z9kernel_74PfS_S_S_S_S_S_S_S_S__param_7];
	ld.param.u64 	%rd9, [_Z9kernel_74PfS_S_S_S_S_S_S_S_S__param_8];
	ld.param.u64 	%rd10, [_Z9kernel_74PfS_S_S_S_S_S_S_S_S__param_9];
	cvta.to.global.u64 	%rd11, %rd10;
	cvta.to.global.u64 	%rd12, %rd9;
	cvta.to.global.u64 	%rd13, %rd8;
	cvta.to.global.u64 	%rd14, %rd7;
	cvta.to.global.u64 	%rd15, %rd6;
	cvta.to.global.u64 	%rd16, %rd5;
	cvta.to.global.u64 	%rd17, %rd4;
	cvta.to.global.u64 	%rd18, %rd3;
	cvta.to.global.u64 	%rd19, %rd2;
	cvta.to.global.u64 	%rd20, %rd1;
	mov.u32 	%r1, %tid.x;
	shl.b32 	%r2, %r1, 2;
	mov.u32 	%r3, _ZZ9kernel_74PfS_S_S_S_S_S_S_S_S_E5myVar;
	add.s32 	%r4, %r3, %r2;
	ld.shared.f32 	%f1, [%r4];
	cvt.f64.f32 	%fd1, %f1;
	mul.f64 	%fd2, %fd1, 0d4019B1B4BB5E0F80;
	cvt.rn.f32.f64 	%f2, %fd2;
	st.shared.f32 	[_ZZ9kernel_74PfS_S_S_S_S_S_S_S_S_E5myVar+24], %f2;
	ld.shared.f32 	%f3, [%r4];
	cvt.f64.f32 	%fd3, %f3;
	mul.f64 	%fd4, %fd3, 0d4046C3759EE88DF3;
	cvt.rn.f32.f64 	%f4, %fd4;
	st.shared.f32 	[_ZZ9kernel_74PfS_S_S_S_S_S_S_S_S_E5myVar+4], %f4;
	ld.shared.f32 	%f5, [%r4];
	cvt.f64.f32 	%fd5, %f5;
	mul.f64 	%fd6, %fd5, 0d40222AC9081C2E34;
	cvt.rn.f32.f64 	%f6, %fd6;
	st.shared.f32 	[_ZZ9kernel_74PfS_S_S_S_S_S_S_S_S_E5myVar+8], %f6;
	ld.shared.f32 	%f7, [%r4];
	cvt.f64.f32 	%fd7, %f7;
	mul.f64 	%fd8, %fd7, 0d4040CA74299D883C;
	cvt.rn.f32.f64 	%f8, %fd8;
	st.shared.f32 	[_ZZ9kernel_74PfS_S_S_S_S_S_S_S_S_E5myVar+32], %f8;
	ld.shared.f32 	%f9, [%r4];
	cvt.f64.f32 	%fd9, %f9;
	mul.f64 	%fd10, %fd9, 0d40393C1BFBDF090F;
	cvt.rn.f32.f64 	%f10, %fd10;
	st.shared.f32 	[_ZZ9kernel_74PfS_S_S_S_S_S_S_S_S_E5myVar+12], %f10;
	ld.shared.f32 	%f11, [%r4];
	cvt.f64.f32 	%fd11, %f11;
	mul.f64 	%fd12, %fd11, 0d401616E371540032;
	cvt.rn.f32.f64 	%f12, %fd12;
	st.shared.f32 	[_ZZ9kernel_74PfS_S_S_S_S_S_S_S_S_E5myVar+12], %f12;
	ld.shared.f32 	%f13, [%r4];
	cvt.f64.f32 	%fd13, %f13;
	mul.f64 	%fd14, %fd13, 0d40479349CF56EAC8;
	cvt.rn.f32.f64 	%f14, %fd14;
	st.shared.f32 	[_ZZ9kernel_74PfS_S_S_S_S_S_S_S_S_E5myVar+24], %f14;
	ld.shared.f32 	%f15, [%r4];
	cvt.f64.f32 	%fd15, %f15;
	mul.f64 	%fd16, %fd15, 0d4047395DF6555C53;
	cvt.rn.f32.f64 	%f16, %fd16;
	st.shared.f32 	[_ZZ9kernel_74PfS_S_S_S_S_S_S_S_S_E5myVar+28], %f16;
	ld.shared.f32 	%f17, [%r4];
	cvt.f64.f32 	%fd17, %f17;
	mul.f64 	%fd18, %fd17, 0d4028BB9799E518F4;
	cvt.rn.f32.f64 	%f18, %fd18;
	st.shared.f32 	[_ZZ9kernel_74PfS_S_S_S_S_S_S_S_S_E5myVar+32], %f18;
	ld.shared.f32 	%f19, [%r4];
	cvt.f64.f32 	%fd19, %f19;
	mul.f64 	%fd20, %fd19, 0d401D8EEFE4FFC979;
	cvt.rn.f32.f64 	%f20, %fd20;
	st.shared.f32 	[_ZZ9kernel_74PfS_S_S_S_S_S_S_S_S_E5myVar+24], %f20;
	ld.shared.f32 	%f21, [_ZZ9kernel_74PfS_S_S_S_S_S_S_S_S_E5myVar];
	st.global.f32 	[%rd20], %f21;
	st.global.f32 	[%rd19+4], %f4;
	st.global.f32 	[%rd18+8], %f6;
	st.global.f32 	[%rd17+12], %f12;
	ld.shared.f32 	%f22, [_ZZ9kernel_74PfS_S_S_S_S_S_S_S_S_E5myVar+16];
	st.global.f32 	[%rd16+16], %f22;
	ld.shared.f32 	%f23, [_ZZ9kernel_74PfS_S_S_S_S_S_S_S_S_E5myVar+20];
	st.global.f32 	[%rd15+20], %f23;
	st.global.f32 	[%rd14+24], %f20;
	st.global.f32 	[%rd13+28], %f16;
	st.global.f32 	[%rd12+32], %f18;
	ld.shared.f32 	%f24, [_ZZ9kernel_74PfS_S_S_S_S_S_S_S_S_E5myVar+36];
	st.global.f32 	[%rd11+36], %f24;
	ret;

}
	// .globl	_Z9kernel_75PfS_S_S_S_S_S_S_S_S_
.visible .entry _Z9kernel_75PfS_S_S_S_S_S_S_S_S_(
	.param .u64 .ptr .align 1 _Z9kernel_75PfS_S_S_S_S_S_S_S_S__param_0,
	.param .u64 .ptr .align 1 _Z9kernel_75PfS_S_S_S_S_S_S_S_S__param_1,
	.param .u64 .ptr .align 1 _Z9kernel_75PfS_S_S_S_S_S_S_S_S__param_2,
	.param .u64 .ptr .align 1 _Z9kernel_75PfS_S_S_S_S_S_S_S_S__param_3,
	.param .u64 .ptr .align 1 _Z9kernel_75PfS_S_S_S_S_S_S_S_S__param_4,
	.param .u64 .ptr .align 1 _Z9kernel_75PfS_S_S_S_S_S_S_S_S__param_5,
	.param .u64 .ptr .align 1 _Z9kernel_75PfS_S_S_S_S_S_S_S_S__param_6,
	.param .u64 .ptr .align 1 _Z9kernel_75PfS_S_S_S_S_S_S_S_S__param_7,
	.param .u64 .ptr .align 1 _Z9kernel_75PfS_S_S_S_S_S_S_S_S__param_8,
	.param .u64 .ptr .align 1 _Z9kernel_75PfS_S_S_S_S_S_S_S_S__param_9
)
{
	.reg .b32 	%r<5>;
	.reg .b32 	%f<24>;
	.reg .b64 	%rd<21>;
	.reg .b64 	%fd<21>;
	// demoted variable
	.shared .align 4 .b8 _ZZ9kernel_75PfS_S_S_S_S_S_S_S_S_E5myVar[4096];
	ld.param.u64 	%rd1, [_Z9kernel_75PfS_S_S_S_S_S_S_S_S__param_0];
	ld.param.u64 	%rd2, [_Z9kernel_75PfS_S_S_S_S_S_S_S_S__param_1];
	ld.param.u64 	%rd3, [_Z9kernel_75PfS_S_S_S_S_S_S_S_S__param_2];
	ld.param.u64 	%rd4, [_Z9kernel_75PfS_S_S_S_S_S_S_S_S__param_3];
	ld.param.u64 	%rd5, [_Z9kernel_75PfS_S_S_S_S_S_S_S_S__param_4];
	ld.param.u64 	%rd6, [_Z9kernel_75PfS_S_S_S_S_S_S_S_S__param_5];
	ld.param.u64 	%rd7, [_Z9kernel_75PfS_S_S_S_S_S_S_S_S__param_6];
	ld.param.u64 	%rd8, [_Z9kernel_75PfS_S_S_S_S_S_S_S_S__param_7];
	ld.param.u64 	%rd9, [_Z9kernel_75PfS_S_S_S_S_S_S_S_S__param_8];
	ld.param.u64 	%rd10, [_Z9kernel_75PfS_S_S_S_S_S_S_S_S__param_9];
	cvta.to.global.u64 	%rd11, %rd10;
	cvta.to.global.u64 	%rd12, %rd9;
	cvta.to.global.u64 	%rd13, %rd8;
	cvta.to.global.u64 	%rd14, %rd7;
	cvta.to.global.u64 	%rd15, %rd6;
	cvta.to.global.u64 	%rd16, %rd5;
	cvta.to.global.u64 	%rd17, %rd4;
	cvta.to.global.u64 	%rd18, %rd3;
	cvta.to.global.u64 	%rd19, %rd2;
	cvta.to.global.u64 	%rd20, %rd1;
	mov.u32 	%r1, %tid.x;
	shl.b32 	%r2, %r1, 2;
	mov.u32 	%r3, _ZZ9kernel_75PfS_S_S_S_S_S_S_S_S_E5myVar;
	add.s32 	%r4, %r3, %r2;
	ld.shared.f32 	%f1, [%r4];
	cvt.f64.f32 	%fd1, %f1;
	mul.f64 	%fd2, %fd1, 0d4048F771C10D7BEA;
	cvt.rn.f32.f64 	%f2, %fd2;
	st.shared.f32 	[_ZZ9kernel_75PfS_S_S_S_S_S_S_S_S_E5myVar+36], %f2;
	ld.shared.f32 	%f3, [%r4];
	cvt.f64.f32 	%fd3, %f3;
	mul.f64 	%fd4, %fd3, 0d4046C3E34330D738;
	cvt.rn.f32.f64 	%f4, %fd4;
	st.shared.f32 	[_ZZ9kernel_75PfS_S_S_S_S_S_S_S_S_E5myVar+36], %f4;
	ld.shared.f32 	%f5, [%r4];
	cvt.f64.f32 	%fd5, %f5;
	mul.f64 	%fd6, %fd5, 0d4035122E1AC57E24;
	cvt.rn.f32.f64 	%f6, %fd6;
	st.shared.f32 	[_ZZ9kernel_75PfS_S_S_S_S_S_S_S_S_E5myVar+4], %f6;
	ld.shared.f32 	%f7, [%r4];
	cvt.f64.f32 	%fd7, %f7;
	mul.f64 	%fd8, %fd7, 0d4033393AD5BEE3D6;
	cvt.rn.f32.f64 	%f8, %fd8;
	st.shared.f32 	[_ZZ9kernel_75PfS_S_S_S_S_S_S_S_S_E5myVar+36], %f8;
	ld.shared.f32 	%f9, [%r4];
	cvt.f64.f32 	%fd9, %f9;
	mul.f64 	%fd10, %fd9, 0d40213FBA6698BB4D;
	cvt.rn.f32.f64 	%f10, %fd10;
	st.shared.f32 	[_ZZ9kernel_75PfS_S_S_S_S_S_S_S_S_E5myVar+8], %f10;
	ld.shared.f32 	%f11, [%r4];
	cvt.f64.f32 	%fd11, %f11;
	mul.f64 	%fd12, %fd11, 0d4035353AF74CD317;
	cvt.rn.f32.f64 	%f12, %fd12;
	st.shared.f32 	[_ZZ9kernel_75PfS_S_S_S_S_S_S_S_S_E5myVar+20], %f12;
	ld.shared.f32 	%f13, [%r4];
	cvt.f64.f32 	%fd13, %f13;
	mul.f64 	%fd14, %fd13, 0d4048999E7B80A9DF;
	cvt.rn.f32.f64 	%f14, %fd14;
	st.shared.f32 	[_ZZ9kernel_75PfS_S_S_S_S_S_S_S_S_E5myVar+12], %f14;
	ld.shared.f32 	%f15, [%r4];
	cvt.f64.f32 	%fd15, %f15;
	mul.f64 	%fd16, %fd15, 0d3FF1A9CDC443914F;
	cvt.rn.f32.f64 	%f16, %fd16;
	st.shared.f32 	[_ZZ9kernel_75PfS_S_S_S_S_S_S_S_S_E5myVar+16], %f16;
	ld.shared.f32 	%f17, [%r4];
	cvt.f64.f32 	%fd17, %f17;
	mul.f64 	%fd18, %fd17, 0d402B217F4128BF3C;
	cvt.rn.f32.f64 	%f18, %fd18;
	st.shared.f32 	[_ZZ9kernel_75PfS_S_S_S_S_S_S_S_S_E5myVar+28], %f18;
	ld.shared.f32 	%f19, [%r4];
	cvt.f64.f32 	%fd19, %f19;
	mul.f64 	%fd20, %fd19, 0d4033039BCBA30121;
	cvt.rn.f32.f64 	%f20, %fd20;
	st.shared.f32 	[_ZZ9kernel_75PfS_S_S_S_S_S_S_S_S_E5myVar+8], %f20;
	ld.shared.f32 	%f21, [_ZZ9kernel_75PfS_S_S_S_S_S_S_S_S_E5myVar];
	st.global.f32 	[%rd20], %f21;
	st.global.f32 	[%rd19+4], %f6;
	st.global.f32 	[%rd18+8], %f20;
	st.global.f32 	[%rd17+12], %f14;
	st.global.f32 	[%rd16+16], %f16;
	st.global.f32 	[%rd15+20], %f12;
	ld.shared.f32 	%f22, [_ZZ9kernel_75PfS_S_S_S_S_S_S_S_S_E5myVar+24];
	st.global.f32 	[%rd14+24], %f22;
	st.global.f32 	[%rd13+28], %f18;
	ld.shared.f32 	%f23, [_ZZ9kernel_75PfS_S_S_S_S_S_S_S_S_E5myVar+32];
	st.global.f32 	[%rd12+32], %f23;
	st.global.f32 	[%rd11+36], %f8;
	ret;

}
	// .globl	_Z9kernel_76PfS_S_S_S_S_S_S_S_S_
.visible .entry _Z9kernel_76PfS_S_S_S_S_S_S_S_S_(
	.param .u64 .ptr .align 1 _Z9kernel_76PfS_S_S_S_S_S_S_S_S__param_0,
	.param .u64 .ptr .align 1 _Z9kernel_76PfS_S_S_S_S_S_S_S_S__param_1,
	.param .u64 .ptr .align 1 _Z9kernel_76PfS_S_S_S_S_S_S_S_S__param_2,
	.param .u64 .ptr .align 1 _Z9kernel_76PfS_S_S_S_S_S_S_S_S__param_3,
	.param .u64 .ptr .align 1 _Z9kernel_76PfS_S_S_S_S_S_S_S_S__param_4,
	.param .u64 .ptr .align 1 _Z9kernel_76PfS_S_S_S_S_S_S_S_S__param_5,
	.param .u64 .ptr .align 1 _Z9kernel_76PfS_S_S_S_S_S_S_S_S__param_6,
	.param .u64 .ptr .align 1 _Z9kernel_76PfS_S_S_S_S_S_S_S_S__param_7,
	.param .u64 .ptr .align 1 _Z9kernel_76PfS_S_S_S_S_S_S_S_S__param_8,
	.param .u64 .ptr .align 1 _Z9kernel_76PfS_S_S_S_S_S_S_S_S__param_9
)
{
	.reg .b32 	%r<5>;
	.reg .b32 	%f<24>;
	.reg .b64 	%rd<21>;
	.reg .b64 	%fd<21>;
	// demoted variable
	.shared .align 4 .b8 _ZZ9kernel_76PfS_S_S_S_S_S_S_S_S_E5myVar[4096];
	ld.param.u64 	%rd1, [_Z9kernel_76PfS_S_S_S_S_S_S_S_S__param_0];
	ld.param.u64 	%rd2, [_Z9kernel_76PfS_S_S_S_S_S_S_S_S__param_1];
	ld.param.u64 	%rd3, [_Z9kernel_76PfS_S_S_S_S_S_S_S_S__param_2];
	ld.param.u64 	%rd4, [_Z9kernel_76PfS_S_S_S_S_S_S_S_S__param_3];
	ld.param.u64 	%rd5, [_Z9kernel_76PfS_S_S_S_S_S_S_S_S__param_4];
	ld.param.u64 	%rd6, [_Z9kernel_76PfS_S_S_S_S_S_S_S_S__param_5];
	ld.param.u64 	%rd7, [_Z9kernel_76PfS_S_S_S_S_S_S_S_S__param_6];
	ld.param.u64 	%rd8, [_Z9kernel_76PfS_S_S_S_S_S_S_S_S__param_7];
	ld.param.u64 	%rd9, [_Z9kernel_76PfS_S_S_S_S_S_S_S_S__param_8];
	ld.param.u64 	%rd10, [_Z9kernel_76PfS_S_S_S_S_S_S_S_S__param_9];
	cvta.to.global.u64 	%rd11, %rd10;
	cvta.to.global.u64 	%rd12, %rd9;
	cvta.to.global.u64 	%rd13, %rd8;
	cvta.to.global.u64 	%rd14, %rd7;
	cvta.to.global.u64 	%rd15, %rd6;
	cvta.to.global.u64 	%rd16, %rd5;
	cvta.to.global.u64 	%rd17, %rd4;
	cvta.to.global.u64 	%rd18, %rd3;
	cvta.to.global.u64 	%rd19, %rd2;
	cvta.to.global.u64 	%rd20, %rd1;
	mov.u32 	%r1, %tid.x;
	shl.b32 	%r2, %r1, 2;
	mov.u32 	%r3, _ZZ9kernel_76PfS_S_S_S_S_S_S_S_S_E5myVar;
	add.s32 	%r4, %r3, %r2;
	ld.shared.f32 	%f1, [%r4];
	cvt.f64.f32 	%fd1, %f1;
	mul.f64 	%fd2, %fd1, 0d402A1788DB0574B4;
	cvt.rn.f32.f64 	%f2, %fd2;
	st.shared.f32 	[_ZZ9kernel_76PfS_S_S_S_S_S_S_S_S_E5myVar+4], %f2;
	ld.shared.f32 	%f3, [%r4];
	cvt.f64.f32 	%fd3, %f3;
	mul.f64 	%fd4, %fd3, 0d404325C94F69CA9F;
	cvt.rn.f32.f64 	%f4, %fd4;
	st.shared.f32 	[_ZZ9kernel_76PfS_S_S_S_S_S_S_S_S_E5myVar+36], %f4;
	ld.shared.f32 	%f5, [%r4];
	cvt.f64.f32 	%fd5, %f5;
	mul.f64 	%fd6, %fd5, 0d40302FC829CFDD23;
	cvt.rn.f32.f64 	%f6, %fd6;
	st.shared.f32 	[_ZZ9kernel_76PfS_S_S_S_S_S_S_S_S_E5myVar+4], %f6;
	ld.shared.f32 	%f7, [%r4];
	cvt.f64.f32 	%fd7, %f7;
	mul.f64 	%fd8, %fd7, 0d4043C7AE1CDE5D18;
	cvt.rn.f32.f64 	%f8, %fd8;
	st.shared.f32 	[_ZZ9kernel_76PfS_S_S_S_S_S_S_S_S_E5myVar+36], %f8;
	ld.shared.f32 	%f9, [%r4];
	cvt.f64.f32 	%fd9, %f9;
	mul.f64 	%fd10, %fd9, 0d404057DABE27179C;
	cvt.rn.f32.f64 	%f10, %fd10;
	st.shared.f32 	[_ZZ9kernel_76PfS_S_S_S_S_S_S_S_S_E5myVar+20], %f10;
	ld.shared.f32 	%f11, [%r4];
	cvt.f64.f32 	%fd11, %f11;
	mul.f64 	%fd12, %fd11, 0d403DACC61D8622C4;
	cvt.rn.f32.f64 	%f12, %fd12;
	st.shared.f32 	[_ZZ9kernel_76PfS_S_S_S_S_S_S_S_S_E5myVar+24], %f12;
	ld.shared.f32 	%f13, [%r4];
	cvt.f64.f32 	%fd13, %f13;
	mul.f64 	%fd14, %fd13, 0d403D09650A45D420;
	cvt.rn.f32.f64 	%f14, %fd14;
	st.shared.f32 	[_ZZ9kernel_76PfS_S_S_S_S_S_S_S_S_E5myVar+8], %f14;
	ld.shared.f32 	%f15, [%r4];
	cvt.f64.f32 	%fd15, %f15;
	mul.f64 	%fd16, %fd15, 0d403222FE1DA7B0B4;
	cvt.rn.f32.f64 	%f16, %fd16;
	st.shared.f32 	[_ZZ9kernel_76PfS_S_S_S_S_S_S_S_S_E5myVar+16], %f16;
	ld.shared.f32 	%f17, [%r4];
	cvt.f64.f32 	%fd17, %f17;
	mul.f64 	%fd18, %fd17, 0d4042EE0BF5D78812;
	cvt.rn.f32.f64 	%f18, %fd18;
	st.shared.f32 	[_ZZ9kernel_76PfS_S_S_S_S_S_S_S_S_E5myVar+28], %f18;
	ld.shared.f32 	%f19, [%r4];
	cvt.f64.f32 	%fd19, %f19;
	mul.f64 	%fd20, %fd19, 0d4043B40C1FC8F323;
	cvt.rn.f32.f64 	%f20, %fd20;
	st.shared.f32 	[_ZZ9kernel_76PfS_S_S_S_S_S_S_S_S_E5myVar+20], %f20;
	ld.shared.f32 	%f21, [_ZZ9kernel_76PfS_S_S_S_S_S_S_S_S_E5myVar];
	st.global.f32 	[%rd20], %f21;
	st.global.f32 	[%rd19+4], %f6;
	st.global.f32 	[%rd18+8], %f14;
	ld.shared.f32 	%f22, [_ZZ9kernel_76PfS_S_S_S_S_S_S_S_S_E5myVar+12];
	st.global.f32 	[%rd17+12], %f22;
	st.global.f32 	[%rd16+16], %f16;
	st.global.f32 	[%rd15+20], %f20;
	st.global.f32 	[%rd14+24], %f12;
	st.global.f32 	[%rd13+28], %f18;
	ld.shared.f32 	%f23, [_ZZ9kernel_76PfS_S_S_S_S_S_S_S_S_E5myVar+32];
	st.global.f32 	[%rd12+32], %f23;
	st.global.f32 	[%rd11+36], %f8;
	ret;

}
	// .globl	_Z9kernel_77PfS_S_S_S_S_S_S_S_S_
.visible .entry _Z9kernel_77PfS_S_S_S_S_S_S_S_S_(
	.param .u64 .ptr .align 1 _Z9kernel_77PfS_S_S_S_S_S_S_S_S__param_0,
	.param .u64 .ptr .align 1 _Z9kernel_77PfS_S_S_S_S_S_S_S_S__param_1,
	.param .u64 .ptr .align 1 _Z9kernel_77PfS_S_S_S_S_S_S_S_S__param_2,
	.param .u64 .ptr .align 1 _Z9kernel_77PfS_S_S_S_S_S_S_S_S__param_3,
	.param .u64 .ptr .align 1 _Z9kernel_77PfS_S_S_S_S_S_S_S_S__param_4,
	.param .u64 .ptr .align 1 _Z9kernel_77PfS_S_S_S_S_S_S_S_S__param_5,
	.param .u64 .ptr .align 1 _Z9kernel_77PfS_S_S_S_S_S_S_S_S__param_6,
	.param .u64 .ptr .align 1 _Z9kernel_77PfS_S_S_S_S_S_S_S_S__param_7,
	.param .u64 .ptr .align 1 _Z9kernel_77PfS_S_S_S_S_S_S_S_S__param_8,
	.param .u64 .ptr .align 1 _Z9kernel_77PfS_S_S_S_S_S_S_S_S__param_9
)
{
	.reg .b32 	%r<5>;
	.reg .b32 	%f<25>;
	.reg .b64 	%rd<21>;
	.reg .b64 	%fd<21>;
	// demoted variable
	.shared .align 4 .b8 _ZZ9kernel_77PfS_S_S_S_S_S_S_S_S_E5myVar[4096];
	ld.param.u64 	%rd1, [_Z9kernel_77PfS_S_S_S_S_S_S_S_S__param_0];
	ld.param.u64 	%rd2, [_Z9kernel_77PfS_S_S_S_S_S_S_S_S__param_1];
	ld.param.u64 	%rd3, [_Z9kernel_77PfS_S_S_S_S_S_S_S_S__param_2];
	ld.param.u64 	%rd4, [_Z9kernel_77PfS_S_S_S_S_S_S_S_S__param_3];
	ld.param.u64 	%rd5, [_Z9kernel_77PfS_S_S_S_S_S_S_S_S__param_4];
	ld.param.u64 	%rd6, [_Z9kernel_77PfS_S_S_S_S_S_S_S_S__param_5];
	ld.param.u64 	%rd7, [_Z9kernel_77PfS_S_S_S_S_S_S_S_S__param_6];
	ld.param.u64 	%rd8, [_Z9kernel_77PfS_S_S_S_S_S_S_S_S__param_7];
	ld.param.u64 	%rd9, [_Z9kernel_77PfS_S_S_S_S_S_S_S_S__param_8];
	ld.param.u64 	%rd10, [_Z9kernel_77PfS_S_S_S_S_S_S_S_S__param_9];
	cvta.to.global.u64 	%rd11, %rd10;
	cvta.to.global.u64 	%rd12, %rd9;
	cvta.to.global.u64 	%rd13, %rd8;
	cvta.to.global.u64 	%rd14, %rd7;
	cvta.to.global.u64 	%rd15, %rd6;
	cvta.to.global.u64 	%rd16, %rd5;
	cvta.to.global.u64 	%rd17, %rd4;
	cvta.to.global.u64 	%rd18, %rd3;
	cvta.to.global.u64 	%rd19, %rd2;
	cvta.to.global.u64 	%rd20, %rd1;
	mov.u32 	%r1, %tid.x;
	shl.b32 	%r2, %r1, 2;
	mov.u32 	%r3, _ZZ9kernel_77PfS_S_S_S_S_S_S_S_S_E5myVar;
	add.s32 	%r4, %r3, %r2;
	ld.shared.f32 	%f1, [%r4];
	cvt.f64.f32 	%fd1, %f1;
	mul.f64 	%fd2, %fd1, 0d402BC8EFBB0E5E68;
	cvt.rn.f32.f64 	%f2, %fd2;
	st.shared.f32 	[_ZZ9kernel_77PfS_S_S_S_S_S_S_S_S_E5myVar+12], %f2;
	ld.shared.f32 	%f3, [%r4];
	cvt.f64.f32 	%fd3, %f3;
	mul.f64 	%fd4, %fd3, 0d402F6F55BCCAF70A;
	cvt.rn.f32.f64 	%f4, %fd4;
	st.shared.f32 	[_ZZ9kernel_77PfS_S_S_S_S_S_S_S_S_E5myVar+16], %f4;
	ld.shared.f32 	%f5, [%r4];
	cvt.f64.f32 	%fd5, %f5;
	mul.f64 	%fd6, %fd5, 0d4046FCCB20FB224B;
	cvt.rn.f32.f64 	%f6, %fd6;
	st.shared.f32 	[_ZZ9kernel_77PfS_S_S_S_S_S_S_S_S_E5myVar+8], %f6;
	ld.shared.f32 	%f7, [%r4];
	cvt.f64.f32 	%fd7, %f7;
	mul.f64 	%fd8, %fd7, 0d403A4F573EAB367A;
	cvt.rn.f32.f64 	%f8, %fd8;
	st.shared.f32 	[_ZZ9kernel_77PfS_S_S_S_S_S_S_S_S_E5myVar+8], %f8;
	ld.shared.f32 	%f9, [%r4];
	cvt.f64.f32 	%fd9, %f9;
	mul.f64 	%fd10, %fd9, 0d404543D0D0678C00;
	cvt.rn.f32.f64 	%f10, %fd10;
	st.shared.f32 	[_ZZ9kernel_77PfS_S_S_S_S_S_S_S_S_E5myVar+16], %f10;
	ld.shared.f32 	%f11, [%r4];
	cvt.f64.f32 	%fd11, %f11;
	mul.f64 	%fd12, %fd11, 0d403A6CDEF416BDB2;
	cvt.rn.f32.f64 	%f12, %fd12;
	st.shared.f32 	[_ZZ9kernel_77PfS_S_S_S_S_S_S_S_S_E5myVar+32], %f12;
	ld.shared.f32 	%f13, [%r4];
	cvt.f64.f32 	%fd13, %f13;
	mul.f64 	%fd14, %fd13, 0d4040271960FA15DB;
	cvt.rn.f32.f64 	%f14, %fd14;
	st.shared.f32 	[_ZZ9kernel_77PfS_S_S_S_S_S_S_S_S_E5myVar+12], %f14;
	ld.shared.f32 	%f15, [%r4];
	cvt.f64.f32 	%fd15, %f15;
	mul.f64 	%fd16, %fd15, 0d4021C70D844D013B;
	cvt.rn.f32.f64 	%f16, %fd16;
	st.shared.f32 	[_ZZ9kernel_77PfS_S_S_S_S_S_S_S_S_E5myVar+4], %f16;
	ld.shared.f32 	%f17, [%r4];
	cvt.f64.f32 	%fd17, %f17;
	mul.f64 	%fd18, %fd17, 0d403E9A2F48C2E771;
	cvt.rn.f32.f64 	%f18, %fd18;
	st.shared.f32 	[_ZZ9kernel_77PfS_S_S_S_S_S_S_S_S_E5myVar+20], %f18;
	ld.shared.f32 	%f19, [%r4];
	cvt.f64.f32 	%fd19, %f19;
	mul.f64 	%fd20, %fd19, 0d4047E647B24638C9;
	cvt.rn.f32.f64 	%f20, %fd20;
	st.shared.f32 	[_ZZ9kernel_77PfS_S_S_S_S_S_S_S_S_E5myVar+12], %f20;
	ld.shared.f32 	%f21, [_ZZ9kernel_77PfS_S_S_S_S_S_S_S_S_E5myVar];
	st.global.f32 	[%rd20], %f21;
	st.global.f32 	[%rd19+4], %f16;
	st.global.f32 	[%rd18+8], %f8;
	st.global.f32 	[%rd17+12], %f20;
	st.global.f32 	[%rd16+16], %f10;
	st.global.f32 	[%rd15+20], %f18;
	ld.shared.f32 	%f22, [_ZZ9kernel_77PfS_S_S_S_S_S_S_S_S_E5myVar+24];
	st.global.f32 	[%rd14+24], %f22;
	ld.shared.f32 	%f23, [_ZZ9kernel_77PfS_S_S_S_S_S_S_S_S_E5myVar+28];
	st.global.f32 	[%rd13+28], %f23;
	st.global.f32 	[%rd12+32], %f12;
	ld.shared.f32 	%f24, [_ZZ9kernel_77PfS_S_S_S_S_S_S_S_S_E5myVar+36];
	st.global.f32 	[%rd11+36], %f24;
	ret;

}
	// .globl	_Z9kernel_78PfS_S_S_S_S_S_S_S_S_
.visible .entry _Z9kernel_78PfS_S_S_S_S_S_S_S_S_(
	.param .u64 .ptr .align 1 _Z9kernel_78PfS_S_S_S_S_S_S_S_S__param_0,
	.param .u64 .ptr .align 1 _Z9kernel_78PfS_S_S_S_S_S_S_S_S__param_1,
	.param .u64 .ptr .align 1 _Z9kernel_78PfS_S_S_S_S_S_S_S_S__param_2,
	.param .u64 .ptr .align 1 _Z9kernel_78PfS_S_S_S_S_S_S_S_S__param_3,
	.param .u64 .ptr .align 1 _Z9kernel_78PfS_S_S_S_S_S_S_S_S__param_4,
	.param .u64 .ptr .align 1 _Z9kernel_78PfS_S_S_S_S_S_S_S_S__param_5,
	.param .u64 .ptr .align 1 _Z9kernel_78PfS_S_S_S_S_S_S_S_S__param_6,
	.param .u64 .ptr .align 1 _Z9kernel_78PfS_S_S_S_S_S_S_S_S__param_7,
	.param .u64 .ptr .align 1 _Z9kernel_78PfS_S_S_S_S_S_S_S_S__param_8,
	.param .u64 .ptr .align 1 _Z9kernel_78PfS_S_S_S_S_S_S_S_S__param_9
)
{
	.reg .b32 	%r<5>;
	.reg .b32 	%f<25>;
	.reg .b64 	%rd<21>;
	.reg .b64 	%fd<21>;
	// demoted variable
	.shared .align 4 .b8 _ZZ9kernel_78PfS_S_S_S_S_S_S_S_S_E5myVar[4096];
	ld.param.u64 	%rd1, [_Z9kernel_78PfS_S_S_S_S_S_S_S_S__param_0];
	ld.param.u64 	%rd2, [_Z9kernel_78PfS_S_S_S_S_S_S_S_S__param_1];
	ld.param.u64 	%rd3, [_Z9kernel_78PfS_S_S_S_S_S_S_S_S__param_2];
	ld.param.u64 	%rd4, [_Z9kernel_78PfS_S_S_S_S_S_S_S_S__param_3];
	ld.param.u64 	%rd5, [_Z9kernel_78PfS_S_S_S_S_S_S_S_S__param_4];
	ld.param.u64 	%rd6, [_Z9kernel_78PfS_S_S_S_S_S_S_S_S__param_5];
	ld.param.u64 	%rd7, [_Z9kernel_78PfS_S_S_S_S_S_S_S_S__param_6];
	ld.param.u64 	%rd8, [_Z9kernel_78PfS_S_S_S_S_S_S_S_S__param_7];
	ld.param.u64 	%rd9, [_Z9kernel_78PfS_S_S_S_S_S_S_S_S__param_8];
	ld.param.u64 	%rd10, [_Z9kernel_78PfS_S_S_S_S_S_S_S_S__param_9];
	cvta.to.global.u64 	%rd11, %rd10;
	cvta.to.global.u64 	%rd12, %rd9;
	cvta.to.global.u64 	%rd13, %rd8;
	cvta.to.global.u64 	%rd14, %rd7;
	cvta.to.global.u64 	%rd15, %rd6;
	cvta.to.global.u64 	%rd16, %rd5;
	cvta.to.global.u64 	%rd17, %rd4;
	cvta.to.global.u64 	%rd18, %rd3;
	cvta.to.global.u64 	%rd19, %rd2;
	cvta.to.global.u64 	%rd20, %rd1;
	mov.u32 	%r1, %tid.x;
	shl.b32 	%r2, %r1, 2;
	mov.u32 	%r3, _ZZ9kernel_78PfS_S_S_S_S_S_S_S_S_E5myVar;
	add.s32 	%r4, %r3, %r2;
	ld.shared.f32 	%f1, [%r4];
	cvt.f64.f32 	%fd1, %f1;
	mul.f64 	%fd2, %fd1, 0d4015BE94EE392E1F;
	cvt.rn.f32.f64 	%f2, %fd2;
	st.shared.f32 	[_ZZ9kernel_78PfS_S_S_S_S_S_S_S_S_E5myVar+8], %f2;
	ld.shared.f32 	%f3, [%r4];
	cvt.f64.f32 	%fd3, %f3;
	mul.f64 	%fd4, %fd3, 0d4024529FBE76C8B4;
	cvt.rn.f32.f64 	%f4, %fd4;
	st.shared.f32 	[_ZZ9kernel_78PfS_S_S_S_S_S_S_S_S_E5myVar+12], %f4;
	ld.shared.f32 	%f5, [%r4];
	cvt.f64.f32 	%fd5, %f5;
	mul.f64 	%fd6, %fd5, 0d40470C731D2E0E30;
	cvt.rn.f32.f64 	%f6, %fd6;
	st.shared.f32 	[_ZZ9kernel_78PfS_S_S_S_S_S_S_S_S_E5myVar+32], %f6;
	ld.shared.f32 	%f7, [%r4];
	cvt.f64.f32 	%fd7, %f7;
	mul.f64 	%fd8, %fd7, 0d3FB21A0CF1800A7C;
	cvt.rn.f32.f64 	%f8, %fd8;
	st.shared.f32 	[_ZZ9kernel_78PfS_S_S_S_S_S_S_S_S_E5myVar+12], %f8;
	ld.shared.f32 	%f9, [%r4];
	cvt.f64.f32 	%fd9, %f9;
	mul.f64 	%fd10, %fd9, 0d40147A077036C9C1;
	cvt.rn.f32.f64 	%f10, %fd10;
	st.shared.f32 	[_ZZ9kernel_78PfS_S_S_S_S_S_S_S_S_E5myVar+12], %f10;
	ld.shared.f32 	%f11, [%r4];
	cvt.f64.f32 	%fd11, %f11;
	mul.f64 	%fd12, %fd11, 0d404706D2806AF46B;
	cvt.rn.f32.f64 	%f12, %fd12;
	st.shared.f32 	[_ZZ9kernel_78PfS_S_S_S_S_S_S_S_S_E5myVar+8], %f12;
	ld.shared.f32 	%f13, [%r4];
	cvt.f64.f32 	%fd13, %f13;
	mul.f64 	%fd14, %fd13, 0d402B877B9E060FE4;
	cvt.rn.f32.f64 	%f14, %fd14;
	st.shared.f32 	[_ZZ9kernel_78PfS_S_S_S_S_S_S_S_S_E5myVar+16], %f14;
	ld.shared.f32 	%f15, [%r4];
	cvt.f64.f32 	%fd15, %f15;
	mul.f64 	%fd16, %fd15, 0d4042C3F06F694467;
	cvt.rn.f32.f64 	%f16, %fd16;
	st.shared.f32 	[_ZZ9kernel_78PfS_S_S_S_S_S_S_S_S_E5myVar+24], %f16;
	ld.shared.f32 	%f17, [%r4];
	cvt.f64.f32 	%fd17, %f17;
	mul.f64 	%fd18, %fd17, 0d3FF5051C9F72F76E;
	cvt.rn.f32.f64 	%f18, %fd18;
	st.shared.f32 	[_ZZ9kernel_78PfS_S_S_S_S_S_S_S_S_E5myVar+28], %f18;
	ld.shared.f32 	%f19, [%r4];
	cvt.f64.f32 	%fd19, %f19;
	mul.f64 	%fd20, %fd19, 0d40315E89CA18BD66;
	cvt.rn.f32.f64 	%f20, %fd20;
	st.shared.f32 	[_ZZ9kernel_78PfS_S_S_S_S_S_S_S_S_E5myVar+28], %f20;
	ld.shared.f32 	%f21, [_ZZ9kernel_78PfS_S_S_S_S_S_S_S_S_E5myVar];
	st.global.f32 	[%rd20], %f21;
	ld.shared.f32 	%f22, [_ZZ9kernel_78PfS_S_S_S_S_S_S_S_S_E5myVar+4];
	st.global.f32 	[%rd19+4], %f22;
	st.global.f32 	[%rd18+8], %f12;
	st.global.f32 	[%rd17+12], %f10;
	st.global.f32 	[%rd16+16], %f14;
	ld.shared.f32 	%f23, [_ZZ9kernel_78PfS_S_S_S_S_S_S_S_S_E5myVar+20];
	st.global.f32 	[%rd15+20], %f23;
	st.global.f32 	[%rd14+24], %f16;
	st.global.f32 	[%rd13+28], %f20;
	st.global.f32 	[%rd12+32], %f6;
	ld.shared.f32 	%f24, [_ZZ9kernel_78PfS_S_S_S_S_S_S_S_S_E5myVar+36];
	st.global.f32 	[%rd11+36], %f24;
	ret;

}
	// .globl	_Z9kernel_79PfS_S_S_S_S_S_S_S_S_
.visible .entry _Z9kernel_79PfS_S_S_S_S_S_S_S_S_(
	.param .u64 .ptr .align 1 _Z9kernel_79PfS_S_S_S_S_S_S_S_S__param_0,
	.param .u64 .ptr .align 1 _Z9kernel_79PfS_S_S_S_S_S_S_S_S__param_1,
	.param .u64 .ptr .align 1 _Z9kernel_79PfS_S_S_S_S_S_S_S_S__param_2,
	.param .u64 .ptr .align 1 _Z9kernel_79PfS_S_S_S_S_S_S_S_S__param_3,
	.param .u64 .ptr .align 1 _Z9kernel_79PfS_S_S_S_S_S_S_S_S__param_4,
	.param .u64 .ptr .align 1 _Z9kernel_79PfS_S_S_S_S_S_S_S_S__param_5,
	.param .u64 .ptr .align 1 _Z9kernel_79PfS_S_S_S_S_S_S_S_S__param_6,
	.param .u64 .ptr .align 1 _Z9kernel_79PfS_S_S_S_S_S_S_S_S__param_7,
	.param .u64 .ptr .align 1 _Z9kernel_79PfS_S_S_S_S_S_S_S_S__param_8,
	.param .u64 .ptr .align 1 _Z9kernel_79PfS_S_S_S_S_S_S_S_S__param_9
)
{
	.reg .b32 	%r<5>;
	.reg .b32 	%f<24>;
	.reg .b64 	%rd<21>;
	.reg .b64 	%fd<21>;
	// demoted variable
	.shared .align 4 .b8 _ZZ9kernel_79PfS_S_S_S_S_S_S_S_S_E5myVar[4096];
	ld.param.u64 	%rd1, [_Z9kernel_79PfS_S_S_S_S_S_S_S_S__param_0];
	ld.param.u64 	%rd2, [_Z9kernel_79PfS_S_S_S_S_S_S_S_S__param_1];
	ld.param.u64 	%rd3, [_Z9kernel_79PfS_S_S_S_S_S_S_S_S__param_2];
	ld.param.u64 	%rd4, [_Z9kernel_79PfS_S_S_S_S_S_S_S_S__param_3];
	ld.param.u64 	%rd5, [_Z9kernel_79PfS_S_S_S_S_S_S_S_S__param_4];
	ld.param.u64 	%rd6, [_Z9kernel_79PfS_S_S_S_S_S_S_S_S__param_5];
	ld.param.u64 	%rd7, [_Z9kernel_79PfS_S_S_S_S_S_S_S_S__param_6];
	ld.param.u64 	%rd8, [_Z9kernel_79PfS_S_S_S_S_S_S_S_S__param_7];
	ld.param.u64 	%rd9, [_Z9kernel_79PfS_S_S_S_S_S_S_S_S__param_8];
	ld.param.u64 	%rd10, [_Z9kernel_79PfS_S_S_S_S_S_S_S_S__param_9];
	cvta.to.global.u64 	%rd11, %rd10;
	cvta.to.global.u64 	%rd12, %rd9;
	cvta.to.global.u64 	%rd13, %rd8;
	cvta.to.global.u64 	%rd14, %rd7;
	cvta.to.global.u64 	%rd15, %rd6;
	cvta.to.global.u64 	%rd16, %rd5;
	cvta.to.global.u64 	%rd17, %rd4;
	cvta.to.global.u64 	%rd18, %rd3;
	cvta.to.global.u64 	%rd19, %rd2;
	cvta.to.global.u64 	%rd20, %rd1;
	mov.u32 	%r1, %tid.x;
	shl.b32 	%r2, %r1, 2;
	mov.u32 	%r3, _ZZ9kernel_79PfS_S_S_S_S_S_S_S_S_E5myVar;
	add.s32 	%r4, %r3, %r2;
	ld.shared.f32 	%f1, [%r4];
	cvt.f64.f32 	%fd1, %f1;
	mul.f64 	%fd2, %fd1, 0d40484CA497FA5D29;
	cvt.rn.f32.f64 	%f2, %fd2;
	st.shared.f32 	[_ZZ9kernel_79PfS_S_S_S_S_S_S_S_S_E5myVar+4], %f2;
	ld.shared.f32 	%f3, [%r4];
	cvt.f64.f32 	%fd3, %f3;
	mul.f64 	%fd4, %fd3, 0d4037DAA593A2DF93;
	cvt.rn.f32.f64 	%f4, %fd4;
	st.shared.f32 	[_ZZ9kernel_79PfS_S_S_S_S_S_S_S_S_E5myVar+16], %f4;
	ld.shared.f32 	%f5, [%r4];
	cvt.f64.f32 	%fd5, %f5;
	mul.f64 	%fd6, %fd5, 0d4046301FC8F32379;
	cvt.rn.f32.f64 	%f6, %fd6;
	st.shared.f32 	[_ZZ9kernel_79PfS_S_S_S_S_S_S_S_S_E5myVar+4], %f6;
	ld.shared.f32 	%f7, [%r4];
	cvt.f64.f32 	%fd7, %f7;
	mul.f64 	%fd8, %fd7, 0d40478EDD26B723EE;
	cvt.rn.f32.f64 	%f8, %fd8;
	st.shared.f32 	[_ZZ9kernel_79PfS_S_S_S_S_S_S_S_S_E5myVar+28], %f8;
	ld.shared.f32 	%f9, [%r4];
	cvt.f64.f32 	%fd9, %f9;
	mul.f64 	%fd10, %fd9, 0d40472E8A82A5614E;
	cvt.rn.f32.f64 	%f10, %fd10;
	st.shared.f32 	[_ZZ9kernel_79PfS_S_S_S_S_S_S_S_S_E5myVar+24], %f10;
	ld.shared.f32 	%f11, [%r4];
	cvt.f64.f32 	%fd11, %f11;
	mul.f64 	%fd12, %fd11, 0d4043104CE8101F32;
	cvt.rn.f32.f64 	%f12, %fd12;
	st.shared.f32 	[_ZZ9kernel_79PfS_S_S_S_S_S_S_S_S_E5myVar+28], %f12;
	ld.shared.f32 	%f13, [%r4];
	cvt.f64.f32 	%fd13, %f13;
	mul.f64 	%fd14, %fd13, 0d4042B173FB7A5F42;
	cvt.rn.f32.f64 	%f14, %fd14;
	st.shared.f32 	[_ZZ9kernel_79PfS_S_S_S_S_S_S_S_S_E5myVar+12], %f14;
	ld.shared.f32 	%f15, [%r4];
	cvt.f64.f32 	%fd15, %f15;
	mul.f64 	%fd16, %fd15, 0d4033F2BB01C92DDC;
	cvt.rn.f32.f64 	%f16, %fd16;
	st.shared.f32 	[_ZZ9kernel_79PfS_S_S_S_S_S_S_S_S_E5myVar+16], %f16;
	ld.shared.f32 	%f17, [%r4];
	cvt.f64.f32 	%fd17, %f17;
	mul.f64 	%fd18, %fd17, 0d4044D8221426FE72;
	cvt.rn.f32.f64 	%f18, %fd18;
	st.shared.f32 	[_ZZ9kernel_79PfS_S_S_S_S_S_S_S_S_E5myVar+32], %f18;
	ld.shared.f32 	%f19, [%r4];
	cvt.f64.f32 	%fd19, %f19;
	mul.f64 	%fd20, %fd19, 0d403E31A11233DF2B;
	cvt.rn.f32.f64 	%f20, %fd20;
	st.shared.f32 	[_ZZ9kernel_79PfS_S_S_S_S_S_S_S_S_E5myVar+8], %f20;
	ld.shared.f32 	%f21, [_ZZ9kernel_79PfS_S_S_S_S_S_S_S_S_E5myVar];
	st.global.f32 	[%rd20], %f21;
	st.global.f32 	[%rd19+4], %f6;
	st.global.f32 	[%rd18+8], %f20;
	st.global.f32 	[%rd17+12], %f14;
	st.global.f32 	[%rd16+16], %f16;
	ld.shared.f32 	%f22, [_ZZ9kernel_79PfS_S_S_S_S_S_S_S_S_E5myVar+20];
	st.global.f32 	[%rd15+20], %f22;
	st.global.f32 	[%rd14+24], %f10;
	st.global.f32 	[%rd13+28], %f12;
	st.global.f32 	[%rd12+32], %f18;
	ld.shared.f32 	%f23, [_ZZ9kernel_79PfS_S_S_S_S_S_S_S_S_E5myVar+36];
	st.global.f32 	[%rd11+36], %f23;
	ret;

}


// ===== COMPILED SASS (sm_100) =====

	.target	sm_100

	.elftype	@"ET_EXEC"


//--------------------- .note.nv.tkinfo           --------------------------
	.section	.note.nv.tkinfo,"",@"SHT_NOTE"
	.sectionflags	@"SHF_NOTE_NV_TKINFO"
	.tkinfo
        /*0018*/ 	.word	0x00000002
        /*0030*/ 	.string	""
        /*0030*/ 	.string	"ptxas"
        /*0030*/ 	.string	"Cuda compilation tools, release 13.0, V13.0.88"
        /*0030*/ 	.string	"Build cuda_13.0.r13.0/compiler.36424714_0"
        /*0030*/ 	.string	"-arch sm_100 -m 64 "



//--------------------- .note.nv.cuinfo           --------------------------
	.section	.note.nv.cuinfo,"",@"SHT_NOTE"
	.sectionflags	@"SHF_NOTE_NV_CUINFO"
        /*0018*/ 	.short	0x0002
        /*001a*/ 	.short	0x0064
        /*001c*/ 	.short	0x0082
	.zero		2


//--------------------- .nv.info                  --------------------------
	.section	.nv.info,"",@"SHT_CUDA_INFO"
	.align	4


	//----- nvinfo : EIATTR_REGCOUNT
	.align		4
        /*0000*/ 	.byte	0x04, 0x2f
        /*0002*/ 	.short	(.L_1 - .L_0)
	.align		4
.L_0:
        /*0004*/ 	.word	index@(_Z8kernel_0PfS_S_S_S_S_S_S_S_S_)
        /*0008*/ 	.word	0x00000020


	//----- nvinfo : EIATTR_FRAME_SIZE
	.align		4
.L_1:
        /*000c*/ 	.byte	0x04, 0x11
        /*000e*/ 	.short	(.L_3 - .L_2)
	.align		4
.L_2:
        /*0010*/ 	.word	index@(_Z8kernel_0PfS_S_S_S_S_S_S_S_S_)
        /*0014*/ 	.word	0x00000000


	//----- nvinfo : EIATTR_REGCOUNT
	.align		4
.L_3:
        /*0018*/ 	.byte	0x04, 0x2f
        /*001a*/ 	.short	(.L_5 - .L_4)
	.align		4
.L_4:
        /*001c*/ 	.word	index@(_Z8kernel_1PfS_S_S_S_S_S_S_S_S_)
        /*0020*/ 	.word	0x00000020


	//----- nvinfo : EIATTR_FRAME_SIZE
	.align		4
.L_5:
        /*0024*/ 	.byte	0x04, 0x11
        /*0026*/ 	.short	(.L_7 - .L_6)
	.align		4
.L_6:
        /*0028*/ 	.word	index@(_Z8kernel_1PfS_S_S_S_S_S_S_S_S_)
        /*002c*/ 	.word	0x00000000


	//----- nvinfo : EIATTR_REGCOUNT
	.align		4
.L_7:
        /*0030*/ 	.byte	0x04, 0x2f
        /*0032*/ 	.short	(.L_9 - .L_8)
	.align		4
.L_8:
        /*0034*/ 	.word	index@(_Z8kernel_2PfS_S_S_S_S_S_S_S_S_)
        /*0038*/ 	.word	0x00000020


	//----- nvinfo : EIATTR_FRAME_SIZE
	.align		4
.L_9:
        /*003c*/ 	.byte	0x04, 0x11
        /*003e*/ 	.short	(.L_11 - .L_10)
	.align		4
.L_10:
        /*0040*/ 	.word	index@(_Z8kernel_2PfS_S_S_S_S_S_S_S_S_)
        /*0044*/ 	.word	0x00000000


	//----- nvinfo : EIATTR_REGCOUNT
	.align		4
.L_11:
        /*0048*/ 	.byte	0x04, 0x2f
        /*004a*/ 	.short	(.L_13 - .L_12)
	.align		4
.L_12:
        /*004c*/ 	.word	index@(_Z8kernel_3PfS_S_S_S_S_S_S_S_S_)
        /*0050*/ 	.word	0x00000020


	//----- nvinfo : EIATTR_FRAME_SIZE
	.align		4
.L_13:
        /*0054*/ 	.byte	0x04, 0x11
        /*0056*/ 	.short	(.L_15 - .L_14)
	.align		4
.L_14:
        /*0058*/ 	.word	index@(_Z8kernel_3PfS_S_S_S_S_S_S_S_S_)
        /*005c*/ 	.word	0x00000000


	//----- nvinfo : EIATTR_REGCOUNT
	.align		4
.L_15:
        /*0060*/ 	.byte	0x04, 0x2f
        /*0062*/ 	.short	(.L_17 - .L_16)
	.align		4
.L_16:
        /*0064*/ 	.word	index@(_Z8kernel_4PfS_S_S_S_S_S_S_S_S_)
        /*0068*/ 	.word	0x00000020


	//----- nvinfo : EIATTR_FRAME_SIZE
	.align		4
.L_17:
        /*006c*/ 	.byte	0x04, 0x11
        /*006e*/ 	.short	(.L_19 - .L_18)
	.align		4
.L_18:
        /*0070*/ 	.word	index@(_Z8kernel_4PfS_S_S_S_S_S_S_S_S_)
        /*0074*/ 	.word	0x00000000


	//----- nvinfo : EIATTR_REGCOUNT
	.align		4
.L_19:
        /*0078*/ 	.byte	0x04, 0x2f
        /*007a*/ 	.short	(.L_21 - .L_20)
	.align		4
.L_20:
        /*007c*/ 	.word	index@(_Z8kernel_5PfS_S_S_S_S_S_S_S_S_)
        /*0080*/ 	.word	0x00000020


	//----- nvinfo : EIATTR_FRAME_SIZE
	.align		4
.L_21:
        /*0084*/ 	.byte	0x04, 0x11
        /*0086*/ 	.short	(.L_23 - .L_22)
	.align		4
.L_22:
        /*0088*/ 	.word	index@(_Z8kernel_5PfS_S_S_S_S_S_S_S_S_)
        /*008c*/ 	.word	0x00000000


	//----- nvinfo : EIATTR_REGCOUNT
	.align		4
.L_23:
        /*0090*/ 	.byte	0x04, 0x2f
        /*0092*/ 	.short	(.L_25 - .L_24)
	.align		4
.L_24:
        /*0094*/ 	.word	index@(_Z8kernel_6PfS_S_S_S_S_S_S_S_S_)
        /*0098*/ 	.word	0x00000020


	//----- nvinfo : EIATTR_FRAME_SIZE
	.align		4
.L_25:
        /*009c*/ 	.byte	0x04, 0x11
        /*009e*/ 	.short	(.L_27 - .L_26)
	.align		4
.L_26:
        /*00a0*/ 	.word	index@(_Z8kernel_6PfS_S_S_S_S_S_S_S_S_)
        /*00a4*/ 	.word	0x00000000


	//----- nvinfo : EIATTR_REGCOUNT
	.align		4
.L_27:
        /*00a8*/ 	.byte	0x04, 0x2f
        /*00aa*/ 	.short	(.L_29 - .L_28)
	.align		4
.L_28:
        /*00ac*/ 	.word	index@(_Z8kernel_7PfS_S_S_S_S_S_S_S_S_)
        /*00b0*/ 	.word	0x00000020


	//----- nvinfo : EIATTR_FRAME_SIZE
	.align		4
.L_29:
        /*00b4*/ 	.byte	0x04, 0x11
        /*00b6*/ 	.short	(.L_31 - .L_30)
	.align		4
.L_30:
        /*00b8*/ 	.word	index@(_Z8kernel_7PfS_S_S_S_S_S_S_S_S_)
        /*00bc*/ 	.word	0x00000000


	//----- nvinfo : EIATTR_REGCOUNT
	.align		4
.L_31:
        /*00c0*/ 	.byte	0x04, 0x2f
        /*00c2*/ 	.short	(.L_33 - .L_32)
	.align		4
.L_32:
        /*00c4*/ 	.word	index@(_Z8kernel_8PfS_S_S_S_S_S_S_S_S_)
        /*00c8*/ 	.word	0x00000020


	//----- nvinfo : EIATTR_FRAME_SIZE
	.align		4
.L_33:
        /*00cc*/ 	.byte	0x04, 0x11
        /*00ce*/ 	.short	(.L_35 - .L_34)
	.align		4
.L_34:
        /*00d0*/ 	.word	index@(_Z8kernel_8PfS_S_S_S_S_S_S_S_S_)
        /*00d4*/ 	.word	0x00000000


	//----- nvinfo : EIATTR_REGCOUNT
	.align		4
.L_35:
        /*00d8*/ 	.byte	0x04, 0x2f
        /*00da*/ 	.short	(.L_37 - .L_36)
	.align		4
.L_36:
        /*00dc*/ 	.word	index@(_Z8kernel_9PfS_S_S_S_S_S_S_S_S_)
        /*00e0*/ 	.word	0x00000020


	//----- nvinfo : EIATTR_FRAME_SIZE
	.align		4
.L_37:
        /*00e4*/ 	.byte	0x04, 0x11
        /*00e6*/ 	.short	(.L_39 - .L_38)
	.align		4
.L_38:
        /*00e8*/ 	.word	index@(_Z8kernel_9PfS_S_S_S_S_S_S_S_S_)
        /*00ec*/ 	.word	0x00000000


	//----- nvinfo : EIATTR_REGCOUNT
	.align		4
.L_39:
        /*00f0*/ 	.byte	0x04, 0x2f
        /*00f2*/ 	.short	(.L_41 - .L_40)
	.align		4
.L_40:
        /*00f4*/ 	.word	index@(_Z9kernel_10PfS_S_S_S_S_S_S_S_S_)
        /*00f8*/ 	.word	0x00000020


	//----- nvinfo : EIATTR_FRAME_SIZE
	.align		4
.L_41:
        /*00fc*/ 	.byte	0x04, 0x11
        /*00fe*/ 	.short	(.L_43 - .L_42)
	.align		4
.L_42:
        /*0100*/ 	.word	index@(_Z9kernel_10PfS_S_S_S_S_S_S_S_S_)
        /*0104*/ 	.word	0x00000000


	//----- nvinfo : EIATTR_REGCOUNT
	.align		4
.L_43:
        /*0108*/ 	.byte	0x04, 0x2f
        /*010a*/ 	.short	(.L_45 - .L_44)
	.align		4
.L_44:
        /*010c*/ 	.word	index@(_Z9kernel_11PfS_S_S_S_S_S_S_S_S_)
        /*0110*/ 	.word	0x00000020


	//----- nvinfo : EIATTR_FRAME_SIZE
	.align		4
.L_45:
        /*0114*/ 	.byte	0x04, 0x11
        /*0116*/ 	.short	(.L_47 - .L_46)
	.align		4
.L_46:
        /*0118*/ 	.word	index@(_Z9kernel_11PfS_S_S_S_S_S_S_S_S_)
        /*011c*/ 	.word	0x00000000


	//----- nvinfo : EIATTR_REGCOUNT
	.align		4
.L_47:
        /*0120*/ 	.byte	0x04, 0x2f
        /*0122*/ 	.short	(.L_49 - .L_48)
	.align		4
.L_48:
        /*0124*/ 	.word	index@(_Z9kernel_12PfS_S_S_S_S_S_S_S_S_)
        /*0128*/ 	.word	0x00000020


	//----- nvinfo : EIATTR_FRAME_SIZE
	.align		4
.L_49:
        /*012c*/ 	.byte	0x04, 0x11
        /*012e*/ 	.short	(.L_51 - .L_50)
	.align		4
.L_50:
        /*0130*/ 	.word	index@(_Z9kernel_12PfS_S_S_S_S_S_S_S_S_)
        /*0134*/ 	.word	0x00000000


	//----- nvinfo : EIATTR_REGCOUNT
	.align		4
.L_51:
        /*0138*/ 	.byte	0x04, 0x2f
        /*013a*/ 	.short	(.L_53 - .L_52)
	.align		4
.L_52:
        /*013c*/ 	.word	index@(_Z9kernel_13PfS_S_S_S_S_S_S_S_S_)
        /*0140*/ 	.word	0x00000020


	//----- nvinfo : EIATTR_FRAME_SIZE
	.align		4
.L_53:
        /*0144*/ 	.byte	0x04, 0x11
        /*0146*/ 	.short	(.L_55 - .L_54)
	.align		4
.L_54:
        /*0148*/ 	.word	index@(_Z9kernel_13PfS_S_S_S_S_S_S_S_S_)
        /*014c*/ 	.word	0x00000000


	//----- nvinfo : EIATTR_REGCOUNT
	.align		4
.L_55:
        /*0150*/ 	.byte	0x04, 0x2f
        /*0152*/ 	.short	(.L_57 - .L_56)
	.align		4
.L_56:
        /*0154*/ 	.word	index@(_Z9kernel_14PfS_S_S_S_S_S_S_S_S_)
        /*0158*/ 	.word	0x00000020


	//----- nvinfo : EIATTR_FRAME_SIZE
	.align		4
.L_57:
        /*015c*/ 	.byte	0x04, 0x11
        /*015e*/ 	.short	(.L_59 - .L_58)
	.align		4
.L_58:
        /*0160*/ 	.word	index@(_Z9kernel_14PfS_S_S_S_S_S_S_S_S_)
        /*0164*/ 	.word	0x00000000


	//----- nvinfo : EIATTR_REGCOUNT
	.align		4
.L_59:
        /*0168*/ 	.byte	0x04, 0x2f
        /*016a*/ 	.short	(.L_61 - .L_60)
	.align		4
.L_60:
        /*016c*/ 	.word	index@(_Z9kernel_15PfS_S_S_S_S_S_S_S_S_)
        /*0170*/ 	.word	0x00000020


	//----- nvinfo : EIATTR_FRAME_SIZE
	.align		4
.L_61:
        /*0174*/ 	.byte	0x04, 0x11
        /*0176*/ 	.short	(.L_63 - .L_62)
	.align		4
.L_62:
        /*0178*/ 	.word	index@(_Z9kernel_15PfS_S_S_S_S_S_S_S_S_)
        /*017c*/ 	.word	0x00000000


	//----- nvinfo : EIATTR_REGCOUNT
	.align		4
.L_63:
        /*0180*/ 	.byte	0x04, 0x2f
        /*0182*/ 	.short	(.L_65 - .L_64)
	.align		4
.L_64:
        /*0184*/ 	.word	index@(_Z9kernel_16PfS_S_S_S_S_S_S_S_S_)
        /*0188*/ 	.word	0x00000020


	//----- nvinfo : EIATTR_FRAME_SIZE
	.align		4
.L_65:
        /*018c*/ 	.byte	0x04, 0x11
        /*018e*/ 	.short	(.L_67 - .L_66)
	.align		4
.L_66:
        /*0190*/ 	.word	index@(_Z9kernel_16PfS_S_S_S_S_S_S_S_S_)
        /*0194*/ 	.word	0x00000000


	//----- nvinfo : EIATTR_REGCOUNT
	.align		4
.L_67:
        /*0198*/ 	.byte	0x04, 0x2f
        /*019a*/ 	.short	(.L_69 - .L_68)
	.align		4
.L_68:
        /*019c*/ 	.word	index@(_Z9kernel_17PfS_S_S_S_S_S_S_S_S_)
        /*01a0*/ 	.word	0x00000020


	//----- nvinfo : EIATTR_FRAME_SIZE
	.align		4
.L_69:
        /*01a4*/ 	.byte	0x04, 0x11
        /*01a6*/ 	.short	(.L_71 - .L_70)
	.align		4
.L_70:
        /*01a8*/ 	.word	index@(_Z9kernel_17PfS_S_S_S_S_S_S_S_S_)
        /*01ac*/ 	.word	0x00000000


	//----- nvinfo : EIATTR_REGCOUNT
	.align		4
.L_71:
        /*01b0*/ 	.byte	0x04, 0x2f
        /*01b2*/ 	.short	(.L_73 - .L_72)
	.align		4
.L_72:
        /*01b4*/ 	.word	index@(_Z9kernel_18PfS_S_S_S_S_S_S_S_S_)
        /*01b8*/ 	.word	0x00000020


	//----- nvinfo : EIATTR_FRAME_SIZE
	.align		4
.L_73:
        /*01bc*/ 	.byte	0x04, 0x11
        /*01be*/ 	.short	(.L_75 - .L_74)
	.align		4
.L_74:
        /*01c0*/ 	.word	index@(_Z9kernel_18PfS_S_S_S_S_S_S_S_S_)
        /*01c4*/ 	.word	0x00000000


	//----- nvinfo : EIATTR_REGCOUNT
	.align		4
.L_75:
        /*01c8*/ 	.byte	0x04, 0x2f
        /*01ca*/ 	.short	(.L_77 - .L_76)
	.align		4
.L_76:
        /*01cc*/ 	.word	index@(_Z9kernel_19PfS_S_S_S_S_S_S_S_S_)
        /*01d0*/ 	.word	0x00000020


	//----- nvinfo : EIATTR_FRAME_SIZE
	.align		4
.L_77:
        /*01d4*/ 	.byte	0x04, 0x11
        /*01d6*/ 	.short	(.L_79 - .L_78)
	.align		4
.L_78:
        /*01d8*/ 	.word	index@(_Z9kernel_19PfS_S_S_S_S_S_S_S_S_)
        /*01dc*/ 	.word	0x00000000


	//----- nvinfo : EIATTR_REGCOUNT
	.align		4
.L_79:
        /*01e0*/ 	.byte	0x04, 0x2f
        /*01e2*/ 	.short	(.L_81 - .L_80)
	.align		4
.L_80:
        /*01e4*/ 	.word	index@(_Z9kernel_20PfS_S_S_S_S_S_S_S_S_)
        /*01e8*/ 	.word	0x00000020


	//----- nvinfo : EIATTR_FRAME_SIZE
	.align		4
.L_81:
        /*01ec*/ 	.byte	0x04, 0x11
        /*01ee*/ 	.short	(.L_83 - .L_82)
	.align		4
.L_82:
        /*01f0*/ 	.word	index@(_Z9kernel_20PfS_S_S_S_S_S_S_S_S_)
        /*01f4*/ 	.word	0x00000000


	//----- nvinfo : EIATTR_REGCOUNT
	.align		4
.L_83:
        /*01f8*/ 	.byte	0x04, 0x2f
        /*01fa*/ 	.short	(.L_85 - .L_84)
	.align		4
.L_84:
        /*01fc*/ 	.word	index@(_Z9kernel_21PfS_S_S_S_S_S_S_S_S_)
        /*0200*/ 	.word	0x00000020


	//----- nvinfo : EIATTR_FRAME_SIZE
	.align		4
.L_85:
        /*0204*/ 	.byte	0x04, 0x11
        /*0206*/ 	.short	(.L_87 - .L_86)
	.align		4
.L_86:
        /*0208*/ 	.word	index@(_Z9kernel_21PfS_S_S_S_S_S_S_S_S_)
        /*020c*/ 	.word	0x00000000


	//----- nvinfo : EIATTR_REGCOUNT
	.align		4
.L_87:
        /*0210*/ 	.byte	0x04, 0x2f
        /*0212*/ 	.short	(.L_89 - .L_88)
	.align		4
.L_88:
        /*0214*/ 	.word	index@(_Z9kernel_22PfS_S_S_S_S_S_S_S_S_)
        /*0218*/ 	.word	0x00000020


	//----- nvinfo : EIATTR_FRAME_SIZE
	.align		4
.L_89:
        /*021c*/ 	.byte	0x04, 0x11
        /*021e*/ 	.short	(.L_91 - .L_90)
	.align		4
.L_90:
        /*0220*/ 	.word	index@(_Z9kernel_22PfS_S_S_S_S_S_S_S_S_)
        /*0224*/ 	.word	0x00000000


	//----- nvinfo : EIATTR_REGCOUNT
	.align		4
.L_91:
        /*0228*/ 	.byte	0x04, 0x2f
        /*022a*/ 	.short	(.L_93 - .L_92)
	.align		4
.L_92:
        /*022c*/ 	.word	index@(_Z9kernel_23PfS_S_S_S_S_S_S_S_S_)
        /*0230*/ 	.word	0x00000020


	//----- nvinfo : EIATTR_FRAME_SIZE
	.align		4
.L_93:
        /*0234*/ 	.byte	0x04, 0x11
        /*0236*/ 	.short	(.L_95 - .L_94)
	.align		4
.L_94:
        /*0238*/ 	.word	index@(_Z9kernel_23PfS_S_S_S_S_S_S_S_S_)
        /*023c*/ 	.word	0x00000000


	//----- nvinfo : EIATTR_REGCOUNT
	.align		4
.L_95:
        /*0240*/ 	.byte	0x04, 0x2f
        /*0242*/ 	.short	(.L_97 - .L_96)
	.align		4
.L_96:
        /*0244*/ 	.word	index@(_Z9kernel_24PfS_S_S_S_S_S_S_S_S_)
        /*0248*/ 	.word	0x00000020


	//----- nvinfo : EIATTR_FRAME_SIZE
	.align		4
.L_97:
        /*024c*/ 	.byte	0x04, 0x11
        /*024e*/ 	.short	(.L_99 - .L_98)
	.align		4
.L_98:
        /*0250*/ 	.word	index@(_Z9kernel_24PfS_S_S_S_S_S_S_S_S_)
        /*0254*/ 	.word	0x00000000


	//----- nvinfo : EIATTR_REGCOUNT
	.align		4
.L_99:
        /*0258*/ 	.byte	0x04, 0x2f
        /*025a*/ 	.short	(.L_101 - .L_100)
	.align		4
.L_100:
        /*025c*/ 	.word	index@(_Z9kernel_25PfS_S_S_S_S_S_S_S_S_)
        /*0260*/ 	.word	0x00000020


	//----- nvinfo : EIATTR_FRAME_SIZE
	.align		4
.L_101:
        /*0264*/ 	.byte	0x04, 0x11
        /*0266*/ 	.short	(.L_103 - .L_102)
	.align		4
.L_102:
        /*0268*/ 	.word	index@(_Z9kernel_25PfS_S_S_S_S_S_S_S_S_)
        /*026c*/ 	.word	0x00000000


	//----- nvinfo : EIATTR_REGCOUNT
	.align		4
.L_103:
        /*0270*/ 	.byte	0x04, 0x2f
        /*0272*/ 	.short	(.L_105 - .L_104)
	.align		4
.L_104:
        /*0274*/ 	.word	index@(_Z9kernel_26PfS_S_S_S_S_S_S_S_S_)
        /*0278*/ 	.word	0x00000020


	//----- nvinfo : EIATTR_FRAME_SIZE
	.align		4
.L_105:
        /*027c*/ 	.byte	0x04, 0x11
        /*027e*/ 	.short	(.L_107 - .L_106)
	.align		4
.L_106:
        /*0280*/ 	.word	index@(_Z9kernel_26PfS_S_S_S_S_S_S_S_S_)
        /*0284*/ 	.word	0x00000000


	//----- nvinfo : EIATTR_REGCOUNT
	.align		4
.L_107:
        /*0288*/ 	.byte	0x04, 0x2f
        /*028a*/ 	.short	(.L_109 - .L_108)
	.align		4
.L_108:
        /*028c*/ 	.word	index@(_Z9kernel_27PfS_S_S_S_S_S_S_S_S_)
        /*0290*/ 	.word	0x00000020


	//----- nvinfo : EIATTR_FRAME_SIZE
	.align		4
.L_109:
        /*0294*/ 	.byte	0x04, 0x11
        /*0296*/ 	.short	(.L_111 - .L_110)
	.align		4
.L_110:
        /*0298*/ 	.word	index@(_Z9kernel_27PfS_S_S_S_S_S_S_S_S_)
        /*029c*/ 	.word	0x00000000


	//----- nvinfo : EIATTR_REGCOUNT
	.align		4
.L_111:
        /*02a0*/ 	.byte	0x04, 0x2f
        /*02a2*/ 	.short	(.L_113 - .L_112)
	.align		4
.L_112:
        /*02a4*/ 	.word	index@(_Z9kernel_28PfS_S_S_S_S_S_S_S_S_)
        /*02a8*/ 	.word	0x00000020


	//----- nvinfo : EIATTR_FRAME_SIZE
	.align		4
.L_113:
        /*02ac*/ 	.byte	0x04, 0x11
        /*02ae*/ 	.short	(.L_115 - .L_114)
	.align		4
.L_114:
        /*02b0*/ 	.word	index@(_Z9kernel_28PfS_S_S_S_S_S_S_S_S_)
        /*02b4*/ 	.word	0x00000000


	//----- nvinfo : EIATTR_REGCOUNT
	.align		4
.L_115:
        /*02b8*/ 	.byte	0x04, 0x2f
        /*02ba*/ 	.short	(.L_117 - .L_116)
	.align		4
.L_116:
        /*02bc*/ 	.word	index@(_Z9kernel_29PfS_S_S_S_S_S_S_S_S_)
        /*02c0*/ 	.word	0x00000020


	//----- nvinfo : EIATTR_FRAME_SIZE
	.align		4
.L_117:
        /*02c4*/ 	.byte	0x04, 0x11
        /*02c6*/ 	.short	(.L_119 - .L_118)
	.align		4
.L_118:
        /*02c8*/ 	.word	index@(_Z9kernel_29PfS_S_S_S_S_S_S_S_S_)
        /*02cc*/ 	.word	0x00000000


	//----- nvinfo : EIATTR_REGCOUNT
	.align		4
.L_119:
        /*02d0*/ 	.byte	0x04, 0x2f
        /*02d2*/ 	.short	(.L_121 - .L_120)
	.align		4
.L_120:
        /*02d4*/ 	.word	index@(_Z9kernel_30PfS_S_S_S_S_S_S_S_S_)
        /*02d8*/ 	.word	0x00000020


	//----- nvinfo : EIATTR_FRAME_SIZE
	.align		4
.L_121:
        /*02dc*/ 	.byte	0x04, 0x11
        /*02de*/ 	.short	(.L_123 - .L_122)
	.align		4
.L_122:
        /*02e0*/ 	.word	index@(_Z9kernel_30PfS_S_S_S_S_S_S_S_S_)
        /*02e4*/ 	.word	0x00000000


	//----- nvinfo : EIATTR_REGCOUNT
	.align		4
.L_123:
        /*02e8*/ 	.byte	0x04, 0x2f
        /*02ea*/ 	.short	(.L_125 - .L_124)
	.align		4
.L_124:
        /*02ec*/ 	.word	index@(_Z9kernel_31PfS_S_S_S_S_S_S_S_S_)
        /*02f0*/ 	.word	0x00000020


	//----- nvinfo : EIATTR_FRAME_SIZE
	.align		4
.L_125:
        /*02f4*/ 	.byte	0x04, 0x11
        /*02f6*/ 	.short	(.L_127 - .L_126)
	.align		4
.L_126:
        /*02f8*/ 	.word	index@(_Z9kernel_31PfS_S_S_S_S_S_S_S_S_)
        /*02fc*/ 	.word	0x00000000


	//----- nvinfo : EIATTR_REGCOUNT
	.align		4
.L_127:
        /*0300*/ 	.byte	0x04, 0x2f
        /*0302*/ 	.short	(.L_129 - .L_128)
	.align		4
.L_128:
        /*0304*/ 	.word	index@(_Z9kernel_32PfS_S_S_S_S_S_S_S_S_)
        /*0308*/ 	.word	0x00000020


	//----- nvinfo : EIATTR_FRAME_SIZE
	.align		4
.L_129:
        /*030c*/ 	.byte	0x04, 0x11
        /*030e*/ 	.short	(.L_131 - .L_130)
	.align		4
.L_130:
        /*0310*/ 	.word	index@(_Z9kernel_32PfS_S_S_S_S_S_S_S_S_)
        /*0314*/ 	.word	0x00000000


	//----- nvinfo : EIATTR_REGCOUNT
	.align		4
.L_131:
        /*0318*/ 	.byte	0x04, 0x2f
        /*031a*/ 	.short	(.L_133 - .L_132)
	.align		4
.L_132:
        /*031c*/ 	.word	index@(_Z9kernel_33PfS_S_S_S_S_S_S_S_S_)
        /*0320*/ 	.word	0x00000020


	//----- nvinfo : EIATTR_FRAME_SIZE
	.align		4
.L_133:
        /*0324*/ 	.byte	0x04, 0x11
        /*0326*/ 	.short	(.L_135 - .L_134)
	.align		4
.L_134:
        /*0328*/ 	.word	index@(_Z9kernel_33PfS_S_S_S_S_S_S_S_S_)
        /*032c*/ 	.word	0x00000000


	//----- nvinfo : EIATTR_REGCOUNT
	.align		4
.L_135:
        /*0330*/ 	.byte	0x04, 0x2f
        /*0332*/ 	.short	(.L_137 - .L_136)
	.align		4
.L_136:
        /*0334*/ 	.word	index@(_Z9kernel_34PfS_S_S_S_S_S_S_S_S_)
        /*0338*/ 	.word	0x00000020


	//----- nvinfo : EIATTR_FRAME_SIZE
	.align		4
.L_137:
        /*033c*/ 	.byte	0x04, 0x11
        /*033e*/ 	.short	(.L_139 - .L_138)
	.align		4
.L_138:
        /*0340*/ 	.word	index@(_Z9kernel_34PfS_S_S_S_S_S_S_S_S_)
        /*0344*/ 	.word	0x00000000


	//----- nvinfo : EIATTR_REGCOUNT
	.align		4
.L_139:
        /*0348*/ 	.byte	0x04, 0x2f
        /*034a*/ 	.short	(.L_141 - .L_140)
	.align		4
.L_140:
        /*034c*/ 	.word	index@(_Z9kernel_35PfS_S_S_S_S_S_S_S_S_)
        /*0350*/ 	.word	0x00000020


	//----- nvinfo : EIATTR_FRAME_SIZE
	.align		4
.L_141:
        /*0354*/ 	.byte	0x04, 0x11
        /*0356*/ 	.short	(.L_143 - .L_142)
	.align		4
.L_142:
        /*0358*/ 	.word	index@(_Z9kernel_35PfS_S_S_S_S_S_S_S_S_)
        /*035c*/ 	.word	0x00000000


	//----- nvinfo : EIATTR_REGCOUNT
	.align		4
.L_143:
        /*0360*/ 	.byte	0x04, 0x2f
        /*0362*/ 	.short	(.L_145 - .L_144)
	.align		4
.L_144:
        /*0364*/ 	.word	index@(_Z9kernel_36PfS_S_S_S_S_S_S_S_S_)
        /*0368*/ 	.word	0x00000020


	//----- nvinfo : EIATTR_FRAME_SIZE
	.align		4
.L_145:
        /*036c*/ 	.byte	0x04, 0x11
        /*036e*/ 	.short	(.L_147 - .L_146)
	.align		4
.L_146:
        /*0370*/ 	.word	index@(_Z9kernel_36PfS_S_S_S_S_S_S_S_S_)
        /*0374*/ 	.word	0x00000000


	//----- nvinfo : EIATTR_REGCOUNT
	.align		4
.L_147:
        /*0378*/ 	.byte	0x04, 0x2f
        /*037a*/ 	.short	(.L_149 - .L_148)
	.align		4
.L_148:
        /*037c*/ 	.word	index@(_Z9kernel_37PfS_S_S_S_S_S_S_S_S_)
        /*0380*/ 	.word	0x00000020


	//----- nvinfo : EIATTR_FRAME_SIZE
	.align		4
.L_149:
        /*0384*/ 	.byte	0x04, 0x11
        /*0386*/ 	.short	(.L_151 - .L_150)
	.align		4
.L_150:
        /*0388*/ 	.word	index@(_Z9kernel_37PfS_S_S_S_S_S_S_S_S_)
        /*038c*/ 	.word	0x00000000


	//----- nvinfo : EIATTR_REGCOUNT
	.align		4
.L_151:
        /*0390*/ 	.byte	0x04, 0x2f
        /*0392*/ 	.short	(.L_153 - .L_152)
	.align		4
.L_152:
        /*0394*/ 	.word	index@(_Z9kernel_38PfS_S_S_S_S_S_S_S_S_)
        /*0398*/ 	.word	0x00000020


	//----- nvinfo : EIATTR_FRAME_SIZE
	.align		4
.L_153:
        /*039c*/ 	.byte	0x04, 0x11
        /*039e*/ 	.short	(.L_155 - .L_154)
	.align		4
.L_154:
        /*03a0*/ 	.word	index@(_Z9kernel_38PfS_S_S_S_S_S_S_S_S_)
        /*03a4*/ 	.word	0x00000000


	//----- nvinfo : EIATTR_REGCOUNT
	.align		4
.L_155:
        /*03a8*/ 	.byte	0x04, 0x2f
        /*03aa*/ 	.short	(.L_157 - .L_156)
	.align		4
.L_156:
        /*03ac*/ 	.word	index@(_Z9kernel_39PfS_S_S_S_S_S_S_S_S_)
        /*03b0*/ 	.word	0x00000020


	//----- nvinfo : EIATTR_FRAME_SIZE
	.align		4
.L_157:
        /*03b4*/ 	.byte	0x04, 0x11
        /*03b6*/ 	.short	(.L_159 - .L_158)
	.align		4
.L_158:
        /*03b8*/ 	.word	index@(_Z9kernel_39PfS_S_S_S_S_S_S_S_S_)
        /*03bc*/ 	.word	0x00000000


	//----- nvinfo : EIATTR_REGCOUNT
	.align		4
.L_159:
        /*03c0*/ 	.byte	0x04, 0x2f
        /*03c2*/ 	.short	(.L_161 - .L_160)
	.align		4
.L_160:
        /*03c4*/ 	.word	index@(_Z9kernel_40PfS_S_S_S_S_S_S_S_S_)
        /*03c8*/ 	.word	0x00000020


	//----- nvinfo : EIATTR_FRAME_SIZE
	.align		4
.L_161:
        /*03cc*/ 	.byte	0x04, 0x11
        /*03ce*/ 	.short	(.L_163 - .L_162)
	.align		4
.L_162:
        /*03d0*/ 	.word	index@(_Z9kernel_40PfS_S_S_S_S_S_S_S_S_)
        /*03d4*/ 	.word	0x00000000


	//----- nvinfo : EIATTR_REGCOUNT
	.align		4
.L_163:
        /*03d8*/ 	.byte	0x04, 0x2f
        /*03da*/ 	.short	(.L_165 - .L_164)
	.align		4
.L_164:
        /*03dc*/ 	.word	index@(_Z9kernel_41PfS_S_S_S_S_S_S_S_S_)
        /*03e0*/ 	.word	0x00000020


	//----- nvinfo : EIATTR_FRAME_SIZE
	.align		4
.L_165:
        /*03e4*/ 	.byte	0x04, 0x11
        /*03e6*/ 	.short	(.L_167 - .L_166)
	.align		4
.L_166:
        /*03e8*/ 	.word	index@(_Z9kernel_41PfS_S_S_S_S_S_S_S_S_)
        /*03ec*/ 	.word	0x00000000


	//----- nvinfo : EIATTR_REGCOUNT
	.align		4
.L_167:
        /*03f0*/ 	.byte	0x04, 0x2f
        /*03f2*/ 	.short	(.L_169 - .L_168)
	.align		4
.L_168:
        /*03f4*/ 	.word	index@(_Z9kernel_42PfS_S_S_S_S_S_S_S_S_)
        /*03f8*/ 	.word	0x00000020


	//----- nvinfo : EIATTR_FRAME_SIZE
	.align		4
.L_169:
        /*03fc*/ 	.byte	0x04, 0x11
        /*03fe*/ 	.short	(.L_171 - .L_170)
	.align		4
.L_170:
        /*0400*/ 	.word	index@(_Z9kernel_42PfS_S_S_S_S_S_S_S_S_)
        /*0404*/ 	.word	0x00000000


	//----- nvinfo : EIATTR_REGCOUNT
	.align		4
.L_171:
        /*0408*/ 	.byte	0x04, 0x2f
        /*040a*/ 	.short	(.L_173 - .L_172)
	.align		4
.L_172:
        /*040c*/ 	.word	index@(_Z9kernel_43PfS_S_S_S_S_S_S_S_S_)
        /*0410*/ 	.word	0x00000020


	//----- nvinfo : EIATTR_FRAME_SIZE
	.align		4
.L_173:
        /*0414*/ 	.byte	0x04, 0x11
        /*0416*/ 	.short	(.L_175 - .L_174)
	.align		4
.L_174:
        /*0418*/ 	.word	index@(_Z9kernel_43PfS_S_S_S_S_S_S_S_S_)
        /*041c*/ 	.word	0x00000000


	//----- nvinfo : EIATTR_REGCOUNT
	.align		4
.L_175:
        /*0420*/ 	.byte	0x04, 0x2f
        /*0422*/ 	.short	(.L_177 - .L_176)
	.align		4
.L_176:
        /*0424*/ 	.word	index@(_Z9kernel_44PfS_S_S_S_S_S_S_S_S_)
        /*0428*/ 	.word	0x00000020


	//----- nvinfo : EIATTR_FRAME_SIZE
	.align		4
.L_177:
        /*042c*/ 	.byte	0x04, 0x11
        /*042e*/ 	.short	(.L_179 - .L_178)
	.align		4
.L_178:
        /*0430*/ 	.word	index@(_Z9kernel_44PfS_S_S_S_S_S_S_S_S_)
        /*0434*/ 	.word	0x00000000


	//----- nvinfo : EIATTR_REGCOUNT
	.align		4
.L_179:
        /*0438*/ 	.byte	0x04, 0x2f
        /*043a*/ 	.short	(.L_181 - .L_180)
	.align		4
.L_180:
        /*043c*/ 	.word	index@(_Z9kernel_45PfS_S_S_S_S_S_S_S_S_)
        /*0440*/ 	.word	0x00000020


	//----- nvinfo : EIATTR_FRAME_SIZE
	.align		4
.L_181:
        /*0444*/ 	.byte	0x04, 0x11
        /*0446*/ 	.short	(.L_183 - .L_182)
	.align		4
.L_182:
        /*0448*/ 	.word	index@(_Z9kernel_45PfS_S_S_S_S_S_S_S_S_)
        /*044c*/ 	.word	0x00000000


	//----- nvinfo : EIATTR_REGCOUNT
	.align		4
.L_183:
        /*0450*/ 	.byte	0x04, 0x2f
        /*0452*/ 	.short	(.L_185 - .L_184)
	.align		4
.L_184:
        /*0454*/ 	.word	index@(_Z9kernel_46PfS_S_S_S_S_S_S_S_S_)
        /*0458*/ 	.word	0x00000020


	//----- nvinfo : EIATTR_FRAME_SIZE
	.align		4
.L_185:
        /*045c*/ 	.byte	0x04, 0x11
        /*045e*/ 	.short	(.L_187 - .L_186)
	.align		4
.L_186:
        /*0460*/ 	.word	index@(_Z9kernel_46PfS_S_S_S_S_S_S_S_S_)
        /*0464*/ 	.word	0x00000000


	//----- nvinfo : EIATTR_REGCOUNT
	.align		4
.L_187:
        /*0468*/ 	.byte	0x04, 0x2f
        /*046a*/ 	.short	(.L_189 - .L_188)
	.align		4
.L_188:
        /*046c*/ 	.word	index@(_Z9kernel_47PfS_S_S_S_S_S_S_S_S_)
        /*0470*/ 	.word	0x00000020


	//----- nvinfo : EIATTR_FRAME_SIZE
	.align		4
.L_189:
        /*0474*/ 	.byte	0x04, 0x11
        /*0476*/ 	.short	(.L_191 - .L_190)
	.align		4
.L_190:
        /*0478*/ 	.word	index@(_Z9kernel_47PfS_S_S_S_S_S_S_S_S_)
        /*047c*/ 	.word	0x00000000


	//----- nvinfo : EIATTR_REGCOUNT
	.align		4
.L_191:
        /*0480*/ 	.byte	0x04, 0x2f
        /*0482*/ 	.short	(.L_193 - .L_192)
	.align		4
.L_192:
        /*0484*/ 	.word	index@(_Z9kernel_48PfS_S_S_S_S_S_S_S_S_)
        /*0488*/ 	.word	0x00000020


	//----- nvinfo : EIATTR_FRAME_SIZE
	.align		4
.L_193:
        /*048c*/ 	.byte	0x04, 0x11
        /*048e*/ 	.short	(.L_195 - .L_194)
	.align		4
.L_194:
        /*0490*/ 	.word	index@(_Z9kernel_48PfS_S_S_S_S_S_S_S_S_)
        /*0494*/ 	.word	0x00000000


	//----- nvinfo : EIATTR_REGCOUNT
	.align		4
.L_195:
        /*0498*/ 	.byte	0x04, 0x2f
        /*049a*/ 	.short	(.L_197 - .L_196)
	.align		4
.L_196:
        /*049c*/ 	.word	index@(_Z9kernel_49PfS_S_S_S_S_S_S_S_S_)
        /*04a0*/ 	.word	0x00000020


	//----- nvinfo : EIATTR_FRAME_SIZE
	.align		4
.L_197:
        /*04a4*/ 	.byte	0x04, 0x11
        /*04a6*/ 	.short	(.L_199 - .L_198)
	.align		4
.L_198:
        /*04a8*/ 	.word	index@(_Z9kernel_49PfS_S_S_S_S_S_S_S_S_)
        /*04ac*/ 	.word	0x00000000


	//----- nvinfo : EIATTR_REGCOUNT
	.align		4
.L_199:
        /*04b0*/ 	.byte	0x04, 0x2f
        /*04b2*/ 	.short	(.L_201 - .L_200)
	.align		4
.L_200:
        /*04b4*/ 	.word	index@(_Z9kernel_50PfS_S_S_S_S_S_S_S_S_)
        /*04b8*/ 	.word	0x00000020


	//----- nvinfo : EIATTR_FRAME_SIZE
	.align		4
.L_201:
        /*04bc*/ 	.byte	0x04, 0x11
        /*04be*/ 	.short	(.L_203 - .L_202)
	.align		4
.L_202:
        /*04c0*/ 	.word	index@(_Z9kernel_50PfS_S_S_S_S_S_S_S_S_)
        /*04c4*/ 	.word	0x00000000


	//----- nvinfo : EIATTR_REGCOUNT
	.align		4
.L_203:
        /*04c8*/ 	.byte	0x04, 0x2f
        /*04ca*/ 	.short	(.L_205 - .L_204)
	.align		4
.L_204:
        /*04cc*/ 	.word	index@(_Z9kernel_51PfS_S_S_S_S_S_S_S_S_)
        /*04d0*/ 	.word	0x00000020


	//----- nvinfo : EIATTR_FRAME_SIZE
	.align		4
.L_205:
        /*04d4*/ 	.byte	0x04, 0x11
        /*04d6*/ 	.short	(.L_207 - .L_206)
	.align		4
.L_206:
        /*04d8*/ 	.word	index@(_Z9kernel_51PfS_S_S_S_S_S_S_S_S_)
        /*04dc*/ 	.word	0x00000000


	//----- nvinfo : EIATTR_REGCOUNT
	.align		4
.L_207:
        /*04e0*/ 	.byte	0x04, 0x2f
        /*04e2*/ 	.short	(.L_209 - .L_208)
	.align		4
.L_208:
        /*04e4*/ 	.word	index@(_Z9kernel_52PfS_S_S_S_S_S_S_S_S_)
        /*04e8*/ 	.word	0x00000020


	//----- nvinfo : EIATTR_FRAME_SIZE
	.align		4
.L_209:
        /*04ec*/ 	.byte	0x04, 0x11
        /*04ee*/ 	.short	(.L_211 - .L_210)
	.align		4
.L_210:
        /*04f0*/ 	.word	index@(_Z9kernel_52PfS_S_S_S_S_S_S_S_S_)
        /*04f4*/ 	.word	0x00000000


	//----- nvinfo : EIATTR_REGCOUNT
	.align		4
.L_211:
        /*04f8*/ 	.byte	0x04, 0x2f
        /*04fa*/ 	.short	(.L_213 - .L_212)
	.align		4
.L_212:
        /*04fc*/ 	.word	index@(_Z9kernel_53PfS_S_S_S_S_S_S_S_S_)
        /*0500*/ 	.word	0x00000020


	//----- nvinfo : EIATTR_FRAME_SIZE
	.align		4
.L_213:
        /*0504*/ 	.byte	0x04, 0x11
        /*0506*/ 	.short	(.L_215 - .L_214)
	.align		4
.L_214:
        /*0508*/ 	.word	index@(_Z9kernel_53PfS_S_S_S_S_S_S_S_S_)
        /*050c*/ 	.word	0x00000000


	//----- nvinfo : EIATTR_REGCOUNT
	.align		4
.L_215:
        /*0510*/ 	.byte	0x04, 0x2f
        /*0512*/ 	.short	(.L_217 - .L_216)
	.align		4
.L_216:
        /*0514*/ 	.word	index@(_Z9kernel_54PfS_S_S_S_S_S_S_S_S_)
        /*0518*/ 	.word	0x00000020


	//----- nvinfo : EIATTR_FRAME_SIZE
	.align		4
.L_217:
        /*051c*/ 	.byte	0x04, 0x11
        /*051e*/ 	.short	(.L_219 - .L_218)
	.align		4
.L_218:
        /*0520*/ 	.word	index@(_Z9kernel_54PfS_S_S_S_S_S_S_S_S_)
        /*0524*/ 	.word	0x00000000


	//----- nvinfo : EIATTR_REGCOUNT
	.align		4
.L_219:
        /*0528*/ 	.byte	0x04, 0x2f
        /*052a*/ 	.short	(.L_221 - .L_220)
	.align		4
.L_220:
        /*052c*/ 	.word	index@(_Z9kernel_55PfS_S_S_S_S_S_S_S_S_)
        /*0530*/ 	.word	0x00000020


	//----- nvinfo : EIATTR_FRAME_SIZE
	.align		4
.L_221:
        /*0534*/ 	.byte	0x04, 0x11
        /*0536*/ 	.short	(.L_223 - .L_222)
	.align		4
.L_222:
        /*0538*/ 	.word	index@(_Z9kernel_55PfS_S_S_S_S_S_S_S_S_)
        /*053c*/ 	.word	0x00000000


	//----- nvinfo : EIATTR_REGCOUNT
	.align		4
.L_223:
        /*0540*/ 	.byte	0x04, 0x2f
        /*0542*/ 	.short	(.L_225 - .L_224)
	.align		4
.L_224:
        /*0544*/ 	.word	index@(_Z9kernel_56PfS_S_S_S_S_S_S_S_S_)
        /*0548*/ 	.word	0x00000020


	//----- nvinfo : EIATTR_FRAME_SIZE
	.align		4
.L_225:
        /*054c*/ 	.byte	0x04, 0x11
        /*054e*/ 	.short	(.L_227 - .L_226)
	.align		4
.L_226:
        /*0550*/ 	.word	index@(_Z9kernel_56PfS_S_S_S_S_S_S_S_S_)
        /*0554*/ 	.word	0x00000000


	//----- nvinfo : EIATTR_REGCOUNT
	.align		4
.L_227:
        /*0558*/ 	.byte	0x04, 0x2f
        /*055a*/ 	.short	(.L_229 - .L_228)
	.align		4
.L_228:
        /*055c*/ 	.word	index@(_Z9kernel_57PfS_S_S_S_S_S_S_S_S_)
        /*0560*/ 	.word	0x00000020


	//----- nvinfo : EIATTR_FRAME_SIZE
	.align		4
.L_229:
        /*0564*/ 	.byte	0x04, 0x11
        /*0566*/ 	.short	(.L_231 - .L_230)
	.align		4
.L_230:
        /*0568*/ 	.word	index@(_Z9kernel_57PfS_S_S_S_S_S_S_S_S_)
        /*056c*/ 	.word	0x00000000


	//----- nvinfo : EIATTR_REGCOUNT
	.align		4
.L_231:
        /*0570*/ 	.byte	0x04, 0x2f
        /*0572*/ 	.short	(.L_233 - .L_232)
	.align		4
.L_232:
        /*0574*/ 	.word	index@(_Z9kernel_58PfS_S_S_S_S_S_S_S_S_)
        /*0578*/ 	.word	0x00000020


	//----- nvinfo : EIATTR_FRAME_SIZE
	.align		4
.L_233:
        /*057c*/ 	.byte	0x04, 0x11
        /*057e*/ 	.short	(.L_235 - .L_234)
	.align		4
.L_234:
        /*0580*/ 	.word	index@(_Z9kernel_58PfS_S_S_S_S_S_S_S_S_)
        /*0584*/ 	.word	0x00000000


	//----- nvinfo : EIATTR_REGCOUNT
	.align		4
.L_235:
        /*0588*/ 	.byte	0x04, 0x2f
        /*058a*/ 	.short	(.L_237 - .L_236)
	.align		4
.L_236:
        /*058c*/ 	.word	index@(_Z9kernel_59PfS_S_S_S_S_S_S_S_S_)
        /*0590*/ 	.word	0x00000020


	//----- nvinfo : EIATTR_FRAME_SIZE
	.align		4
.L_237:
        /*0594*/ 	.byte	0x04, 0x11
        /*0596*/ 	.short	(.L_239 - .L_238)
	.align		4
.L_238:
        /*0598*/ 	.word	index@(_Z9kernel_59PfS_S_S_S_S_S_S_S_S_)
        /*059c*/ 	.word	0x00000000


	//----- nvinfo : EIATTR_REGCOUNT
	.align		4
.L_239:
        /*05a0*/ 	.byte	0x04, 0x2f
        /*05a2*/ 	.short	(.L_241 - .L_240)
	.align		4
.L_240:
        /*05a4*/ 	.word	index@(_Z9kernel_60PfS_S_S_S_S_S_S_S_S_)
        /*05a8*/ 	.word	0x00000020


	//----- nvinfo : EIATTR_FRAME_SIZE
	.align		4
.L_241:
        /*05ac*/ 	.byte	0x04, 0x11
        /*05ae*/ 	.short	(.L_243 - .L_242)
	.align		4
.L_242:
        /*05b0*/ 	.word	index@(_Z9kernel_60PfS_S_S_S_S_S_S_S_S_)
        /*05b4*/ 	.word	0x00000000


	//----- nvinfo : EIATTR_REGCOUNT
	.align		4
.L_243:
        /*05b8*/ 	.byte	0x04, 0x2f
        /*05ba*/ 	.short	(.L_245 - .L_244)
	.align		4
.L_244:
        /*05bc*/ 	.word	index@(_Z9kernel_61PfS_S_S_S_S_S_S_S_S_)
        /*05c0*/ 	.word	0x00000020


	//----- nvinfo : EIATTR_FRAME_SIZE
	.align		4
.L_245:
        /*05c4*/ 	.byte	0x04, 0x11
        /*05c6*/ 	.short	(.L_247 - .L_246)
	.align		4
.L_246:
        /*05c8*/ 	.word	index@(_Z9kernel_61PfS_S_S_S_S_S_S_S_S_)
        /*05cc*/ 	.word	0x00000000


	//----- nvinfo : EIATTR_REGCOUNT
	.align		4
.L_247:
        /*05d0*/ 	.byte	0x04, 0x2f
        /*05d2*/ 	.short	(.L_249 - .L_248)
	.align		4
.L_248:
        /*05d4*/ 	.word	index@(_Z9kernel_62PfS_S_S_S_S_S_S_S_S_)
        /*05d8*/ 	.word	0x00000020


	//----- nvinfo : EIATTR_FRAME_SIZE
	.align		4
.L_249:
        /*05dc*/ 	.byte	0x04, 0x11
        /*05de*/ 	.short	(.L_251 - .L_250)
	.align		4
.L_250:
        /*05e0*/ 	.word	index@(_Z9kernel_62PfS_S_S_S_S_S_S_S_S_)
        /*05e4*/ 	.word	0x00000000


	//----- nvinfo : EIATTR_REGCOUNT
	.align		4
.L_251:
        /*05e8*/ 	.byte	0x04, 0x2f
        /*05ea*/ 	.short	(.L_253 - .L_252)
	.align		4
.L_252:
        /*05ec*/ 	.word	index@(_Z9kernel_63PfS_S_S_S_S_S_S_S_S_)
        /*05f0*/ 	.word	0x00000020


	//----- nvinfo : EIATTR_FRAME_SIZE
	.align		4
.L_253:
        /*05f4*/ 	.byte	0x04, 0x11
        /*05f6*/ 	.short	(.L_255 - .L_254)
	.align		4
.L_254:
        /*05f8*/ 	.word	index@(_Z9kernel_63PfS_S_S_S_S_S_S_S_S_)
        /*05fc*/ 	.word	0x00000000


	//----- nvinfo : EIATTR_REGCOUNT
	.align		4
.L_255:
        /*0600*/ 	.byte	0x04, 0x2f
        /*0602*/ 	.short	(.L_257 - .L_256)
	.align		4
.L_256:
        /*0604*/ 	.word	index@(_Z9kernel_64PfS_S_S_S_S_S_S_S_S_)
        /*0608*/ 	.word	0x00000020


	//----- nvinfo : EIATTR_FRAME_SIZE
	.align		4
.L_257:
        /*060c*/ 	.byte	0x04, 0x11
        /*060e*/ 	.short	(.L_259 - .L_258)
	.align		4
.L_258:
        /*0610*/ 	.word	index@(_Z9kernel_64PfS_S_S_S_S_S_S_S_S_)
        /*0614*/ 	.word	0x00000000


	//----- nvinfo : EIATTR_REGCOUNT
	.align		4
.L_259:
        /*0618*/ 	.byte	0x04, 0x2f
        /*061a*/ 	.short	(.L_261 - .L_260)
	.align		4
.L_260:
        /*061c*/ 	.word	index@(_Z9kernel_65PfS_S_S_S_S_S_S_S_S_)
        /*0620*/ 	.word	0x00000020


	//----- nvinfo : EIATTR_FRAME_SIZE
	.align		4
.L_261:
        /*0624*/ 	.byte	0x04, 0x11
        /*0626*/ 	.short	(.L_263 - .L_262)
	.align		4
.L_262:
        /*0628*/ 	.word	index@(_Z9kernel_65PfS_S_S_S_S_S_S_S_S_)
        /*062c*/ 	.word	0x00000000


	//----- nvinfo : EIATTR_REGCOUNT
	.align		4
.L_263:
        /*0630*/ 	.byte	0x04, 0x2f
        /*0632*/ 	.short	(.L_265 - .L_264)
	.align		4
.L_264:
        /*0634*/ 	.word	index@(_Z9kernel_66PfS_S_S_S_S_S_S_S_S_)
        /*0638*/ 	.word	0x00000020


	//----- nvinfo : EIATTR_FRAME_SIZE
	.align		4
.L_265:
        /*063c*/ 	.byte	0x04, 0x11
        /*063e*/ 	.short	(.L_267 - .L_266)
	.align		4
.L_266:
        /*0640*/ 	.word	index@(_Z9kernel_66PfS_S_S_S_S_S_S_S_S_)
        /*0644*/ 	.word	0x00000000


	//----- nvinfo : EIATTR_REGCOUNT
	.align		4
.L_267:
        /*0648*/ 	.byte	0x04, 0x2f
        /*064a*/ 	.short	(.L_269 - .L_268)
	.align		4
.L_268:
        /*064c*/ 	.word	index@(_Z9kernel_67PfS_S_S_S_S_S_S_S_S_)
        /*0650*/ 	.word	0x00000020


	//----- nvinfo : EIATTR_FRAME_SIZE
	.align		4
.L_269:
        /*0654*/ 	.byte	0x04, 0x11
        /*0656*/ 	.short	(.L_271 - .L_270)
	.align		4
.L_270:
        /*0658*/ 	.word	index@(_Z9kernel_67PfS_S_S_S_S_S_S_S_S_)
        /*065c*/ 	.word	0x00000000


	//----- nvinfo : EIATTR_REGCOUNT
	.align		4
.L_271:
        /*0660*/ 	.byte	0x04, 0x2f
        /*0662*/ 	.short	(.L_273 - .L_272)
	.align		4
.L_272:
        /*0664*/ 	.word	index@(_Z9kernel_68PfS_S_S_S_S_S_S_S_S_)
        /*0668*/ 	.word	0x00000020


	//----- nvinfo : EIATTR_FRAME_SIZE
	.align		4
.L_273:
        /*066c*/ 	.byte	0x04, 0x11
        /*066e*/ 	.short	(.L_275 - .L_274)
	.align		4
.L_274:
        /*0670*/ 	.word	index@(_Z9kernel_68PfS_S_S_S_S_S_S_S_S_)
        /*0674*/ 	.word	0x00000000


	//----- nvinfo : EIATTR_REGCOUNT
	.align		4
.L_275:
        /*0678*/ 	.byte	0x04, 0x2f
        /*067a*/ 	.short	(.L_277 - .L_276)
	.align		4
.L_276:
        /*067c*/ 	.word	index@(_Z9kernel_69PfS_S_S_S_S_S_S_S_S_)
        /*0680*/ 	.word	0x00000020


	//----- nvinfo : EIATTR_FRAME_SIZE
	.align		4
.L_277:
        /*0684*/ 	.byte	0x04, 0x11
        /*0686*/ 	.short	(.L_279 - .L_278)
	.align		4
.L_278:
        /*0688*/ 	.word	index@(_Z9kernel_69PfS_S_S_S_S_S_S_S_S_)
        /*068c*/ 	.word	0x00000000


	//----- nvinfo : EIATTR_REGCOUNT
	.align		4
.L_279:
        /*0690*/ 	.byte	0x04, 0x2f
        /*0692*/ 	.short	(.L_281 - .L_280)
	.align		4
.L_280:
        /*0694*/ 	.word	index@(_Z9kernel_70PfS_S_S_S_S_S_S_S_S_)
        /*0698*/ 	.word	0x00000020


	//----- nvinfo : EIATTR_FRAME_SIZE
	.align		4
.L_281:
        /*069c*/ 	.byte	0x04, 0x11
        /*069e*/ 	.short	(.L_283 - .L_282)
	.align		4
.L_282:
        /*06a0*/ 	.word	index@(_Z9kernel_70PfS_S_S_S_S_S_S_S_S_)
        /*06a4*/ 	.word	0x00000000


	//----- nvinfo : EIATTR_REGCOUNT
	.align		4
.L_283:
        /*06a8*/ 	.byte	0x04, 0x2f
        /*06aa*/ 	.short	(.L_285 - .L_284)
	.align		4
.L_284:
        /*06ac*/ 	.word	index@(_Z9kernel_71PfS_S_S_S_S_S_S_S_S_)
        /*06b0*/ 	.word	0x00000020


	//----- nvinfo : EIATTR_FRAME_SIZE
	.align		4
.L_285:
        /*06b4*/ 	.byte	0x04, 0x11
        /*06b6*/ 	.short	(.L_287 - .L_286)
	.align		4
.L_286:
        /*06b8*/ 	.word	index@(_Z9kernel_71PfS_S_S_S_S_S_S_S_S_)
        /*06bc*/ 	.word	0x00000000


	//----- nvinfo : EIATTR_REGCOUNT
	.align		4
.L_287:
        /*06c0*/ 	.byte	0x04, 0x2f
        /*06c2*/ 	.short	(.L_289 - .L_288)
	.align		4
.L_288:
        /*06c4*/ 	.word	index@(_Z9kernel_72PfS_S_S_S_S_S_S_S_S_)
        /*06c8*/ 	.word	0x00000020


	//----- nvinfo : EIATTR_FRAME_SIZE
	.align		4
.L_289:
        /*06cc*/ 	.byte	0x04, 0x11
        /*06ce*/ 	.short	(.L_291 - .L_290)
	.align		4
.L_290:
        /*06d0*/ 	.word	index@(_Z9kernel_72PfS_S_S_S_S_S_S_S_S_)
        /*06d4*/ 	.word	0x00000000


	//----- nvinfo : EIATTR_REGCOUNT
	.align		4
.L_291:
        /*06d8*/ 	.byte	0x04, 0x2f
        /*06da*/ 	.short	(.L_293 - .L_292)
	.align		4
.L_292:
        /*06dc*/ 	.word	index@(_Z9kernel_73PfS_S_S_S_S_S_S_S_S_)
        /*06e0*/ 	.word	0x00000020


	//----- nvinfo : EIATTR_FRAME_SIZE
	.align		4
.L_293:
        /*06e4*/ 	.byte	0x04, 0x11
        /*06e6*/ 	.short	(.L_295 - .L_294)
	.align		4
.L_294:
        /*06e8*/ 	.word	index@(_Z9kernel_73PfS_S_S_S_S_S_S_S_S_)
        /*06ec*/ 	.word	0x00000000


	//----- nvinfo : EIATTR_REGCOUNT
	.align		4
.L_295:
        /*06f0*/ 	.byte	0x04, 0x2f
        /*06f2*/ 	.short	(.L_297 - .L_296)
	.align		4
.L_296:
        /*06f4*/ 	.word	index@(_Z9kernel_74PfS_S_S_S_S_S_S_S_S_)
        /*06f8*/ 	.word	0x00000020


	//----- nvinfo : EIATTR_FRAME_SIZE
	.align		4
.L_297:
        /*06fc*/ 	.byte	0x04, 0x11
        /*06fe*/ 	.short	(.L_299 - .L_298)
	.align		4
.L_298:
        /*0700*/ 	.word	index@(_Z9kernel_74PfS_S_S_S_S_S_S_S_S_)
        /*0704*/ 	.word	0x00000000


	//----- nvinfo : EIATTR_REGCOUNT
	.align		4
.L_299:
        /*0708*/ 	.byte	0x04, 0x2f
        /*070a*/ 	.short	(.L_301 - .L_300)
	.align		4
.L_300:
        /*070c*/ 	.word	index@(_Z9kernel_75PfS_S_S_S_S_S_S_S_S_)
        /*0710*/ 	.word	0x00000020


	//----- nvinfo : EIATTR_FRAME_SIZE
	.align		4
.L_301:
        /*0714*/ 	.byte	0x04, 0x11
        /*0716*/ 	.short	(.L_303 - .L_302)
	.align		4
.L_302:
        /*0718*/ 	.word	index@(_Z9kernel_75PfS_S_S_S_S_S_S_S_S_)
        /*071c*/ 	.word	0x00000000


	//----- nvinfo : EIATTR_REGCOUNT
	.align		4
.L_303:
        /*0720*/ 	.byte	0x04, 0x2f
        /*0722*/ 	.short	(.L_305 - .L_304)
	.align		4
.L_304:
        /*0724*/ 	.word	index@(_Z9kernel_76PfS_S_S_S_S_S_S_S_S_)
        /*0728*/ 	.word	0x00000020


	//----- nvinfo : EIATTR_FRAME_SIZE
	.align		4
.L_305:
        /*072c*/ 	.byte	0x04, 0x11
        /*072e*/ 	.short	(.L_307 - .L_306)
	.align		4
.L_306:
        /*0730*/ 	.word	index@(_Z9kernel_76PfS_S_S_S_S_S_S_S_S_)
        /*0734*/ 	.word	0x00000000


	//----- nvinfo : EIATTR_REGCOUNT
	.align		4
.L_307:
        /*0738*/ 	.byte	0x04, 0x2f
        /*073a*/ 	.short	(.L_309 - .L_308)
	.align		4
.L_308:
        /*073c*/ 	.word	index@(_Z9kernel_77PfS_S_S_S_S_S_S_S_S_)
        /*0740*/ 	.word	0x00000020


	//----- nvinfo : EIATTR_FRAME_SIZE
	.align		4
.L_309:
        /*0744*/ 	.byte	0x04, 0x11
        /*0746*/ 	.short	(.L_311 - .L_310)
	.align		4
.L_310:
        /*0748*/ 	.word	index@(_Z9kernel_77PfS_S_S_S_S_S_S_S_S_)
        /*074c*/ 	.word	0x00000000


	//----- nvinfo : EIATTR_REGCOUNT
	.align		4
.L_311:
        /*0750*/ 	.byte	0x04, 0x2f
        /*0752*/ 	.short	(.L_313 - .L_312)
	.align		4
.L_312:
        /*0754*/ 	.word	index@(_Z9kernel_78PfS_S_S_S_S_S_S_S_S_)
        /*0758*/ 	.word	0x00000020


	//----- nvinfo : EIATTR_FRAME_SIZE
	.align		4
.L_313:
        /*075c*/ 	.byte	0x04, 0x11
        /*075e*/ 	.short	(.L_315 - .L_314)
	.align		4
.L_314:
        /*0760*/ 	.word	index@(_Z9kernel_78PfS_S_S_S_S_S_S_S_S_)
        /*0764*/ 	.word	0x00000000


	//----- nvinfo : EIATTR_REGCOUNT
	.align		4
.L_315:
        /*0768*/ 	.byte	0x04, 0x2f
        /*076a*/ 	.short	(.L_317 - .L_316)
	.align		4
.L_316:
        /*076c*/ 	.word	index@(_Z9kernel_79PfS_S_S_S_S_S_S_S_S_)
        /*0770*/ 	.word	0x00000020


	//----- nvinfo : EIATTR_FRAME_SIZE
	.align		4
.L_317:
        /*0774*/ 	.byte	0x04, 0x11
        /*0776*/ 	.short	(.L_319 - .L_318)
	.align		4
.L_318:
        /*0778*/ 	.word	index@(_Z9kernel_79PfS_S_S_S_S_S_S_S_S_)
        /*077c*/ 	.word	0x00000000


	//----- nvinfo : EIATTR_MIN_STACK_SIZE
	.align		4
.L_319:
        /*0780*/ 	.byte	0x04, 0x12
        /*0782*/ 	.short	(.L_321 - .L_320)
	.align		4
.L_320:
        /*0784*/ 	.word	index@(_Z9kernel_79PfS_S_S_S_S_S_S_S_S_)
        /*0788*/ 	.word	0x00000000


	//----- nvinfo : EIATTR_MIN_STACK_SIZE
	.align		4
.L_321:
        /*078c*/ 	.byte	0x04, 0x12
        /*078e*/ 	.short	(.L_323 - .L_322)
	.align		4
.L_322:
        /*0790*/ 	.word	index@(_Z9kernel_78PfS_S_S_S_S_S_S_S_S_)
        /*0794*/ 	.word	0x00000000


	//----- nvinfo : EIATTR_MIN_STACK_SIZE
	.align		4
.L_323:
        /*0798*/ 	.byte	0x04, 0x12
        /*079a*/ 	.short	(.L_325 - .L_324)
	.align		4
.L_324:
        /*079c*/ 	.word	index@(_Z9kernel_77PfS_S_S_S_S_S_S_S_S_)
        /*07a0*/ 	.word	0x00000000


	//----- nvinfo : EIATTR_MIN_STACK_SIZE
	.align		4
.L_325:
        /*07a4*/ 	.byte	0x04, 0x12
        /*07a6*/ 	.short	(.L_327 - .L_326)
	.align		4
.L_326:
        /*07a8*/ 	.word	index@(_Z9kernel_76PfS_S_S_S_S_S_S_S_S_)
        /*07ac*/ 	.word	0x00000000


	//----- nvinfo : EIATTR_MIN_STACK_SIZE
	.align		4
.L_327:
        /*07b0*/ 	.byte	0x04, 0x12
        /*07b2*/ 	.short	(.L_329 - .L_328)
	.align		4
.L_328:
        /*07b4*/ 	.word	index@(_Z9kernel_75PfS_S_S_S_S_S_S_S_S_)
        /*07b8*/ 	.word	0x00000000


	//----- nvinfo : EIATTR_MIN_STACK_SIZE
	.align		4
.L_329:
        /*07bc*/ 	.byte	0x04, 0x12
        /*07be*/ 	.short	(.L_331 - .L_330)
	.align		4
.L_330:
        /*07c0*/ 	.word	index@(_Z9kernel_74PfS_S_S_S_S_S_S_S_S_)
        /*07c4*/ 	.word	0x00000000


	//----- nvinfo : EIATTR_MIN_STACK_SIZE
	.align		4
.L_331:
        /*07c8*/ 	.byte	0x04, 0x12
        /*07ca*/ 	.short	(.L_333 - .L_332)
	.align		4
.L_332:
        /*07cc*/ 	.word	index@(_Z9kernel_73PfS_S_S_S_S_S_S_S_S_)
        /*07d0*/ 	.word	0x00000000


	//----- nvinfo : EIATTR_MIN_STACK_SIZE
	.align		4
.L_333:
        /*07d4*/ 	.byte	0x04, 0x12
        /*07d6*/ 	.short	(.L_335 - .L_334)
	.align		4
.L_334:
        /*07d8*/ 	.word	index@(_Z9kernel_72PfS_S_S_S_S_S_S_S_S_)
        /*07dc*/ 	.word	0x00000000


	//----- nvinfo : EIATTR_MIN_STACK_SIZE
	.align		4
.L_335:
        /*07e0*/ 	.byte	0x04, 0x12
        /*07e2*/ 	.short	(.L_337 - .L_336)
	.align		4
.L_336:
        /*07e4*/ 	.word	index@(_Z9kernel_71PfS_S_S_S_S_S_S_S_S_)
        /*07e8*/ 	.word	0x00000000


	//----- nvinfo : EIATTR_MIN_STACK_SIZE
	.align		4
.L_337:
        /*07ec*/ 	.byte	0x04, 0x12
        /*07ee*/ 	.short	(.L_339 - .L_338)
	.align		4
.L_338:
        /*07f0*/ 	.word	index@(_Z9kernel_70PfS_S_S_S_S_S_S_S_S_)
        /*07f4*/ 	.word	0x00000000


	//----- nvinfo : EIATTR_MIN_STACK_SIZE
	.align		4
.L_339:
        /*07f8*/ 	.byte	0x04, 0x12
        /*07fa*/ 	.short	(.L_341 - .L_340)
	.align		4
.L_340:
        /*07fc*/ 	.word	index@(_Z9kernel_69PfS_S_S_S_S_S_S_S_S_)
        /*0800*/ 	.word	0x00000000


	//----- nvinfo : EIATTR_MIN_STACK_SIZE
	.align		4
.L_341:
        /*0804*/ 	.byte	0x04, 0x12
        /*0806*/ 	.short	(.L_343 - .L_342)
	.align		4
.L_342:
        /*0808*/ 	.word	index@(_Z9kernel_68PfS_S_S_S_S_S_S_S_S_)
        /*080c*/ 	.word	0x00000000


	//----- nvinfo : EIATTR_MIN_STACK_SIZE
	.align		4
.L_343:
        /*0810*/ 	.byte	0x04, 0x12
        /*0812*/ 	.short	(.L_345 - .L_344)
	.align		4
.L_344:
        /*0814*/ 	.word	index@(_Z9kernel_67PfS_S_S_S_S_S_S_S_S_)
        /*0818*/ 	.word	0x00000000


	//----- nvinfo : EIATTR_MIN_STACK_SIZE
	.align		4
.L_345:
        /*081c*/ 	.byte	0x04, 0x12
        /*081e*/ 	.short	(.L_347 - .L_346)
	.align		4
.L_346:
        /*0820*/ 	.word	index@(_Z9kernel_66PfS_S_S_S_S_S_S_S_S_)
        /*0824*/ 	.word	0x00000000


	//----- nvinfo : EIATTR_MIN_STACK_SIZE
	.align		4
.L_347:
        /*0828*/ 	.byte	0x04, 0x12
        /*082a*/ 	.short	(.L_349 - .L_348)
	.align		4
.L_348:
        /*082c*/ 	.word	index@(_Z9kernel_65PfS_S_S_S_S_S_S_S_S_)
        /*0830*/ 	.word	0x00000000


	//----- nvinfo : EIATTR_MIN_STACK_SIZE
	.align		4
.L_349:
        /*0834*/ 	.byte	0x04, 0x12
        /*0836*/ 	.short	(.L_351 - .L_350)
	.align		4
.L_350:
        /*0838*/ 	.word	index@(_Z9kernel_64PfS_S_S_S_S_S_S_S_S_)
        /*083c*/ 	.word	0x00000000


	//----- nvinfo : EIATTR_MIN_STACK_SIZE
	.align		4
.L_351:
        /*0840*/ 	.byte	0x04, 0x12
        /*0842*/ 	.short	(.L_353 - .L_352)
	.align		4
.L_352:
        /*0844*/ 	.word	index@(_Z9kernel_63PfS_S_S_S_S_S_S_S_S_)
        /*0848*/ 	.word	0x00000000


	//----- nvinfo : EIATTR_MIN_STACK_SIZE
	.align		4
.L_353:
        /*084c*/ 	.byte	0x04, 0x12
        /*084e*/ 	.short	(.L_355 - .L_354)
	.align		4
.L_354:
        /*0850*/ 	.word	index@(_Z9kernel_62PfS_S_S_S_S_S_S_S_S_)
        /*0854*/ 	.word	0x00000000


	//----- nvinfo : EIATTR_MIN_STACK_SIZE
	.align		4
.L_355:
        /*0858*/ 	.byte	0x04, 0x12
        /*085a*/ 	.short	(.L_357 - .L_356)
	.align		4
.L_356:
        /*085c*/ 	.word	index@(_Z9kernel_61PfS_S_S_S_S_S_S_S_S_)
        /*0860*/ 	.word	0x00000000


	//----- nvinfo : EIATTR_MIN_STACK_SIZE
	.align		4
.L_357:
        /*0864*/ 	.byte	0x04, 0x12
        /*0866*/ 	.short	(.L_359 - .L_358)
	.align		4
.L_358:
        /*0868*/ 	.word	index@(_Z9kernel_60PfS_S_S_S_S_S_S_S_S_)
        /*086c*/ 	.word	0x00000000


	//----- nvinfo : EIATTR_MIN_STACK_SIZE
	.align		4
.L_359:
        /*0870*/ 	.byte	0x04, 0x12
        /*0872*/ 	.short	(.L_361 - .L_360)
	.align		4
.L_360:
        /*0874*/ 	.word	index@(_Z9kernel_59PfS_S_S_S_S_S_S_S_S_)
        /*0878*/ 	.word	0x00000000


	//----- nvinfo : EIATTR_MIN_STACK_SIZE
	.align		4
.L_361:
        /*087c*/ 	.byte	0x04, 0x12
        /*087e*/ 	.short	(.L_363 - .L_362)
	.align		4
.L_362:
        /*0880*/ 	.word	index@(_Z9kernel_58PfS_S_S_S_S_S_S_S_S_)
        /*0884*/ 	.word	0x00000000


	//----- nvinfo : EIATTR_MIN_STACK_SIZE
	.align		4
.L_363:
        /*0888*/ 	.byte	0x04, 0x12
        /*088a*/ 	.short	(.L_365 - .L_364)
	.align		4
.L_364:
        /*088c*/ 	.word	index@(_Z9kernel_57PfS_S_S_S_S_S_S_S_S_)
        /*0890*/ 	.word	0x00000000


	//----- nvinfo : EIATTR_MIN_STACK_SIZE
	.align		4
.L_365:
        /*0894*/ 	.byte	0x04, 0x12
        /*0896*/ 	.short	(.L_367 - .L_366)
	.align		4
.L_366:
        /*0898*/ 	.word	index@(_Z9kernel_56PfS_S_S_S_S_S_S_S_S_)
        /*089c*/ 	.word	0x00000000


	//----- nvinfo : EIATTR_MIN_STACK_SIZE
	.align		4
.L_367:
        /*08a0*/ 	.byte	0x04, 0x12
        /*08a2*/ 	.short	(.L_369 - .L_368)
	.align		4
.L_368:
        /*08a4*/ 	.word	index@(_Z9kernel_55PfS_S_S_S_S_S_S_S_S_)
        /*08a8*/ 	.word	0x00000000


	//----- nvinfo : EIATTR_MIN_STACK_SIZE
	.align		4
.L_369:
        /*08ac*/ 	.byte	0x04, 0x12
        /*08ae*/ 	.short	(.L_371 - .L_370)
	.align		4
.L_370:
        /*08b0*/ 	.word	index@(_Z9kernel_54PfS_S_S_S_S_S_S_S_S_)
        /*08b4*/ 	.word	0x00000000


	//----- nvinfo : EIATTR_MIN_STACK_SIZE
	.align		4
.L_371:
        /*08b8*/ 	.byte	0x04, 0x12
        /*08ba*/ 	.short	(.L_373 - .L_372)
	.align		4
.L_372:
        /*08bc*/ 	.word	index@(_Z9kernel_53PfS_S_S_S_S_S_S_S_S_)
        /*08c0*/ 	.word	0x00000000


	//----- nvinfo : EIATTR_MIN_STACK_SIZE
	.align		4
.L_373:
        /*08c4*/ 	.byte	0x04, 0x12
        /*08c6*/ 	.short	(.L_375 - .L_374)
	.align		4
.L_374:
        /*08c8*/ 	.word	index@(_Z9kernel_52PfS_S_S_S_S_S_S_S_S_)
        /*08cc*/ 	.word	0x00000000


	//----- nvinfo : EIATTR_MIN_STACK_SIZE
	.align		4
.L_375:
        /*08d0*/ 	.byte	0x04, 0x12
        /*08d2*/ 	.short	(.L_377 - .L_376)
	.align		4
.L_376:
        /*08d4*/ 	.word	index@(_Z9kernel_51PfS_S_S_S_S_S_S_S_S_)
        /*08d8*/ 	.word	0x00000000


	//----- nvinfo : EIATTR_MIN_STACK_SIZE
	.align		4
.L_377:
        /*08dc*/ 	.byte	0x04, 0x12
        /*08de*/ 	.short	(.L_379 - .L_378)
	.align		4
.L_378:
        /*08e0*/ 	.word	index@(_Z9kernel_50PfS_S_S_S_S_S_S_S_S_)
        /*08e4*/ 	.word	0x00000000


	//----- nvinfo : EIATTR_MIN_STACK_SIZE
	.align		4
.L_379:
        /*08e8*/ 	.byte	0x04, 0x12
        /*08ea*/ 	.short	(.L_381 - .L_380)
	.align		4
.L_380:
        /*08ec*/ 	.word	index@(_Z9kernel_49PfS_S_S_S_S_S_S_S_S_)
        /*08f0*/ 	.word	0x00000000


	//----- nvinfo : EIATTR_MIN_STACK_SIZE
	.align		4
.L_381:
        /*08f4*/ 	.byte	0x04, 0x12
        /*08f6*/ 	.short	(.L_383 - .L_382)
	.align		4
.L_382:
        /*08f8*/ 	.word	index@(_Z9kernel_48PfS_S_S_S_S_S_S_S_S_)
        /*08fc*/ 	.word	0x00000000


	//----- nvinfo : EIATTR_MIN_STACK_SIZE
	.align		4
.L_383:
        /*0900*/ 	.byte	0x04, 0x12
        /*0902*/ 	.short	(.L_385 - .L_384)
	.align		4
.L_384:
        /*0904*/ 	.word	index@(_Z9kernel_47PfS_S_S_S_S_S_S_S_S_)
        /*0908*/ 	.word	0x00000000


	//----- nvinfo : EIATTR_MIN_STACK_SIZE
	.align		4
.L_385:
        /*090c*/ 	.byte	0x04, 0x12
        /*090e*/ 	.short	(.L_387 - .L_386)
	.align		4
.L_386:
        /*0910*/ 	.word	index@(_Z9kernel_46PfS_S_S_S_S_S_S_S_S_)
        /*0914*/ 	.word	0x00000000


	//----- nvinfo : EIATTR_MIN_STACK_SIZE
	.align		4
.L_387:
        /*0918*/ 	.byte	0x04, 0x12
        /*091a*/ 	.short	(.L_389 - .L_388)
	.align		4
.L_388:
        /*091c*/ 	.word	index@(_Z9kernel_45PfS_S_S_S_S_S_S_S_S_)
        /*0920*/ 	.word	0x00000000


	//----- nvinfo : EIATTR_MIN_STACK_SIZE
	.align		4
.L_389:
        /*0924*/ 	.byte	0x04, 0x12
        /*0926*/ 	.short	(.L_391 - .L_390)
	.align		4
.L_390:
        /*0928*/ 	.word	index@(_Z9kernel_44PfS_S_S_S_S_S_S_S_S_)
        /*092c*/ 	.word	0x00000000


	//----- nvinfo : EIATTR_MIN_STACK_SIZE
	.align		4
.L_391:
        /*0930*/ 	.byte	0x04, 0x12
        /*0932*/ 	.short	(.L_393 - .L_392)
	.align		4
.L_392:
        /*0934*/ 	.word	index@(_Z9kernel_43PfS_S_S_S_S_S_S_S_S_)
        /*0938*/ 	.word	0x00000000


	//----- nvinfo : EIATTR_MIN_STACK_SIZE
	.align		4
.L_393:
        /*093c*/ 	.byte	0x04, 0x12
        /*093e*/ 	.short	(.L_395 - .L_394)
	.align		4
.L_394:
        /*0940*/ 	.word	index@(_Z9kernel_42PfS_S_S_S_S_S_S_S_S_)
        /*0944*/ 	.word	0x00000000


	//----- nvinfo : EIATTR_MIN_STACK_SIZE
	.align		4
.L_395:
        /*0948*/ 	.byte	0x04, 0x12
        /*094a*/ 	.short	(.L_397 - .L_396)
	.align		4
.L_396:
        /*094c*/ 	.word	index@(_Z9kernel_41PfS_S_S_S_S_S_S_S_S_)
        /*0950*/ 	.word	0x00000000


	//----- nvinfo : EIATTR_MIN_STACK_SIZE
	.align		4
.L_397:
        /*0954*/ 	.byte	0x04, 0x12
        /*0956*/ 	.short	(.L_399 - .L_398)
	.align		4
.L_398:
        /*0958*/ 	.word	index@(_Z9kernel_40PfS_S_S_S_S_S_S_S_S_)
        /*095c*/ 	.word	0x00000000


	//----- nvinfo : EIATTR_MIN_STACK_SIZE
	.align		4
.L_399:
        /*0960*/ 	.byte	0x04, 0x12
        /*0962*/ 	.short	(.L_401 - .L_400)
	.align		4
.L_400:
        /*0964*/ 	.word	index@(_Z9kernel_39PfS_S_S_S_S_S_S_S_S_)
        /*0968*/ 	.word	0x00000000


	//----- nvinfo : EIATTR_MIN_STACK_SIZE
	.align		4
.L_401:
        /*096c*/ 	.byte	0x04, 0x12
        /*096e*/ 	.short	(.L_403 - .L_402)
	.align		4
.L_402:
        /*0970*/ 	.word	index@(_Z9kernel_38PfS_S_S_S_S_S_S_S_S_)
        /*0974*/ 	.word	0x00000000


	//----- nvinfo : EIATTR_MIN_STACK_SIZE
	.align		4
.L_403:
        /*0978*/ 	.byte	0x04, 0x12
        /*097a*/ 	.short	(.L_405 - .L_404)
	.align		4
.L_404:
        /*097c*/ 	.word	index@(_Z9kernel_37PfS_S_S_S_S_S_S_S_S_)
        /*0980*/ 	.word	0x00000000


	//----- nvinfo : EIATTR_MIN_STACK_SIZE
	.align		4
.L_405:
        /*0984*/ 	.byte	0x04, 0x12
        /*0986*/ 	.short	(.L_407 - .L_406)
	.align		4
.L_406:
        /*0988*/ 	.word	index@(_Z9kernel_36PfS_S_S_S_S_S_S_S_S_)
        /*098c*/ 	.word	0x00000000


	//----- nvinfo : EIATTR_MIN_STACK_SIZE
	.align		4
.L_407:
        /*0990*/ 	.byte	0x04, 0x12
        /*0992*/ 	.short	(.L_409 - .L_408)
	.align		4
.L_408:
        /*0994*/ 	.word	index@(_Z9kernel_35PfS_S_S_S_S_S_S_S_S_)
        /*0998*/ 	.word	0x00000000


	//----- nvinfo : EIATTR_MIN_STACK_SIZE
	.align		4
.L_409:
        /*099c*/ 	.byte	0x04, 0x12
        /*099e*/ 	.short	(.L_411 - .L_410)
	.align		4
.L_410:
        /*09a0*/ 	.word	index@(_Z9kernel_34PfS_S_S_S_S_S_S_S_S_)
        /*09a4*/ 	.word	0x00000000


	//----- nvinfo : EIATTR_MIN_STACK_SIZE
	.align		4
.L_411:
        /*09a8*/ 	.byte	0x04, 0x12
        /*09aa*/ 	.short	(.L_413 - .L_412)
	.align		4
.L_412:
        /*09ac*/ 	.word	index@(_Z9kernel_33PfS_S_S_S_S_S_S_S_S_)
        /*09b0*/ 	.word	0x00000000


	//----- nvinfo : EIATTR_MIN_STACK_SIZE
	.align		4
.L_413:
        /*09b4*/ 	.byte	0x04, 0x12
        /*09b6*/ 	.short	(.L_415 - .L_414)
	.align		4
.L_414:
        /*09b8*/ 	.word	index@(_Z9kernel_32PfS_S_S_S_S_S_S_S_S_)
        /*09bc*/ 	.word	0x00000000


	//----- nvinfo : EIATTR_MIN_STACK_SIZE
	.align		4
.L_415:
        /*09c0*/ 	.byte	0x04, 0x12
        /*09c2*/ 	.short	(.L_417 - .L_416)
	.align		4
.L_416:
        /*09c4*/ 	.word	index@(_Z9kernel_31PfS_S_S_S_S_S_S_S_S_)
        /*09c8*/ 	.word	0x00000000


	//----- nvinfo : EIATTR_MIN_STACK_SIZE
	.align		4
.L_417:
        /*09cc*/ 	.byte	0x04, 0x12
        /*09ce*/ 	.short	(.L_419 - .L_418)
	.align		4
.L_418:
        /*09d0*/ 	.word	index@(_Z9kernel_30PfS_S_S_S_S_S_S_S_S_)
        /*09d4*/ 	.word	0x00000000


	//----- nvinfo : EIATTR_MIN_STACK_SIZE
	.align		4
.L_419:
        /*09d8*/ 	.byte	0x04, 0x12
        /*09da*/ 	.short	(.L_421 - .L_420)
	.align		4
.L_420:
        /*09dc*/ 	.word	index@(_Z9kernel_29PfS_S_S_S_S_S_S_S_S_)
        /*09e0*/ 	.word	0x00000000


	//----- nvinfo : EIATTR_MIN_STACK_SIZE
	.align		4
.L_421:
        /*09e4*/ 	.byte	0x04, 0x12
        /*09e6*/ 	.short	(.L_423 - .L_422)
	.align		4
.L_422:
        /*09e8*/ 	.word	index@(_Z9kernel_28PfS_S_S_S_S_S_S_S_S_)
        /*09ec*/ 	.word	0x00000000


	//----- nvinfo : EIATTR_MIN_STACK_SIZE
	.align		4
.L_423:
        /*09f0*/ 	.byte	0x04, 0x12
        /*09f2*/ 	.short	(.L_425 - .L_424)
	.align		4
.L_424:
        /*09f4*/ 	.word	index@(_Z9kernel_27PfS_S_S_S_S_S_S_S_S_)
        /*09f8*/ 	.word	0x00000000


	//----- nvinfo : EIATTR_MIN_STACK_SIZE
	.align		4
.L_425:
        /*09fc*/ 	.byte	0x04, 0x12
        /*09fe*/ 	.short	(.L_427 - .L_426)
	.align		4
.L_426:
        /*0a00*/ 	.word	index@(_Z9kernel_26PfS_S_S_S_S_S_S_S_S_)
        /*0a04*/ 	.word	0x00000000


	//----- nvinfo : EIATTR_MIN_STACK_SIZE
	.align		4
.L_427:
        /*0a08*/ 	.byte	0x04, 0x12
        /*0a0a*/ 	.short	(.L_429 - .L_428)
	.align		4
.L_428:
        /*0a0c*/ 	.word	index@(_Z9kernel_25PfS_S_S_S_S_S_S_S_S_)
        /*0a10*/ 	.word	0x00000000


	//----- nvinfo : EIATTR_MIN_STACK_SIZE
	.align		4
.L_429:
        /*0a14*/ 	.byte	0x04, 0x12
        /*0a16*/ 	.short	(.L_431 - .L_430)
	.align		4
.L_430:
        /*0a18*/ 	.word	index@(_Z9kernel_24PfS_S_S_S_S_S_S_S_S_)
        /*0a1c*/ 	.word	0x00000000


	//----- nvinfo : EIATTR_MIN_STACK_SIZE
	.align		4
.L_431:
        /*0a20*/ 	.byte	0x04, 0x12
        /*0a22*/ 	.short	(.L_433 - .L_432)
	.align		4
.L_432:
        /*0a24*/ 	.word	index@(_Z9kernel_23PfS_S_S_S_S_S_S_S_S_)
        /*0a28*/ 	.word	0x00000000


	//----- nvinfo : EIATTR_MIN_STACK_SIZE
	.align		4
.L_433:
        /*0a2c*/ 	.byte	0x04, 0x12
        /*0a2e*/ 	.short	(.L_435 - .L_434)
	.align		4
.L_434:
        /*0a30*/ 	.word	index@(_Z9kernel_22PfS_S_S_S_S_S_S_S_S_)
        /*0a34*/ 	.word	0x00000000


	//----- nvinfo : EIATTR_MIN_STACK_SIZE
	.align		4
.L_435:
        /*0a38*/ 	.byte	0x04, 0x12
        /*0a3a*/ 	.short	(.L_437 - .L_436)
	.align		4
.L_436:
        /*0a3c*/ 	.word	index@(_Z9kernel_21PfS_S_S_S_S_S_S_S_S_)
        /*0a40*/ 	.word	0x00000000


	//----- nvinfo : EIATTR_MIN_STACK_SIZE
	.align		4
.L_437:
        /*0a44*/ 	.byte	0x04, 0x12
        /*0a46*/ 	.short	(.L_439 - .L_438)
	.align		4
.L_438:
        /*0a48*/ 	.word	index@(_Z9kernel_20PfS_S_S_S_S_S_S_S_S_)
        /*0a4c*/ 	.word	0x00000000


	//----- nvinfo : EIATTR_MIN_STACK_SIZE
	.align		4
.L_439:
        /*0a50*/ 	.byte	0x04, 0x12
        /*0a52*/ 	.short	(.L_441 - .L_440)
	.align		4
.L_440:
        /*0a54*/ 	.word	index@(_Z9kernel_19PfS_S_S_S_S_S_S_S_S_)
        /*0a58*/ 	.word	0x00000000


	//----- nvinfo : EIATTR_MIN_STACK_SIZE
	.align		4
.L_441:
        /*0a5c*/ 	.byte	0x04, 0x12
        /*0a5e*/ 	.short	(.L_443 - .L_442)
	.align		4
.L_442:
        /*0a60*/ 	.word	index@(_Z9kernel_18PfS_S_S_S_S_S_S_S_S_)
        /*0a64*/ 	.word	0x00000000


	//----- nvinfo : EIATTR_MIN_STACK_SIZE
	.align		4
.L_443:
        /*0a68*/ 	.byte	0x04, 0x12
        /*0a6a*/ 	.short	(.L_445 - .L_444)
	.align		4
.L_444:
        /*0a6c*/ 	.word	index@(_Z9kernel_17PfS_S_S_S_S_S_S_S_S_)
        /*0a70*/ 	.word	0x00000000


	//----- nvinfo : EIATTR_MIN_STACK_SIZE
	.align		4
.L_445:
        /*0a74*/ 	.byte	0x04, 0x12
        /*0a76*/ 	.short	(.L_447 - .L_446)
	.align		4
.L_446:
        /*0a78*/ 	.word	index@(_Z9kernel_16PfS_S_S_S_S_S_S_S_S_)
        /*0a7c*/ 	.word	0x00000000


	//----- nvinfo : EIATTR_MIN_STACK_SIZE
	.align		4
.L_447:
        /*0a80*/ 	.byte	0x04, 0x12
        /*0a82*/ 	.short	(.L_449 - .L_448)
	.align		4
.L_448:
        /*0a84*/ 	.word	index@(_Z9kernel_15PfS_S_S_S_S_S_S_S_S_)
        /*0a88*/ 	.word	0x00000000


	//----- nvinfo : EIATTR_MIN_STACK_SIZE
	.align		4
.L_449:
        /*0a8c*/ 	.byte	0x04, 0x12
        /*0a8e*/ 	.short	(.L_451 - .L_450)
	.align		4
.L_450:
        /*0a90*/ 	.word	index@(_Z9kernel_14PfS_S_S_S_S_S_S_S_S_)
        /*0a94*/ 	.word	0x00000000


	//----- nvinfo : EIATTR_MIN_STACK_SIZE
	.align		4
.L_451:
        /*0a98*/ 	.byte	0x04, 0x12
        /*0a9a*/ 	.short	(.L_453 - .L_452)
	.align		4
.L_452:
        /*0a9c*/ 	.word	index@(_Z9kernel_13PfS_S_S_S_S_S_S_S_S_)
        /*0aa0*/ 	.word	0x00000000


	//----- nvinfo : EIATTR_MIN_STACK_SIZE
	.align		4
.L_453:
        /*0aa4*/ 	.byte	0x04, 0x12
        /*0aa6*/ 	.short	(.L_455 - .L_454)
	.align		4
.L_454:
        /*0aa8*/ 	.word	index@(_Z9kernel_12PfS_S_S_S_S_S_S_S_S_)
        /*0aac*/ 	.word	0x00000000


	//----- nvinfo : EIATTR_MIN_STACK_SIZE
	.align		4
.L_455:
        /*0ab0*/ 	.byte	0x04, 0x12
        /*0ab2*/ 	.short	(.L_457 - .L_456)
	.align		4
.L_456:
        /*0ab4*/ 	.word	index@(_Z9kernel_11PfS_S_S_S_S_S_S_S_S_)
        /*0ab8*/ 	.word	0x00000000


	//----- nvinfo : EIATTR_MIN_STACK_SIZE
	.align		4
.L_457:
        /*0abc*/ 	.byte	0x04, 0x12
        /*0abe*/ 	.short	(.L_459 - .L_458)
	.align		4
.L_458:
        /*0ac0*/ 	.word	index@(_Z9kernel_10PfS_S_S_S_S_S_S_S_S_)
        /*0ac4*/ 	.word	0x00000000


	//----- nvinfo : EIATTR_MIN_STACK_SIZE
	.align		4
.L_459:
        /*0ac8*/ 	.byte	0x04, 0x12
        /*0aca*/ 	.short	(.L_461 - .L_460)
	.align		4
.L_460:
        /*0acc*/ 	.word	index@(_Z8kernel_9PfS_S_S_S_S_S_S_S_S_)
        /*0ad0*/ 	.word	0x00000000


	//----- nvinfo : EIATTR_MIN_STACK_SIZE
	.align		4
.L_461:
        /*0ad4*/ 	.byte	0x04, 0x12
        /*0ad6*/ 	.short	(.L_463 - .L_462)
	.align		4
.L_462:
        /*0ad8*/ 	.word	index@(_Z8kernel_8PfS_S_S_S_S_S_S_S_S_)
        /*0adc*/ 	.word	0x00000000


	//----- nvinfo : EIATTR_MIN_STACK_SIZE
	.align		4
.L_463:
        /*0ae0*/ 	.byte	0x04, 0x12
        /*0ae2*/ 	.short	(.L_465 - .L_464)
	.align		4
.L_464:
        /*0ae4*/ 	.word	index@(_Z8kernel_7PfS_S_S_S_S_S_S_S_S_)
        /*0ae8*/ 	.word	0x00000000


	//----- nvinfo : EIATTR_MIN_STACK_SIZE
	.align		4
.L_465:
        /*0aec*/ 	.byte	0x04, 0x12
        /*0aee*/ 	.short	(.L_467 - .L_466)
	.align		4
.L_466:
        /*0af0*/ 	.word	index@(_Z8kernel_6PfS_S_S_S_S_S_S_S_S_)
        /*0af4*/ 	.word	0x00000000


	//----- nvinfo : EIATTR_MIN_STACK_SIZE
	.align		4
.L_467:
        /*0af8*/ 	.byte	0x04, 0x12
        /*0afa*/ 	.short	(.L_469 - .L_468)
	.align		4
.L_468:
        /*0afc*/ 	.word	index@(_Z8kernel_5PfS_S_S_S_S_S_S_S_S_)
        /*0b00*/ 	.word	0x00000000


	//----- nvinfo : EIATTR_MIN_STACK_SIZE
	.align		4
.L_469:
        /*0b04*/ 	.byte	0x04, 0x12
        /*0b06*/ 	.short	(.L_471 - .L_470)
	.align		4
.L_470:
        /*0b08*/ 	.word	index@(_Z8kernel_4PfS_S_S_S_S_S_S_S_S_)
        /*0b0c*/ 	.word	0x00000000


	//----- nvinfo : EIATTR_MIN_STACK_SIZE
	.align		4
.L_471:
        /*0b10*/ 	.byte	0x04, 0x12
        /*0b12*/ 	.short	(.L_473 - .L_472)
	.align		4
.L_472:
        /*0b14*/ 	.word	index@(_Z8kernel_3PfS_S_S_S_S_S_S_S_S_)
        /*0b18*/ 	.word	0x00000000


	//----- nvinfo : EIATTR_MIN_STACK_SIZE
	.align		4
.L_473:
        /*0b1c*/ 	.byte	0x04, 0x12
        /*0b1e*/ 	.short	(.L_475 - .L_474)
	.align		4
.L_474:
        /*0b20*/ 	.word	index@(_Z8kernel_2PfS_S_S_S_S_S_S_S_S_)
        /*0b24*/ 	.word	0x00000000


	//----- nvinfo : EIATTR_MIN_STACK_SIZE
	.align		4
.L_475:
        /*0b28*/ 	.byte	0x04, 0x12
        /*0b2a*/ 	.short	(.L_477 - .L_476)
	.align		4
.L_476:
        /*0b2c*/ 	.word	index@(_Z8kernel_1PfS_S_S_S_S_S_S_S_S_)
        /*0b30*/ 	.word	0x00000000


	//----- nvinfo : EIATTR_MIN_STACK_SIZE
	.align		4
.L_477:
        /*0b34*/ 	.byte	0x04, 0x12
        /*0b36*/ 	.short	(.L_479 - .L_478)
	.align		4
.L_478:
        /*0b38*/ 	.word	index@(_Z8kernel_0PfS_S_S_S_S_S_S_S_S_)
        /*0b3c*/ 	.word	0x00000000
.L_479:


//--------------------- .nv.compat                --------------------------
	.section	.nv.compat,"",@"SHT_CUDA_COMPAT_INFO"
	.align	4
        /*0000*/ 	.byte	0x02, 0x09, 0x00, 0x00, 0x02, 0x02, 0x01, 0x00, 0x02, 0x05, 0x05, 0x00, 0x03, 0x07, 0x01, 0x01
        /*0010*/ 	.byte	0x02, 0x03, 0x00, 0x00, 0x02, 0x06, 0x01, 0x00, 0x04, 0x0b, 0x08, 0x00, 0x01, 0x00, 0x00, 0x00
        /*0020*/ 	.byte	0x00, 0x00, 0x00, 0x00


//--------------------- .nv.info._Z9kernel_79PfS_S_S_S_S_S_S_S_S_ --------------------------
	.section	.nv.info._Z9kernel_79PfS_S_S_S_S_S_S_S_S_,"",@"SHT_CUDA_INFO"
	.sectionflags	@""
	.align	4


	//----- nvinfo : EIATTR_CUDA_API_VERSION
	.align		4
        /*0000*/ 	.byte	0x04, 0x37
        /*0002*/ 	.short	(.L_481 - .L_480)
.L_480:
        /*0004*/ 	.word	0x00000082


	//----- nvinfo : EIATTR_KPARAM_INFO
	.align		4
.L_481:
        /*0008*/ 	.byte	0x04, 0x17
        /*000a*/ 	.short	(.L_483 - .L_482)
.L_482:
        /*000c*/ 	.word	0x00000000
        /*0010*/ 	.short	0x0009
        /*0012*/ 	.short	0x0048
        /*0014*/ 	.byte	0x00, 0xf5, 0x21, 0x00


	//----- nvinfo : EIATTR_KPARAM_INFO
	.align		4
.L_483:
        /*0018*/ 	.byte	0x04, 0x17
        /*001a*/ 	.short	(.L_485 - .L_484)
.L_484:
        /*001c*/ 	.word	0x00000000
        /*0020*/ 	.short	0x0008
        /*0022*/ 	.short	0x0040
        /*0024*/ 	.byte	0x00, 0xf5, 0x21, 0x00


	//----- nvinfo : EIATTR_KPARAM_INFO
	.align		4
.L_485:
        /*0028*/ 	.byte	0x04, 0x17
        /*002a*/ 	.short	(.L_487 - .L_486)
.L_486:
        /*002c*/ 	.word	0x00000000
        /*0030*/ 	.short	0x0007
        /*0032*/ 	.short	0x0038
        /*0034*/ 	.byte	0x00, 0xf5, 0x21, 0x00


	//----- nvinfo : EIATTR_KPARAM_INFO
	.align		4
.L_487:
        /*0038*/ 	.byte	0x04, 0x17
        /*003a*/ 	.short	(.L_489 - .L_488)
.L_488:
        /*003c*/ 	.word	0x00000000
        /*0040*/ 	.short	0x0006
        /*0042*/ 	.short	0x0030
        /*0044*/ 	.byte	0x00, 0xf5, 0x21, 0x00


	//----- nvinfo : EIATTR_KPARAM_INFO
	.align		4
.L_489:
        /*0048*/ 	.byte	0x04, 0x17
        /*004a*/ 	.short	(.L_491 - .L_490)
.L_490:
        /*004c*/ 	.word	0x00000000
        /*0050*/ 	.short	0x0005
        /*0052*/ 	.short	0x0028
        /*0054*/ 	.byte	0x00, 0xf5, 0x21, 0x00


	//----- nvinfo : EIATTR_KPARAM_INFO
	.align		4
.L_491:
        /*0058*/ 	.byte	0x04, 0x17
        /*005a*/ 	.short	(.L_493 - .L_492)
.L_492:
        /*005c*/ 	.word	0x00000000
        /*0060*/ 	.short	0x0004
        /*0062*/ 	.short	0x0020
        /*0064*/ 	.byte	0x00, 0xf5, 0x21, 0x00


	//----- nvinfo : EIATTR_KPARAM_INFO
	.align		4
.L_493:
        /*0068*/ 	.byte	0x04, 0x17
        /*006a*/ 	.short	(.L_495 - .L_494)
.L_494:
        /*006c*/ 	.word	0x00000000
        /*0070*/ 	.short	0x0003
        /*0072*/ 	.short	0x0018
        /*0074*/ 	.byte	0x00, 0xf5, 0x21, 0x00


	//----- nvinfo : EIATTR_KPARAM_INFO
	.align		4
.L_495:
        /*0078*/ 	.byte	0x04, 0x17
        /*007a*/ 	.short	(.L_497 - .L_496)
.L_496:
        /*007c*/ 	.word	0x00000000
        /*0080*/ 	.short	0x0002
        /*0082*/ 	.short	0x0010
        /*0084*/ 	.byte	0x00, 0xf5, 0x21, 0x00


	//----- nvinfo : EIATTR_KPARAM_INFO
	.align		4
.L_497:
        /*0088*/ 	.byte	0x04, 0x17
        /*008a*/ 	.short	(.L_499 - .L_498)
.L_498:
        /*008c*/ 	.word	0x00000000
        /*0090*/ 	.short	0x0001
        /*0092*/ 	.short	0x0008
        /*0094*/ 	.byte	0x00, 0xf5, 0x21, 0x00


	//----- nvinfo : EIATTR_KPARAM_INFO
	.align		4
.L_499:
        /*0098*/ 	.byte	0x04, 0x17
        /*009a*/ 	.short	(.L_501 - .L_500)
.L_500:
        /*009c*/ 	.word	0x00000000
        /*00a0*/ 	.short	0x0000
        /*00a2*/ 	.short	0x0000
        /*00a4*/ 	.byte	0x00, 0xf5, 0x21, 0x00


	//----- nvinfo : EIATTR_SPARSE_MMA_MASK
	.align		4
.L_501:
        /*00a8*/ 	.byte	0x03, 0x50
        /*00aa*/ 	.short	0x0000


	//----- nvinfo : EIATTR_MAXREG_COUNT
	.align		4
        /*00ac*/ 	.byte	0x03, 0x1b
        /*00ae*/ 	.short	0x00ff


	//----- nvinfo : EIATTR_MERCURY_ISA_VERSION
	.align		4
        /*00b0*/ 	.byte	0x03, 0x5f
        /*00b2*/ 	.short	0x0101


	//----- nvinfo : EIATTR_VRC_CTA_INIT_COUNT
	.align		4
        /*00b4*/ 	.byte	0x02, 0x4a
	.zero		1
	.zero		1


	//----- nvinfo : EIATTR_EXIT_INSTR_OFFSETS
	.align		4
        /*00b8*/ 	.byte	0x04, 0x1c
        /*00ba*/ 	.short	(.L_503 - .L_502)


	//   ....[0]....
.L_502:
        /*00bc*/ 	.word	0x00000640


	//----- nvinfo : EIATTR_CBANK_PARAM_SIZE
	.align		4
.L_503:
        /*00c0*/ 	.byte	0x03, 0x19
        /*00c2*/ 	.short	0x0050


	//----- nvinfo : EIATTR_PARAM_CBANK
	.align		4
        /*00c4*/ 	.byte	0x04, 0x0a
        /*00c6*/ 	.short	(.L_505 - .L_504)
	.align		4
.L_504:
        /*00c8*/ 	.word	index@(.nv.constant0._Z9kernel_79PfS_S_S_S_S_S_S_S_S_)
        /*00cc*/ 	.short	0x0380
        /*00ce*/ 	.short	0x0050


	//----- nvinfo : EIATTR_SW_WAR
	.align		4
.L_505:
        /*00d0*/ 	.byte	0x04, 0x36
        /*00d2*/ 	.short	(.L_507 - .L_506)
.L_506:
        /*00d4*/ 	.word	0x00000008
.L_507:


//--------------------- .nv.info._Z9kernel_78PfS_S_S_S_S_S_S_S_S_ --------------------------
	.section	.nv.info._Z9kernel_78PfS_S_S_S_S_S_S_S_S_,"",@"SHT_CUDA_INFO"
	.sectionflags	@""
	.align	4


	//----- nvinfo : EIATTR_CUDA_API_VERSION
	.align		4
        /*0000*/ 	.byte	0x04, 0x37
        /*0002*/ 	.short	(.L_509 - .L_508)
.L_508:
        /*0004*/ 	.word	0x00000082


	//----- nvinfo : EIATTR_KPARAM_INFO
	.align		4
.L_509:
        /*0008*/ 	.byte	0x04, 0x17
        /*000a*/ 	.short	(.L_511 - .L_510)
.L_510:
        /*000c*/ 	.word	0x00000000
        /*0010*/ 	.short	0x0009
        /*0012*/ 	.short	0x0048
        /*0014*/ 	.byte	0x00, 0xf5, 0x21, 0x00


	//----- nvinfo : EIATTR_KPARAM_INFO
	.align		4
.L_511:
        /*0018*/ 	.byte	0x04, 0x17
        /*001a*/ 	.short	(.L_513 - .L_512)
.L_512:
        /*001c*/ 	.word	0x00000000
        /*0020*/ 	.short	0x0008
        /*0022*/ 	.short	0x0040
        /*0024*/ 	.byte	0x00, 0xf5, 0x21, 0x00


	//----- nvinfo : EIATTR_KPARAM_INFO
	.align		4
.L_513:
        /*0028*/ 	.byte	0x04, 0x17
        /*002a*/ 	.short	(.L_515 - .L_514)
.L_514:
        /*002c*/ 	.word	0x00000000
        /*0030*/ 	.short	0x0007
        /*0032*/ 	.short	0x0038
        /*0034*/ 	.byte	0x00, 0xf5, 0x21, 0x00


	//----- nvinfo : EIATTR_KPARAM_INFO
	.align		4
.L_515:
        /*0038*/ 	.byte	0x04, 0x17
        /*003a*/ 	.short	(.L_517 - .L_516)
.L_516:
        /*003c*/ 	.word	0x00000000
        /*0040*/ 	.short	0x0006
        /*0042*/ 	.short	0x0030
        /*0044*/ 	.byte	0x00, 0xf5, 0x21, 0x00


	//----- nvinfo : EIATTR_KPARAM_INFO
	.align		4
.L_517:
        /*0048*/ 	.byte	0x04, 0x17
        /*004a*/ 	.short	(.L_519 - .L_518)
.L_518:
        /*004c*/ 	.word	0x00000000
        /*0050*/ 	.short	0x0005
        /*0052*/ 	.short	0x0028
        /*0054*/ 	.byte	0x00, 0xf5, 0x21, 0x00


	//----- nvinfo : EIATTR_KPARAM_INFO
	.align		4
.L_519:
        /*0058*/ 	.byte	0x04, 0x17
        /*005a*/ 	.short	(.L_521 - .L_520)
.L_520:
        /*005c*/ 	.word	0x00000000
        /*0060*/ 	.short	0x0004
        /*0062*/ 	.short	0x0020
        /*0064*/ 	.byte	0x00, 0xf5, 0x21, 0x00


	//----- nvinfo : EIATTR_KPARAM_INFO
	.align		4
.L_521:
        /*0068*/ 	.byte	0x04, 0x17
        /*006a*/ 	.short	(.L_523 - .L_522)
.L_522:
        /*006c*/ 	.word	0x00000000
        /*0070*/ 	.short	0x0003
        /*0072*/ 	.short	0x0018
        /*0074*/ 	.byte	0x00, 0xf5, 0x21, 0x00


	//----- nvinfo : EIATTR_KPARAM_INFO
	.align		4
.L_523:
        /*0078*/ 	.byte	0x04, 0x17
        /*007a*/ 	.short	(.L_525 - .L_524)
.L_524:
        /*007c*/ 	.word	0x00000000
        /*0080*/ 	.short	0x0002
        /*0082*/ 	.short	0x0010
        /*0084*/ 	.byte	0x00, 0xf5, 0x21, 0x00


	//----- nvinfo : EIATTR_KPARAM_INFO
	.align		4
.L_525:
        /*0088*/ 	.byte	0x04, 0x17
        /*008a*/ 	.short	(.L_527 - .L_526)
.L_526:
        /*008c*/ 	.word	0x00000000
        /*0090*/ 	.short	0x0001
        /*0092*/ 	.short	0x0008
        /*0094*/ 	.byte	0x00, 0xf5, 0x21, 0x00


	//----- nvinfo : EIATTR_KPARAM_INFO
	.align		4
.L_527:
        /*0098*/ 	.byte	0x04, 0x17
        /*009a*/ 	.short	(.L_529 - .L_528)
.L_528:
        /*009c*/ 	.word	0x00000000
        /*00a0*/ 	.short	0x0000
        /*00a2*/ 	.short	0x0000
        /*00a4*/ 	.byte	0x00, 0xf5, 0x21, 0x00


	//----- nvinfo : EIATTR_SPARSE_MMA_MASK
	.align		4
.L_529:
        /*00a8*/ 	.byte	0x03, 0x50
        /*00aa*/ 	.short	0x0000


	//----- nvinfo : EIATTR_MAXREG_COUNT
	.align		4
        /*00ac*/ 	.byte	0x03, 0x1b
        /*00ae*/ 	.short	0x00ff


	//----- nvinfo : EIATTR_MERCURY_ISA_VERSION
	.align		4
        /*00b0*/ 	.byte	0x03, 0x5f
        /*00b2*/ 	.short	0x0101


	//----- nvinfo : EIATTR_VRC_CTA_INIT_COUNT
	.align		4
        /*00b4*/ 	.byte	0x02, 0x4a
	.zero		1
	.zero		1


	//----- nvinfo : EIATTR_EXIT_INSTR_OFFSETS
	.align		4
        /*00b8*/ 	.byte	0x04, 0x1c
        /*00ba*/ 	.short	(.L_531 - .L_530)


	//   ....[0]....
.L_530:
        /*00bc*/ 	.word	0x00000640


	//----- nvinfo : EIATTR_CBANK_PARAM_SIZE
	.align		4
.L_531:
        /*00c0*/ 	.byte	0x03, 0x19
        /*00c2*/ 	.short	0x0050


	//----- nvinfo : EIATTR_PARAM_CBANK
	.align		4
        /*00c4*/ 	.byte	0x04, 0x0a
        /*00c6*/ 	.short	(.L_533 - .L_532)
	.align		4
.L_532:
        /*00c8*/ 	.word	index@(.nv.constant0._Z9kernel_78PfS_S_S_S_S_S_S_S_S_)
        /*00cc*/ 	.short	0x0380
        /*00ce*/ 	.short	0x0050


	//----- nvinfo : EIATTR_SW_WAR
	.align		4
.L_533:
        /*00d0*/ 	.byte	0x04, 0x36
        /*00d2*/ 	.short	(.L_535 - .L_534)
.L_534:
        /*00d4*/ 	.word	0x00000008
.L_535:


//--------------------- .nv.info._Z9kernel_77PfS_S_S_S_S_S_S_S_S_ --------------------------
	.section	.nv.info._Z9kernel_77PfS_S_S_S_S_S_S_S_S_,"",@"SHT_CUDA_INFO"
	.sectionflags	@""
	.align	4


	//----- nvinfo : EIATTR_CUDA_API_VERSION
	.align		4
        /*0000*/ 	.byte	0x04, 0x37
        /*0002*/ 	.short	(.L_537 - .L_536)
.L_536:
        /*0004*/ 	.word	0x00000082


	//----- nvinfo : EIATTR_KPARAM_INFO
	.align		4
.L_537:
        /*0008*/ 	.byte	0x04, 0x17
        /*000a*/ 	.short	(.L_539 - .L_538)
.L_538:
        /*000c*/ 	.word	0x00000000
        /*0010*/ 	.short	0x0009
        /*0012*/ 	.short	0x0048
        /*0014*/ 	.byte	0x00, 0xf5, 0x21, 0x00


	//----- nvinfo : EIATTR_KPARAM_INFO
	.align		4
.L_539:
        /*0018*/ 	.byte	0x04, 0x17
        /*001a*/ 	.short	(.L_541 - .L_540)
.L_540:
        /*001c*/ 	.word	0x00000000
        /*0020*/ 	.short	0x0008
        /*0022*/ 	.short	0x0040
        /*0024*/ 	.byte	0x00, 0xf5, 0x21, 0x00


	//----- nvinfo : EIATTR_KPARAM_INFO
	.align		4
.L_541:
        /*0028*/ 	.byte	0x04, 0x17
        /*002a*/ 	.short	(.L_543 - .L_542)
.L_542:
        /*002c*/ 	.word	0x00000000
        /*0030*/ 	.short	0x0007
        /*0032*/ 	.short	0x0038
        /*0034*/ 	.byte	0x00, 0xf5, 0x21, 0x00


	//----- nvinfo : EIATTR_KPARAM_INFO
	.align		4
.L_543:
        /*0038*/ 	.byte	0x04, 0x17
        /*003a*/ 	.short	(.L_545 - .L_544)
.L_544:
        /*003c*/ 	.word	0x00000000
        /*0040*/ 	.short	0x0006
        /*0042*/ 	.short	0x0030
        /*0044*/ 	.byte	0x00, 0xf5, 0x21, 0x00


	//----- nvinfo : EIATTR_KPARAM_INFO
	.align		4
.L_545:
        /*0048*/ 	.byte	0x04, 0x17
        /*004a*/ 	.short	(.L_547 - .L_546)
.L_546:
        /*004c*/ 	.word	0x00000000
        /*0050*/ 	.short	0x0005
        /*0052*/ 	.short	0x0028
        /*0054*/ 	.byte	0x00, 0xf5, 0x21, 0x00


	//----- nvinfo : EIATTR_KPARAM_INFO
	.align		4
.L_547:
        /*0058*/ 	.byte	0x04, 0x17
        /*005a*/ 	.short	(.L_549 - .L_548)
.L_548:
        /*005c*/ 	.word	0x00000000
        /*0060*/ 	.short	0x0004
        /*0062*/ 	.short	0x0020
        /*0064*/ 	.byte	0x00, 0xf5, 0x21, 0x00


	//----- nvinfo : EIATTR_KPARAM_INFO
	.align		4
.L_549:
        /*0068*/ 	.byte	0x04, 0x17
        /*006a*/ 	.short	(.L_551 - .L_550)
.L_550:
        /*006c*/ 	.word	0x00000000
        /*0070*/ 	.short	0x0003
        /*0072*/ 	.short	0x0018
        /*0074*/ 	.byte	0x00, 0xf5, 0x21, 0x00


	//----- nvinfo : EIATTR_KPARAM_INFO
	.align		4
.L_551:
        /*0078*/ 	.byte	0x04, 0x17
        /*007a*/ 	.short	(.L_553 - .L_552)
.L_552:
        /*007c*/ 	.word	0x00000000
        /*0080*/ 	.short	0x0002
        /*0082*/ 	.short	0x0010
        /*0084*/ 	.byte	0x00, 0xf5, 0x21, 0x00


	//----- nvinfo : EIATTR_KPARAM_INFO
	.align		4
.L_553:
        /*0088*/ 	.byte	0x04, 0x17
        /*008a*/ 	.short	(.L_555 - .L_554)
.L_554:
        /*008c*/ 	.word	0x00000000
        /*0090*/ 	.short	0x0001
        /*0092*/ 	.short	0x0008
        /*0094*/ 	.byte	0x00, 0xf5, 0x21, 0x00


	//----- nvinfo : EIATTR_KPARAM_INFO
	.align		4
.L_555:
        /*0098*/ 	.byte	0x04, 0x17
        /*009a*/ 	.short	(.L_557 - .L_556)
.L_556:
        /*009c*/ 	.word	0x00000000
        /*00a0*/ 	.short	0x0000
        /*00a2*/ 	.short	0x0000
        /*00a4*/ 	.byte	0x00, 0xf5, 0x21, 0x00


	//----- nvinfo : EIATTR_SPARSE_MMA_MASK
	.align		4
.L_557:
        /*00a8*/ 	.byte	0x03, 0x50
        /*00aa*/ 	.short	0x0000


	//----- nvinfo : EIATTR_MAXREG_COUNT
	.align		4
        /*00ac*/ 	.byte	0x03, 0x1b
        /*00ae*/ 	.short	0x00ff


	//----- nvinfo : EIATTR_MERCURY_ISA_VERSION
	.align		4
        /*00b0*/ 	.byte	0x03, 0x5f
        /*00b2*/ 	.short	0x0101


	//----- nvinfo : EIATTR_VRC_CTA_INIT_COUNT
	.align		4
        /*00b4*/ 	.byte	0x02, 0x4a
	.zero		1
	.zero		1


	//----- nvinfo : EIATTR_EXIT_INSTR_OFFSETS
	.align		4
        /*00b8*/ 	.byte	0x04, 0x1c
        /*00ba*/ 	.short	(.L_559 - .L_558)


	//   ....[0]....
.L_558:
        /*00bc*/ 	.word	0x00000640


	//----- nvinfo : EIATTR_CBANK_PARAM_SIZE
	.align		4
.L_559:
        /*00c0*/ 	.byte	0x03, 0x19
        /*00c2*/ 	.short	0x0050


	//----- nvinfo : EIATTR_PARAM_CBANK
	.align		4
        /*00c4*/ 	.byte	0x04, 0x0a
        /*00c6*/ 	.short	(.L_561 - .L_560)
	.align		4
.L_560:
        /*00c8*/ 	.word	index@(.nv.constant0._Z9kernel_77PfS_S_S_S_S_S_S_S_S_)
        /*00cc*/ 	.short	0x0380
        /*00ce*/ 	.short	0x0050


	//----- nvinfo : EIATTR_SW_WAR
	.align		4
.L_561:
        /*00d0*/ 	.byte	0x04, 0x36
        /*00d2*/ 	.short	(.L_563 - .L_562)
.L_562:
        /*00d4*/ 	.word	0x00000008
.L_563:


//--------------------- .nv.info._Z9kernel_76PfS_S_S_S_S_S_S_S_S_ --------------------------
	.section	.nv.info._Z9kernel_76PfS_S_S_S_S_S_S_S_S_,"",@"SHT_CUDA_INFO"
	.sectionflags	@""
	.align	4


	//----- nvinfo : EIATTR_CUDA_API_VERSION
	.align		4
        /*0000*/ 	.byte	0x04, 0x37
        /*0002*/ 	.short	(.L_565 - .L_564)
.L_564:
        /*0004*/ 	.word	0x00000082


	//----- nvinfo : EIATTR_KPARAM_INFO
	.align		4
.L_565:
        /*0008*/ 	.byte	0x04, 0x17
        /*000a*/ 	.short	(.L_567 - .L_566)
.L_566:
        /*000c*/ 	.word	0x00000000
        /*0010*/ 	.short	0x0009
        /*0012*/ 	.short	0x0048
        /*0014*/ 	.byte	0x00, 0xf5, 0x21, 0x00


	//----- nvinfo : EIATTR_KPARAM_INFO
	.align		4
.L_567:
        /*0018*/ 	.byte	0x04, 0x17
        /*001a*/ 	.short	(.L_569 - .L_568)
.L_568:
        /*001c*/ 	.word	0x00000000
        /*0020*/ 	.short	0x0008
        /*0022*/ 	.short	0x0040
        /*0024*/ 	.byte	0x00, 0xf5, 0x21, 0x00


	//----- nvinfo : EIATTR_KPARAM_INFO
	.align		4
.L_569:
        /*0028*/ 	.byte	0x04, 0x17
        /*002a*/ 	.short	(.L_571 - .L_570)
.L_570:
        /*002c*/ 	.word	0x00000000
        /*0030*/ 	.short	0x0007
        /*0032*/ 	.short	0x0038
        /*0034*/ 	.byte	0x00, 0xf5, 0x21, 0x00


	//----- nvinfo : EIATTR_KPARAM_INFO
	.align		4
.L_571:
        /*0038*/ 	.byte	0x04, 0x17
        /*003a*/ 	.short	(.L_573 - .L_572)
.L_572:
        /*003c*/ 	.word	0x00000000
        /*0040*/ 	.short	0x0006
        /*0042*/ 	.short	0x0030
        /*0044*/ 	.byte	0x00, 0xf5, 0x21, 0x00


	//----- nvinfo : EIATTR_KPARAM_INFO
	.align		4
.L_573:
        /*0048*/ 	.byte	0x04, 0x17
        /*004a*/ 	.short	(.L_575 - .L_574)
.L_574:
        /*004c*/ 	.word	0x00000000
        /*0050*/ 	.short	0x0005
        /*0052*/ 	.short	0x0028
        /*0054*/ 	.byte	0x00, 0xf5, 0x21, 0x00


	//----- nvinfo : EIATTR_KPARAM_INFO
	.align		4
.L_575:
        /*0058*/ 	.byte	0x04, 0x17
        /*005a*/ 	.short	(.L_577 - .L_576)
.L_576:
        /*005c*/ 	.word	0x00000000
        /*0060*/ 	.short	0x0004
        /*0062*/ 	.short	0x0020
        /*0064*/ 	.byte	0x00, 0xf5, 0x21, 0x00


	//----- nvinfo : EIATTR_KPARAM_INFO
	.align		4
.L_577:
        /*0068*/ 	.byte	0x04, 0x17
        /*006a*/ 	.short	(.L_579 - .L_578)
.L_578:
        /*006c*/ 	.word	0x00000000
        /*0070*/ 	.short	0x0003
        /*0072*/ 	.short	0x0018
        /*0074*/ 	.byte	0x00, 0xf5, 0x21, 0x00


	//----- nvinfo : EIATTR_KPARAM_INFO
	.align		4
.L_579:
        /*0078*/ 	.byte	0x04, 0x17
        /*007a*/ 	.short	(.L_581 - .L_580)
.L_580:
        /*007c*/ 	.word	0x00000000
        /*0080*/ 	.short	0x0002
        /*0082*/ 	.short	0x0010
        /*0084*/ 	.byte	0x00, 0xf5, 0x21, 0x00


	//----- nvinfo : EIATTR_KPARAM_INFO
	.align		4
.L_581:
        /*0088*/ 	.byte	0x04, 0x17
        /*008a*/ 	.short	(.L_583 - .L_582)
.L_582:
        /*008c*/ 	.word	0x00000000
        /*0090*/ 	.short	0x0001
        /*0092*/ 	.short	0x0008
        /*0094*/ 	.byte	0x00, 0xf5, 0x21, 0x00


	//----- nvinfo : EIATTR_KPARAM_INFO
	.align		4
.L_583:
        /*0098*/ 	.byte	0x04, 0x17
        /*009a*/ 	.short	(.L_585 - .L_584)
.L_584:
        /*009c*/ 	.word	0x00000000
        /*00a0*/ 	.short	0x0000
        /*00a2*/ 	.short	0x0000
        /*00a4*/ 	.byte	0x00, 0xf5, 0x21, 0x00


	//----- nvinfo : EIATTR_SPARSE_MMA_MASK
	.align		4
.L_585:
        /*00a8*/ 	.byte	0x03, 0x50
        /*00aa*/ 	.short	0x0000


	//----- nvinfo : EIATTR_MAXREG_COUNT
	.align		4
        /*00ac*/ 	.byte	0x03, 0x1b
        /*00ae*/ 	.short	0x00ff


	//----- nvinfo : EIATTR_MERCURY_ISA_VERSION
	.align		4
        /*00b0*/ 	.byte	0x03, 0x5f
        /*00b2*/ 	.short	0x0101


	//----- nvinfo : EIATTR_VRC_CTA_INIT_COUNT
	.align		4
        /*00b4*/ 	.byte	0x02, 0x4a
	.zero		1
	.zero		1


	//----- nvinfo : EIATTR_EXIT_INSTR_OFFSETS
	.align		4
        /*00b8*/ 	.byte	0x04, 0x1c
        /*00ba*/ 	.short	(.L_587 - .L_586)


	//   ....[0]....
.L_586:
        /*00bc*/ 	.word	0x00000640


	//----- nvinfo : EIATTR_CBANK_PARAM_SIZE
	.align		4
.L_587:
        /*00c0*/ 	.byte	0x03, 0x19
        /*00c2*/ 	.short	0x0050


	//----- nvinfo : EIATTR_PARAM_CBANK
	.align		4
        /*00c4*/ 	.byte	0x04, 0x0a
        /*00c6*/ 	.short	(.L_589 - .L_588)
	.align		4
.L_588:
        /*00c8*/ 	.word	index@(.nv.constant0._Z9kernel_76PfS_S_S_S_S_S_S_S_S_)
        /*00cc*/ 	.short	0x0380
        /*00ce*/ 	.short	0x0050


	//----- nvinfo : EIATTR_SW_WAR
	.align		4
.L_589:
        /*00d0*/ 	.byte	0x04, 0x36
        /*00d2*/ 	.short	(.L_591 - .L_590)
.L_590:
        /*00d4*/ 	.word	0x00000008
.L_591:


//--------------------- .nv.info._Z9kernel_75PfS_S_S_S_S_S_S_S_S_ --------------------------
	.section	.nv.info._Z9kernel_75PfS_S_S_S_S_S_S_S_S_,"",@"SHT_CUDA_INFO"
	.sectionflags	@""
	.align	4


	//----- nvinfo : EIATTR_CUDA_API_VERSION
	.align		4
        /*0000*/ 	.byte	0x04, 0x37
        /*0002*/ 	.short	(.L_593 - .L_592)
.L_592:
        /*0004*/ 	.word	0x00000082


	//----- nvinfo : EIATTR_KPARAM_INFO
	.align		4
.L_593:
        /*0008*/ 	.byte	0x04, 0x17
        /*000a*/ 	.short	(.L_595 - .L_594)
.L_594:
        /*000c*/ 	.word	0x00000000
        /*0010*/ 	.short	0x0009
        /*0012*/ 	.short	0x0048
        /*0014*/ 	.byte	0x00, 0xf5, 0x21, 0x00


	//----- nvinfo : EIATTR_KPARAM_INFO
	.align		4
.L_595:
        /*0018*/ 	.byte	0x04, 0x17
        /*001a*/ 	.short	(.L_597 - .L_596)
.L_596:
        /*001c*/ 	.word	0x00000000
        /*0020*/ 	.short	0x0008
        /*0022*/ 	.short	0x0040
        /*0024*/ 	.byte	0x00, 0xf5, 0x21, 0x00


	//----- nvinfo : EIATTR_KPARAM_INFO
	.align		4
.L_597:
        /*0028*/ 	.byte	0x04, 0x17
        /*002a*/ 	.short	(.L_599 - .L_598)
.L_598:
        /*002c*/ 	.word	0x00000000
        /*0030*/ 	.short	0x0007
        /*0032*/ 	.short	0x0038
        /*0034*/ 	.byte	0x00, 0xf5, 0x21, 0x00


	//----- nvinfo : EIATTR_KPARAM_INFO
	.align		4
.L_599:
        /*0038*/ 	.byte	0x04, 0x17
        /*003a*/ 	.short	(.L_601 - .L_600)
.L_600:
        /*003c*/ 	.word	0x00000000
        /*0040*/ 	.short	0x0006
        /*0042*/ 	.short	0x0030
        /*0044*/ 	.byte	0x00, 0xf5, 0x21, 0x00


	//----- nvinfo : EIATTR_KPARAM_INFO
	.align		4
.L_601:
        /*0048*/ 	.byte	0x04, 0x17
        /*004a*/ 	.short	(.L_603 - .L_602)
.L_602:
        /*004c*/ 	.word	0x00000000
        /*0050*/ 	.short	0x0005
        /*0052*/ 	.short	0x0028
        /*0054*/ 	.byte	0x00, 0xf5, 0x21, 0x00


	//----- nvinfo : EIATTR_KPARAM_INFO
	.align		4
.L_603:
        /*0058*/ 	.byte	0x04, 0x17
        /*005a*/ 	.short	(.L_605 - .L_604)
.L_604:
        /*005c*/ 	.word	0x00000000
        /*0060*/ 	.short	0x0004
        /*0062*/ 	.short	0x0020
        /*0064*/ 	.byte	0x00, 0xf5, 0x21, 0x00


	//----- nvinfo : EIATTR_KPARAM_INFO
	.align		4
.L_605:
        /*0068*/ 	.byte	0x04, 0x17
        /*006a*/ 	.short	(.L_607 - .L_606)
.L_606:
        /*006c*/ 	.word	0x00000000
        /*0070*/ 	.short	0x0003
        /*0072*/ 	.short	0x0018
        /*0074*/ 	.byte	0x00, 0xf5, 0x21, 0x00


	//----- nvinfo : EIATTR_KPARAM_INFO
	.align		4
.L_607:
        /*0078*/ 	.byte	0x04, 0x17
        /*007a*/ 	.short	(.L_609 - .L_608)
.L_608:
        /*007c*/ 	.word	0x00000000
        /*0080*/ 	.short	0x0002
        /*0082*/ 	.short	0x0010
        /*0084*/ 	.byte	0x00, 0xf5, 0x21, 0x00


	//----- nvinfo : EIATTR_KPARAM_INFO
	.align		4
.L_609:
        /*0088*/ 	.byte	0x04, 0x17
        /*008a*/ 	.short	(.L_611 - .L_610)
.L_610:
        /*008c*/ 	.word	0x00000000
        /*0090*/ 	.short	0x0001
        /*0092*/ 	.short	0x0008
        /*0094*/ 	.byte	0x00, 0xf5, 0x21, 0x00


	//----- nvinfo : EIATTR_KPARAM_INFO
	.align		4
.L_611:
        /*0098*/ 	.byte	0x04, 0x17
        /*009a*/ 	.short	(.L_613 - .L_612)
.L_612:
        /*009c*/ 	.word	0x00000000
        /*00a0*/ 	.short	0x0000
        /*00a2*/ 	.short	0x0000
        /*00a4*/ 	.byte	0x00, 0xf5, 0x21, 0x00


	//----- nvinfo : EIATTR_SPARSE_MMA_MASK
	.align		4
.L_613:
        /*00a8*/ 	.byte	0x03, 0x50
        /*00aa*/ 	.short	0x0000


	//----- nvinfo : EIATTR_MAXREG_COUNT
	.align		4
        /*00ac*/ 	.byte	0x03, 0x1b
        /*00ae*/ 	.short	0x00ff


	//----- nvinfo : EIATTR_MERCURY_ISA_VERSION
	.align		4
        /*00b0*/ 	.byte	0x03, 0x5f
        /*00b2*/ 	.short	0x0101


	//----- nvinfo : EIATTR_VRC_CTA_INIT_COUNT
	.align		4
        /*00b4*/ 	.byte	0x02, 0x4a
	.zero		1
	.zero		1


	//----- nvinfo : EIATTR_EXIT_INSTR_OFFSETS
	.align		4
        /*00b8*/ 	.byte	0x04, 0x1c
        /*00ba*/ 	.short	(.L_615 - .L_614)


	//   ....[0]....
.L_614:
        /*00bc*/ 	.word	0x00000640


	//----- nvinfo : EIATTR_CBANK_PARAM_SIZE
	.align		4
.L_615:
        /*00c0*/ 	.byte	0x03, 0x19
        /*00c2*/ 	.short	0x0050


	//----- nvinfo : EIATTR_PARAM_CBANK
	.align		4
        /*00c4*/ 	.byte	0x04, 0x0a
        /*00c6*/ 	.short	(.L_617 - .L_616)
	.align		4
.L_616:
        /*00c8*/ 	.word	index@(.nv.constant0._Z9kernel_75PfS_S_S_S_S_S_S_S_S_)
        /*00cc*/ 	.short	0x0380
        /*00ce*/ 	.short	0x0050


	//----- nvinfo : EIATTR_SW_WAR
	.align		4
.L_617:
        /*00d0*/ 	.byte	0x04, 0x36
        /*00d2*/ 	.short	(.L_619 - .L_618)
.L_618:
        /*00d4*/ 	.word	0x00000008
.L_619:


//--------------------- .nv.info._Z9kernel_74PfS_S_S_S_S_S_S_S_S_ --------------------------
	.section	.nv.info._Z9kernel_74PfS_S_S_S_S_S_S_S_S_,"",@"SHT_CUDA_INFO"
	.sectionflags	@""
	.align	4


	//----- nvinfo : EIATTR_CUDA_API_VERSION
	.align		4
        /*0000*/ 	.byte	0x04, 0x37
        /*0002*/ 	.short	(.L_621 - .L_620)
.L_620:
        /*0004*/ 	.word	0x00000082


	//----- nvinfo : EIATTR_KPARAM_INFO
	.align		4
.L_621:
        /*0008*/ 	.byte	0x04, 0x17
        /*000a*/ 	.short	(.L_623 - .L_622)
.L_622:
        /*000c*/ 	.word	0x00000000
        /*0010*/ 	.short	0x0009
        /*0012*/ 	.short	0x0048
        /*0014*/ 	.byte	0x00, 0xf5, 0x21, 0x00


	//----- nvinfo : EIATTR_KPARAM_INFO
	.align		4
.L_623:
        /*0018*/ 	.byte	0x04, 0x17
        /*001a*/ 	.short	(.L_625 - .L_624)
.L_624:
        /*001c*/ 	.word	0x00000000
        /*0020*/ 	.short	0x0008
        /*0022*/ 	.short	0x0040
        /*0024*/ 	.byte	0x00, 0xf5, 0x21, 0x00


	//----- nvinfo : EIATTR_KPARAM_INFO
	.align		4
.L_625:
        /*0028*/ 	.byte	0x04, 0x17
        /*002a*/ 	.short	(.L_627 - .L_626)
.L_626:
        /*002c*/ 	.word	0x00000000
        /*0030*/ 	.short	0x0007
        /*0032*/ 	.short	0x0038
        /*0034*/ 	.byte	0x00, 0xf5, 0x21, 0x00


	//----- nvinfo : EIATTR_KPARAM_INFO
	.align		4
.L_627:
        /*0038*/ 	.byte	0x04, 0x17
        /*003a*/ 	.short	(.L_629 - .L_628)
.L_628:
        /*003c*/ 	.word	0x00000000
        /*0040*/ 	.short	0x0006
        /*0042*/ 	.short	0x0030
        /*0044*/ 	.byte	0x00, 0xf5, 0x21, 0x00


	//----- nvinfo : EIATTR_KPARAM_INFO
	.align		4
.L_629:
        /*0048*/ 	.byte	0x04, 0x17
        /*004a*/ 	.short	(.L_631 - .L_630)
.L_630:
        /*004c*/ 	.word	0x00000000
        /*0050*/ 	.short	0x0005
        /*0052*/ 	.short	0x0028
        /*0054*/ 	.byte	0x00, 0xf5, 0x21, 0x00


	//----- nvinfo : EIATTR_KPARAM_INFO
	.align		4
.L_631:
        /*0058*/ 	.byte	0x04, 0x17
        /*005a*/ 	.short	(.L_633 - .L_632)
.L_632:
        /*005c*/ 	.word	0x00000000
        /*0060*/ 	.short	0x0004
        /*0062*/ 	.short	0x0020
        /*0064*/ 	.byte	0x00, 0xf5, 0x21, 0x00


	//----- nvinfo : EIATTR_KPARAM_INFO
	.align		4
.L_633:
        /*0068*/ 	.byte	0x04, 0x17
        /*006a*/ 	.short	(.L_635 - .L_634)
.L_634:
        /*006c*/ 	.word	0x00000000
        /*0070*/ 	.short	0x0003
        /*0072*/ 	.short	0x0018
        /*0074*/ 	.byte	0x00, 0xf5, 0x21, 0x00


	//----- nvinfo : EIATTR_KPARAM_INFO
	.align		4
.L_635:
        /*0078*/ 	.byte	0x04, 0x17
        /*007a*/ 	.short	(.L_637 - .L_636)
.L_636:
        /*007c*/ 	.word	0x00000000
        /*0080*/ 	.short	0x0002
        /*0082*/ 	.short	0x0010
        /*0084*/ 	.byte	0x00, 0xf5, 0x21, 0x00


	//----- nvinfo : EIATTR_KPARAM_INFO
	.align		4
.L_637:
        /*0088*/ 	.byte	0x04, 0x17
        /*008a*/ 	.short	(.L_639 - .L_638)
.L_638:
        /*008c*/ 	.word	0x00000000
        /*0090*/ 	.short	0x0001
        /*0092*/ 	.short	0x0008
        /*0094*/ 	.byte	0x00, 0xf5, 0x21, 0x00


	//----- nvinfo : EIATTR_KPARAM_INFO
	.align		4
.L_639:
        /*0098*/ 	.byte	0x04, 0x17
        /*009a*/ 	.short	(.L_641 - .L_640)
.L_640:
        /*009c*/ 	.word	0x00000000
        /*00a0*/ 	.short	0x0000
        /*00a2*/ 	.short	0x0000
        /*00a4*/ 	.byte	0x00, 0xf5, 0x21, 0x00


	//----- nvinfo : EIATTR_SPARSE_MMA_MASK
	.align		4
.L_641:
        /*00a8*/ 	.byte	0x03, 0x50
        /*00aa*/ 	.short	0x0000


	//----- nvinfo : EIATTR_MAXREG_COUNT
	.align		4
        /*00ac*/ 	.byte	0x03, 0x1b
        /*00ae*/ 	.short	0x00ff


	//----- nvinfo : EIATTR_MERCURY_ISA_VERSION
	.align		4
        /*00b0*/ 	.byte	0x03, 0x5f
        /*00b2*/ 	.short	0x0101


	//----- nvinfo : EIATTR_VRC_CTA_INIT_COUNT
	.align		4
        /*00b4*/ 	.byte	0x02, 0x4a
	.zero		1
	.zero		1


	//----- nvinfo : EIATTR_EXIT_INSTR_OFFSETS
	.align		4
        /*00b8*/ 	.byte	0x04, 0x1c
        /*00ba*/ 	.short	(.L_643 - .L_642)


	//   ....[0]....
.L_642:
        /*00bc*/ 	.word	0x00000640


	//----- nvinfo : EIATTR_CBANK_PARAM_SIZE
	.align		4
.L_643:
        /*00c0*/ 	.byte	0x03, 0x19
        /*00c2*/ 	.short	0x0050


	//----- nvinfo : EIATTR_PARAM_CBANK
	.align		4
        /*00c4*/ 	.byte	0x04, 0x0a
        /*00c6*/ 	.short	(.L_645 - .L_644)
	.align		4
.L_644:
        /*00c8*/ 	.word	index@(.nv.constant0._Z9kernel_74PfS_S_S_S_S_S_S_S_S_)
        /*00cc*/ 	.short	0x0380
        /*00ce*/ 	.short	0x0050


	//----- nvinfo : EIATTR_SW_WAR
	.align		4
.L_645:
        /*00d0*/ 	.byte	0x04, 0x36
        /*00d2*/ 	.short	(.L_647 - .L_646)
.L_646:
        /*00d4*/ 	.word	0x00000008
.L_647:


//--------------------- .nv.info._Z9kernel_73PfS_S_S_S_S_S_S_S_S_ --------------------------
	.section	.nv.info._Z9kernel_73PfS_S_S_S_S_S_S_S_S_,"",@"SHT_CUDA_INFO"
	.sectionflags	@""
	.align	4


	//----- nvinfo : EIATTR_CUDA_API_VERSION
	.align		4
        /*0000*/ 	.byte	0x04, 0x37
        /*0002*/ 	.short	(.L_649 - .L_648)
.L_648:
        /*0004*/ 	.word	0x00000082


	//----- nvinfo : EIATTR_KPARAM_INFO
	.align		4
.L_649:
        /*0008*/ 	.byte	0x04, 0x17
        /*000a*/ 	.short	(.L_651 - .L_650)
.L_650:
        /*000c*/ 	.word	0x00000000
        /*0010*/ 	.short	0x0009
        /*0012*/ 	.short	0x0048
        /*0014*/ 	.byte	0x00, 0xf5, 0x21, 0x00


	//----- nvinfo : EIATTR_KPARAM_INFO
	.align		4
.L_651:
        /*0018*/ 	.byte	0x04, 0x17
        /*001a*/ 	.short	(.L_653 - .L_652)
.L_652:
        /*001c*/ 	.word	0x00000000
        /*0020*/ 	.short	0x0008
        /*0022*/ 	.short	0x0040
        /*0024*/ 	.byte	0x00, 0xf5, 0x21, 0x00


	//----- nvinfo : EIATTR_KPARAM_INFO
	.align		4
.L_653:
        /*0028*/ 	.byte	0x04, 0x17
        /*002a*/ 	.short	(.L_655 - .L_654)
.L_654:
        /*002c*/ 	.word	0x00000000
        /*0030*/ 	.short	0x0007
        /*0032*/ 	.short	0x0038
        /*0034*/ 	.byte	0x00, 0xf5, 0x21, 0x00


	//----- nvinfo : EIATTR_KPARAM_INFO
	.align		4
.L_655:
        /*0038*/ 	.byte	0x04, 0x17
        /*003a*/ 	.short	(.L_657 - .L_656)
.L_656:
        /*003c*/ 	.word	0x00000000
        /*0040*/ 	.short	0x0006
        /*0042*/ 	.short	0x0030
        /*0044*/ 	.byte	0x00, 0xf5, 0x21, 0x00


	//----- nvinfo : EIATTR_KPARAM_INFO
	.align		4
.L_657:
        /*0048*/ 	.byte	0x04, 0x17
        /*004a*/ 	.short	(.L_659 - .L_658)
.L_658:
        /*004c*/ 	.word	0x00000000
        /*0050*/ 	.short	0x0005
        /*0052*/ 	.short	0x0028
        /*0054*/ 	.byte	0x00, 0xf5, 0x21, 0x00


	//----- nvinfo : EIATTR_KPARAM_INFO
	.align		4
.L_659:
        /*0058*/ 	.byte	0x04, 0x17
        /*005a*/ 	.short	(.L_661 - .L_660)
.L_660:
        /*005c*/ 	.word	0x00000000
        /*0060*/ 	.short	0x0004
        /*0062*/ 	.short	0x0020
        /*0064*/ 	.byte	0x00, 0xf5, 0x21, 0x00


	//----- nvinfo : EIATTR_KPARAM_INFO
	.align		4
.L_661:
        /*0068*/ 	.byte	0x04, 0x17
        /*006a*/ 	.short	(.L_663 - .L_662)
.L_662:
        /*006c*/ 	.word	0x00000000
        /*0070*/ 	.short	0x0003
        /*0072*/ 	.short	0x0018
        /*0074*/ 	.byte	0x00, 0xf5, 0x21, 0x00


	//----- nvinfo : EIATTR_KPARAM_INFO
	.align		4
.L_663:
        /*0078*/ 	.byte	0x04, 0x17
        /*007a*/ 	.short	(.L_665 - .L_664)
.L_664:
        /*007c*/ 	.word	0x00000000
        /*0080*/ 	.short	0x0002
        /*0082*/ 	.short	0x0010
        /*0084*/ 	.byte	0x00, 0xf5, 0x21, 0x00


	//----- nvinfo : EIATTR_KPARAM_INFO
	.align		4
.L_665:
        /*0088*/ 	.byte	0x04, 0x17
        /*008a*/ 	.short	(.L_667 - .L_666)
.L_666:
        /*008c*/ 	.word	0x00000000
        /*0090*/ 	.short	0x0001
        /*0092*/ 	.short	0x0008
        /*0094*/ 	.byte	0x00, 0xf5, 0x21, 0x00


	//----- nvinfo : EIATTR_KPARAM_INFO
	.align		4
.L_667:
        /*0098*/ 	.byte	0x04, 0x17
        /*009a*/ 	.short	(.L_669 - .L_668)
.L_668:
        /*009c*/ 	.word	0x00000000
        /*00a0*/ 	.short	0x0000
        /*00a2*/ 	.short	0x0000
        /*00a4*/ 	.byte	0x00, 0xf5, 0x21, 0x00


	//----- nvinfo : EIATTR_SPARSE_MMA_MASK
	.align		4
.L_669:
        /*00a8*/ 	.byte	0x03, 0x50
        /*00aa*/ 	.short	0x0000


	//----- nvinfo : EIATTR_MAXREG_COUNT
	.align		4
        /*00ac*/ 	.byte	0x03, 0x1b
        /*00ae*/ 	.short	0x00ff


	//----- nvinfo : EIATTR_MERCURY_ISA_VERSION
	.align		4
        /*00b0*/ 	.byte	0x03, 0x5f
        /*00b2*/ 	.short	0x0101


	//----- nvinfo : EIATTR_VRC_CTA_INIT_COUNT
	.align		4
        /*00b4*/ 	.byte	0x02, 0x4a
	.zero		1
	.zero		1


	//----- nvinfo : EIATTR_EXIT_INSTR_OFFSETS
	.align		4
        /*00b8*/ 	.byte	0x04, 0x1c
        /*00ba*/ 	.short	(.L_671 - .L_670)


	//   ....[0]....
.L_670:
        /*00bc*/ 	.word	0x00000650


	//----- nvinfo : EIATTR_CBANK_PARAM_SIZE
	.align		4
.L_671:
        /*00c0*/ 	.byte	0x03, 0x19
        /*00c2*/ 	.short	0x0050


	//----- nvinfo : EIATTR_PARAM_CBANK
	.align		4
        /*00c4*/ 	.byte	0x04, 0x0a
        /*00c6*/ 	.short	(.L_673 - .L_672)
	.align		4
.L_672:
        /*00c8*/ 	.word	index@(.nv.constant0._Z9kernel_73PfS_S_S_S_S_S_S_S_S_)
        /*00cc*/ 	.short	0x0380
        /*00ce*/ 	.short	0x0050


	//----- nvinfo : EIATTR_SW_WAR
	.align		4
.L_673:
        /*00d0*/ 	.byte	0x04, 0x36
        /*00d2*/ 	.short	(.L_675 - .L_674)
.L_674:
        /*00d4*/ 	.word	0x00000008
.L_675:


//--------------------- .nv.info._Z9kernel_72PfS_S_S_S_S_S_S_S_S_ --------------------------
	.section	.nv.info._Z9kernel_72PfS_S_S_S_S_S_S_S_S_,"",@"SHT_CUDA_INFO"
	.sectionflags	@""
	.align	4


	//----- nvinfo : EIATTR_CUDA_API_VERSION
	.align		4
        /*0000*/ 	.byte	0x04, 0x37
        /*0002*/ 	.short	(.L_677 - .L_676)
.L_676:
        /*0004*/ 	.word	0x00000082


	//----- nvinfo : EIATTR_KPARAM_INFO
	.align		4
.L_677:
        /*0008*/ 	.byte	0x04, 0x17
        /*000a*/ 	.short	(.L_679 - .L_678)
.L_678:
        /*000c*/ 	.word	0x00000000
        /*0010*/ 	.short	0x0009
        /*0012*/ 	.short	0x0048
        /*0014*/ 	.byte	0x00, 0xf5, 0x21, 0x00


	//----- nvinfo : EIATTR_KPARAM_INFO
	.align		4
.L_679:
        /*0018*/ 	.byte	0x04, 0x17
        /*001a*/ 	.short	(.L_681 - .L_680)
.L_680:
        /*001c*/ 	.word	0x00000000
        /*0020*/ 	.short	0x0008
        /*0022*/ 	.short	0x0040
        /*0024*/ 	.byte	0x00, 0xf5, 0x21, 0x00


	//----- nvinfo : EIATTR_KPARAM_INFO
	.align		4
.L_681:
        /*0028*/ 	.byte	0x04, 0x17
        /*002a*/ 	.short	(.L_683 - .L_682)
.L_682:
        /*002c*/ 	.word	0x00000000
        /*0030*/ 	.short	0x0007
        /*0032*/ 	.short	0x0038
        /*0034*/ 	.byte	0x00, 0xf5, 0x21, 0x00


	//----- nvinfo : EIATTR_KPARAM_INFO
	.align		4
.L_683:
        /*0038*/ 	.byte	0x04, 0x17
        /*003a*/ 	.short	(.L_685 - .L_684)
.L_684:
        /*003c*/ 	.word	0x00000000
        /*0040*/ 	.short	0x0006
        /*0042*/ 	.short	0x0030
        /*0044*/ 	.byte	0x00, 0xf5, 0x21, 0x00


	//----- nvinfo : EIATTR_KPARAM_INFO
	.align		4
.L_685:
        /*0048*/ 	.byte	0x04, 0x17
        /*004a*/ 	.short	(.L_687 - .L_686)
.L_686:
        /*004c*/ 	.word	0x00000000
        /*0050*/ 	.short	0x0005
        /*0052*/ 	.short	0x0028
        /*0054*/ 	.byte	0x00, 0xf5, 0x21, 0x00


	//----- nvinfo : EIATTR_KPARAM_INFO
	.align		4
.L_687:
        /*0058*/ 	.byte	0x04, 0x17
        /*005a*/ 	.short	(.L_689 - .L_688)
.L_688:
        /*005c*/ 	.word	0x00000000
        /*0060*/ 	.short	0x0004
        /*0062*/ 	.short	0x0020
        /*0064*/ 	.byte	0x00, 0xf5, 0x21, 0x00


	//----- nvinfo : EIATTR_KPARAM_INFO
	.align		4
.L_689:
        /*0068*/ 	.byte	0x04, 0x17
        /*006a*/ 	.short	(.L_691 - .L_690)
.L_690:
        /*006c*/ 	.word	0x00000000
        /*0070*/ 	.short	0x0003
        /*0072*/ 	.short	0x0018
        /*0074*/ 	.byte	0x00, 0xf5, 0x21, 0x00


	//----- nvinfo : EIATTR_KPARAM_INFO
	.align		4
.L_691:
        /*0078*/ 	.byte	0x04, 0x17
        /*007a*/ 	.short	(.L_693 - .L_692)
.L_692:
        /*007c*/ 	.word	0x00000000
        /*0080*/ 	.short	0x0002
        /*0082*/ 	.short	0x0010
        /*0084*/ 	.byte	0x00, 0xf5, 0x21, 0x00


	//----- nvinfo : EIATTR_KPARAM_INFO
	.align		4
.L_693:
        /*0088*/ 	.byte	0x04, 0x17
        /*008a*/ 	.short	(.L_695 - .L_694)
.L_694:
        /*008c*/ 	.word	0x00000000
        /*0090*/ 	.short	0x0001
        /*0092*/ 	.short	0x0008
        /*0094*/ 	.byte	0x00, 0xf5, 0x21, 0x00


	//----- nvinfo : EIATTR_KPARAM_INFO
	.align		4
.L_695:
        /*0098*/ 	.byte	0x04, 0x17
        /*009a*/ 	.short	(.L_697 - .L_696)
.L_696:
        /*009c*/ 	.word	0x00000000
        /*00a0*/ 	.short	0x0000
        /*00a2*/ 	.short	0x0000
        /*00a4*/ 	.byte	0x00, 0xf5, 0x21, 0x00


	//----- nvinfo : EIATTR_SPARSE_MMA_MASK
	.align		4
.L_697:
        /*00a8*/ 	.byte	0x03, 0x50
        /*00aa*/ 	.short	0x0000


	//----- nvinfo : EIATTR_MAXREG_COUNT
	.align		4
        /*00ac*/ 	.byte	0x03, 0x1b
        /*00ae*/ 	.short	0x00ff


	//----- nvinfo : EIATTR_MERCURY_ISA_VERSION
	.align		4
        /*00b0*/ 	.byte	0x03, 0x5f
        /*00b2*/ 	.short	0x0101


	//----- nvinfo : EIATTR_VRC_CTA_INIT_COUNT
	.align		4
        /*00b4*/ 	.byte	0x02, 0x4a
	.zero		1
	.zero		1


	//----- nvinfo : EIATTR_EXIT_INSTR_OFFSETS
	.align		4
        /*00b8*/ 	.byte	0x04, 0x1c
        /*00ba*/ 	.short	(.L_699 - .L_698)


	//   ....[0]....
.L_698:
        /*00bc*/ 	.word	0x00000650


	//----- nvinfo : EIATTR_CBANK_PARAM_SIZE
	.align		4
.L_699:
        /*00c0*/ 	.byte	0x03, 0x19
        /*00c2*/ 	.short	0x0050


	//----- nvinfo : EIATTR_PARAM_CBANK
	.align		4
        /*00c4*/ 	.byte	0x04, 0x0a
        /*00c6*/ 	.short	(.L_701 - .L_700)
	.align		4
.L_700:
        /*00c8*/ 	.word	index@(.nv.constant0._Z9kernel_72PfS_S_S_S_S_S_S_S_S_)
        /*00cc*/ 	.short	0x0380
        /*00ce*/ 	.short	0x0050


	//----- nvinfo : EIATTR_SW_WAR
	.align		4
.L_701:
        /*00d0*/ 	.byte	0x04, 0x36
        /*00d2*/ 	.short	(.L_703 - .L_702)
.L_702:
        /*00d4*/ 	.word	0x00000008
.L_703:


//--------------------- .nv.info._Z9kernel_71PfS_S_S_S_S_S_S_S_S_ --------------------------
	.section	.nv.info._Z9kernel_71PfS_S_S_S_S_S_S_S_S_,"",@"SHT_CUDA_INFO"
	.sectionflags	@""
	.align	4


	//----- nvinfo : EIATTR_CUDA_API_VERSION
	.align		4
        /*0000*/ 	.byte	0x04, 0x37
        /*0002*/ 	.short	(.L_705 - .L_704)
.L_704:
        /*0004*/ 	.word	0x00000082


	//----- nvinfo : EIATTR_KPARAM_INFO
	.align		4
.L_705:
        /*0008*/ 	.byte	0x04, 0x17
        /*000a*/ 	.short	(.L_707 - .L_706)
.L_706:
        /*000c*/ 	.word	0x00000000
        /*0010*/ 	.short	0x0009
        /*0012*/ 	.short	0x0048
        /*0014*/ 	.byte	0x00, 0xf5, 0x21, 0x00


	//----- nvinfo : EIATTR_KPARAM_INFO
	.align		4
.L_707:
        /*0018*/ 	.byte	0x04, 0x17
        /*001a*/ 	.short	(.L_709 - .L_708)
.L_708:
        /*001c*/ 	.word	0x00000000
        /*0020*/ 	.short	0x0008
        /*0022*/ 	.short	0x0040
        /*0024*/ 	.byte	0x00, 0xf5, 0x21, 0x00


	//----- nvinfo : EIATTR_KPARAM_INFO
	.align		4
.L_709:
        /*0028*/ 	.byte	0x04, 0x17
        /*002a*/ 	.short	(.L_711 - .L_710)
.L_710:
        /*002c*/ 	.word	0x00000000
        /*0030*/ 	.short	0x0007
        /*0032*/ 	.short	0x0038
        /*0034*/ 	.byte	0x00, 0xf5, 0x21, 0x00


	//----- nvinfo : EIATTR_KPARAM_INFO
	.align		4
.L_711:
        /*0038*/ 	.byte	0x04, 0x17
        /*003a*/ 	.short	(.L_713 - .L_712)
.L_712:
        /*003c*/ 	.word	0x00000000
        /*0040*/ 	.short	0x0006
        /*0042*/ 	.short	0x0030
        /*0044*/ 	.byte	0x00, 0xf5, 0x21, 0x00


	//----- nvinfo : EIATTR_KPARAM_INFO
	.align		4
.L_713:
        /*0048*/ 	.byte	0x04, 0x17
        /*004a*/ 	.short	(.L_715 - .L_714)
.L_714:
        /*004c*/ 	.word	0x00000000
        /*0050*/ 	.short	0x0005
        /*0052*/ 	.short	0x0028
        /*0054*/ 	.byte	0x00, 0xf5, 0x21, 0x00


	//----- nvinfo : EIATTR_KPARAM_INFO
	.align		4
.L_715:
        /*0058*/ 	.byte	0x04, 0x17
        /*005a*/ 	.short	(.L_717 - .L_716)
.L_716:
        /*005c*/ 	.word	0x00000000
        /*0060*/ 	.short	0x0004
        /*0062*/ 	.short	0x0020
        /*0064*/ 	.byte	0x00, 0xf5, 0x21, 0x00


	//----- nvinfo : EIATTR_KPARAM_INFO
	.align		4
.L_717:
        /*0068*/ 	.byte	0x04, 0x17
        /*006a*/ 	.short	(.L_719 - .L_718)
.L_718:
        /*006c*/ 	.word	0x00000000
        /*0070*/ 	.short	0x0003
        /*0072*/ 	.short	0x0018
        /*0074*/ 	.byte	0x00, 0xf5, 0x21, 0x00


	//----- nvinfo : EIATTR_KPARAM_INFO
	.align		4
.L_719:
        /*0078*/ 	.byte	0x04, 0x17
        /*007a*/ 	.short	(.L_721 - .L_720)
.L_720:
        /*007c*/ 	.word	0x00000000
        /*0080*/ 	.short	0x0002
        /*0082*/ 	.short	0x0010
        /*0084*/ 	.byte	0x00, 0xf5, 0x21, 0x00


	//----- nvinfo : EIATTR_KPARAM_INFO
	.align		4
.L_721:
        /*0088*/ 	.byte	0x04, 0x17
        /*008a*/ 	.short	(.L_723 - .L_722)
.L_722:
        /*008c*/ 	.word	0x00000000
        /*0090*/ 	.short	0x0001
        /*0092*/ 	.short	0x0008
        /*0094*/ 	.byte	0x00, 0xf5, 0x21, 0x00


	//----- nvinfo : EIATTR_KPARAM_INFO
	.align		4
.L_723:
        /*0098*/ 	.byte	0x04, 0x17
        /*009a*/ 	.short	(.L_725 - .L_724)
.L_724:
        /*009c*/ 	.word	0x00000000
        /*00a0*/ 	.short	0x0000
        /*00a2*/ 	.short	0x0000
        /*00a4*/ 	.byte	0x00, 0xf5, 0x21, 0x00


	//----- nvinfo : EIATTR_SPARSE_MMA_MASK
	.align		4
.L_725:
        /*00a8*/ 	.byte	0x03, 0x50
        /*00aa*/ 	.short	0x0000


	//----- nvinfo : EIATTR_MAXREG_COUNT
	.align		4
        /*00ac*/ 	.byte	0x03, 0x1b
        /*00ae*/ 	.short	0x00ff


	//----- nvinfo : EIATTR_MERCURY_ISA_VERSION
	.align		4
        /*00b0*/ 	.byte	0x03, 0x5f
        /*00b2*/ 	.short	0x0101


	//----- nvinfo : EIATTR_VRC_CTA_INIT_COUNT
	.align		4
        /*00b4*/ 	.byte	0x02, 0x4a
	.zero		1
	.zero		1


	//----- nvinfo : EIATTR_EXIT_INSTR_OFFSETS
	.align		4
        /*00b8*/ 	.byte	0x04, 0x1c
        /*00ba*/ 	.short	(.L_727 - .L_726)


	//   ....[0]....
.L_726:
        /*00bc*/ 	.word	0x00000630


	//----- nvinfo : EIATTR_CBANK_PARAM_SIZE
	.align		4
.L_727:
        /*00c0*/ 	.byte	0x03, 0x19
        /*00c2*/ 	.short	0x0050


	//----- nvinfo : EIATTR_PARAM_CBANK
	.align		4
        /*00c4*/ 	.byte	0x04, 0x0a
        /*00c6*/ 	.short	(.L_729 - .L_728)
	.align		4
.L_728:
        /*00c8*/ 	.word	index@(.nv.constant0._Z9kernel_71PfS_S_S_S_S_S_S_S_S_)
        /*00cc*/ 	.short	0x0380
        /*00ce*/ 	.short	0x0050


	//----- nvinfo : EIATTR_SW_WAR
	.align		4
.L_729:
        /*00d0*/ 	.byte	0x04, 0x36
        /*00d2*/ 	.short	(.L_731 - .L_730)
.L_730:
        /*00d4*/ 	.word	0x00000008
.L_731:


//--------------------- .nv.info._Z9kernel_70PfS_S_S_S_S_S_S_S_S_ --------------------------
	.section	.nv.info._Z9kernel_70PfS_S_S_S_S_S_S_S_S_,"",@"SHT_CUDA_INFO"
	.sectionflags	@""
	.align	4


	//----- nvinfo : EIATTR_CUDA_API_VERSION
	.align		4
        /*0000*/ 	.byte	0x04, 0x37
        /*0002*/ 	.short	(.L_733 - .L_732)
.L_732:
        /*0004*/ 	.word	0x00000082


	//----- nvinfo : EIATTR_KPARAM_INFO
	.align		4
.L_733:
        /*0008*/ 	.byte	0x04, 0x17
        /*000a*/ 	.short	(.L_735 - .L_734)
.L_734:
        /*000c*/ 	.word	0x00000000
        /*0010*/ 	.short	0x0009
        /*0012*/ 	.short	0x0048
        /*0014*/ 	.byte	0x00, 0xf5, 0x21, 0x00


	//----- nvinfo : EIATTR_KPARAM_INFO
	.align		4
.L_735:
        /*0018*/ 	.byte	0x04, 0x17
        /*001a*/ 	.short	(.L_737 - .L_736)
.L_736:
        /*001c*/ 	.word	0x00000000
        /*0020*/ 	.short	0x0008
        /*0022*/ 	.short	0x0040
        /*0024*/ 	.byte	0x00, 0xf5, 0x21, 0x00


	//----- nvinfo : EIATTR_KPARAM_INFO
	.align		4
.L_737:
        /*0028*/ 	.byte	0x04, 0x17
        /*002a*/ 	.short	(.L_739 - .L_738)
.L_738:
        /*002c*/ 	.word	0x00000000
        /*0030*/ 	.short	0x0007
        /*0032*/ 	.short	0x0038
        /*0034*/ 	.byte	0x00, 0xf5, 0x21, 0x00


	//----- nvinfo : EIATTR_KPARAM_INFO
	.align		4
.L_739:
        /*0038*/ 	.byte	0x04, 0x17
        /*003a*/ 	.short	(.L_741 - .L_740)
.L_740:
        /*003c*/ 	.word	0x00000000
        /*0040*/ 	.short	0x0006
        /*0042*/ 	.short	0x0030
        /*0044*/ 	.byte	0x00, 0xf5, 0x21, 0x00


	//----- nvinfo : EIATTR_KPARAM_INFO
	.align		4
.L_741:
        /*0048*/ 	.byte	0x04, 0x17
        /*004a*/ 	.short	(.L_743 - .L_742)
.L_742:
        /*004c*/ 	.word	0x00000000
        /*0050*/ 	.short	0x0005
        /*0052*/ 	.short	0x0028
        /*0054*/ 	.byte	0x00, 0xf5, 0x21, 0x00


	//----- nvinfo : EIATTR_KPARAM_INFO
	.align		4
.L_743:
        /*0058*/ 	.byte	0x04, 0x17
        /*005a*/ 	.short	(.L_745 - .L_744)
.L_744:
        /*005c*/ 	.word	0x00000000
        /*0060*/ 	.short	0x0004
        /*0062*/ 	.short	0x0020
        /*0064*/ 	.byte	0x00, 0xf5, 0x21, 0x00


	//----- nvinfo : EIATTR_KPARAM_INFO
	.align		4
.L_745:
        /*0068*/ 	.byte	0x04, 0x17
        /*006a*/ 	.short	(.L_747 - .L_746)
.L_746:
        /*006c*/ 	.word	0x00000000
        /*0070*/ 	.short	0x0003
        /*0072*/ 	.short	0x0018
        /*0074*/ 	.byte	0x00, 0xf5, 0x21, 0x00


	//----- nvinfo : EIATTR_KPARAM_INFO
	.align		4
.L_747:
        /*0078*/ 	.byte	0x04, 0x17
        /*007a*/ 	.short	(.L_749 - .L_748)
.L_748:
        /*007c*/ 	.word	0x00000000
        /*0080*/ 	.short	0x0002
        /*0082*/ 	.short	0x0010
        /*0084*/ 	.byte	0x00, 0xf5, 0x21, 0x00


	//----- nvinfo : EIATTR_KPARAM_INFO
	.align		4
.L_749:
        /*0088*/ 	.byte	0x04, 0x17
        /*008a*/ 	.short	(.L_751 - .L_750)
.L_750:
        /*008c*/ 	.word	0x00000000
        /*0090*/ 	.short	0x0001
        /*0092*/ 	.short	0x0008
        /*0094*/ 	.byte	0x00, 0xf5, 0x21, 0x00


	//----- nvinfo : EIATTR_KPARAM_INFO
	.align		4
.L_751:
        /*0098*/ 	.byte	0x04, 0x17
        /*009a*/ 	.short	(.L_753 - .L_752)
.L_752:
        /*009c*/ 	.word	0x00000000
        /*00a0*/ 	.short	0x0000
        /*00a2*/ 	.short	0x0000
        /*00a4*/ 	.byte	0x00, 0xf5, 0x21, 0x00


	//----- nvinfo : EIATTR_SPARSE_MMA_MASK
	.align		4
.L_753:
        /*00a8*/ 	.byte	0x03, 0x50
        /*00aa*/ 	.short	0x0000


	//----- nvinfo : EIATTR_MAXREG_COUNT
	.align		4
        /*00ac*/ 	.byte	0x03, 0x1b
        /*00ae*/ 	.short	0x00ff


	//----- nvinfo : EIATTR_MERCURY_ISA_VERSION
	.align		4
        /*00b0*/ 	.byte	0x03, 0x5f
        /*00b2*/ 	.short	0x0101


	//----- nvinfo : EIATTR_VRC_CTA_INIT_COUNT
	.align		4
        /*00b4*/ 	.byte	0x02, 0x4a
	.zero		1
	.zero		1


	//----- nvinfo : EIATTR_EXIT_INSTR_OFFSETS
	.align		4
        /*00b8*/ 	.byte	0x04, 0x1c
        /*00ba*/ 	.short	(.L_755 - .L_754)


	//   ....[0]....
.L_754:
        /*00bc*/ 	.word	0x00000640


	//----- nvinfo : EIATTR_CBANK_PARAM_SIZE
	.align		4
.L_755:
        /*00c0*/ 	.byte	0x03, 0x19
        /*00c2*/ 	.short	0x0050


	//----- nvinfo : EIATTR_PARAM_CBANK
	.align		4
        /*00c4*/ 	.byte	0x04, 0x0a
        /*00c6*/ 	.short	(.L_757 - .L_756)
	.align		4
.L_756:
        /*00c8*/ 	.word	index@(.nv.constant0._Z9kernel_70PfS_S_S_S_S_S_S_S_S_)
        /*00cc*/ 	.short	0x0380
        /*00ce*/ 	.short	0x0050


	//----- nvinfo : EIATTR_SW_WAR
	.align		4
.L_757:
        /*00d0*/ 	.byte	0x04, 0x36
        /*00d2*/ 	.short	(.L_759 - .L_758)
.L_758:
        /*00d4*/ 	.word	0x00000008
.L_759:


//--------------------- .nv.info._Z9kernel_69PfS_S_S_S_S_S_S_S_S_ --------------------------
	.section	.nv.info._Z9kernel_69PfS_S_S_S_S_S_S_S_S_,"",@"SHT_CUDA_INFO"
	.sectionflags	@""
	.align	4


	//----- nvinfo : EIATTR_CUDA_API_VERSION
	.align		4
        /*0000*/ 	.byte	0x04, 0x37
        /*0002*/ 	.short	(.L_761 - .L_760)
.L_760:
        /*0004*/ 	.word	0x00000082


	//----- nvinfo : EIATTR_KPARAM_INFO
	.align		4
.L_761:
        /*0008*/ 	.byte	0x04, 0x17
        /*000a*/ 	.short	(.L_763 - .L_762)
.L_762:
        /*000c*/ 	.word	0x00000000
        /*0010*/ 	.short	0x0009
        /*0012*/ 	.short	0x0048
        /*0014*/ 	.byte	0x00, 0xf5, 0x21, 0x00


	//----- nvinfo : EIATTR_KPARAM_INFO
	.align		4
.L_763:
        /*0018*/ 	.byte	0x04, 0x17
        /*001a*/ 	.short	(.L_765 - .L_764)
.L_764:
        /*001c*/ 	.word	0x00000000
        /*0020*/ 	.short	0x0008
        /*0022*/ 	.short	0x0040
        /*0024*/ 	.byte	0x00, 0xf5, 0x21, 0x00


	//----- nvinfo : EIATTR_KPARAM_INFO
	.align		4
.L_765:
        /*0028*/ 	.byte	0x04, 0x17
        /*002a*/ 	.short	(.L_767 - .L_766)
.L_766:
        /*002c*/ 	.word	0x00000000
        /*0030*/ 	.short	0x0007
        /*0032*/ 	.short	0x0038
        /*0034*/ 	.byte	0x00, 0xf5, 0x21, 0x00


	//----- nvinfo : EIATTR_KPARAM_INFO
	.align		4
.L_767:
        /*0038*/ 	.byte	0x04, 0x17
        /*003a*/ 	.short	(.L_769 - .L_768)
.L_768:
        /*003c*/ 	.word	0x00000000
        /*0040*/ 	.short	0x0006
        /*0042*/ 	.short	0x0030
        /*0044*/ 	.byte	0x00, 0xf5, 0x21, 0x00


	//----- nvinfo : EIATTR_KPARAM_INFO
	.align		4
.L_769:
        /*0048*/ 	.byte	0x04, 0x17
        /*004a*/ 	.short	(.L_771 - .L_770)
.L_770:
        /*004c*/ 	.word	0x00000000
        /*0050*/ 	.short	0x0005
        /*0052*/ 	.short	0x0028
        /*0054*/ 	.byte	0x00, 0xf5, 0x21, 0x00


	//----- nvinfo : EIATTR_KPARAM_INFO
	.align		4
.L_771:
        /*0058*/ 	.byte	0x04, 0x17
        /*005a*/ 	.short	(.L_773 - .L_772)
.L_772:
        /*005c*/ 	.word	0x00000000
        /*0060*/ 	.short	0x0004
        /*0062*/ 	.short	0x0020
        /*0064*/ 	.byte	0x00, 0xf5, 0x21, 0x00


	//----- nvinfo : EIATTR_KPARAM_INFO
	.align		4
.L_773:
        /*0068*/ 	.byte	0x04, 0x17
        /*006a*/ 	.short	(.L_775 - .L_774)
.L_774:
        /*006c*/ 	.word	0x00000000
        /*0070*/ 	.short	0x0003
        /*0072*/ 	.short	0x0018
        /*0074*/ 	.byte	0x00, 0xf5, 0x21, 0x00


	//----- nvinfo : EIATTR_KPARAM_INFO
	.align		4
.L_775:
        /*0078*/ 	.byte	0x04, 0x17
        /*007a*/ 	.short	(.L_777 - .L_776)
.L_776:
        /*007c*/ 	.word	0x00000000
        /*0080*/ 	.short	0x0002
        /*0082*/ 	.short	0x0010
        /*0084*/ 	.byte	0x00, 0xf5, 0x21, 0x00


	//----- nvinfo : EIATTR_KPARAM_INFO
	.align		4
.L_777:
        /*0088*/ 	.byte	0x04, 0x17
        /*008a*/ 	.short	(.L_779 - .L_778)
.L_778:
        /*008c*/ 	.word	0x00000000
        /*0090*/ 	.short	0x0001
        /*0092*/ 	.short	0x0008
        /*0094*/ 	.byte	0x00, 0xf5, 0x21, 0x00


	//----- nvinfo : EIATTR_KPARAM_INFO
	.align		4
.L_779:
        /*0098*/ 	.byte	0x04, 0x17
        /*009a*/ 	.short	(.L_781 - .L_780)
.L_780:
        /*009c*/ 	.word	0x00000000
        /*00a0*/ 	.short	0x0000
        /*00a2*/ 	.short	0x0000
        /*00a4*/ 	.byte	0x00, 0xf5, 0x21, 0x00


	//----- nvinfo : EIATTR_SPARSE_MMA_MASK
	.align		4
.L_781:
        /*00a8*/ 	.byte	0x03, 0x50
        /*00aa*/ 	.short	0x0000


	//----- nvinfo : EIATTR_MAXREG_COUNT
	.align		4
        /*00ac*/ 	.byte	0x03, 0x1b
        /*00ae*/ 	.short	0x00ff


	//----- nvinfo : EIATTR_MERCURY_ISA_VERSION
	.align		4
        /*00b0*/ 	.byte	0x03, 0x5f
        /*00b2*/ 	.short	0x0101


	//----- nvinfo : EIATTR_VRC_CTA_INIT_COUNT
	.align		4
        /*00b4*/ 	.byte	0x02, 0x4a
	.zero		1
	.zero		1


	//----- nvinfo : EIATTR_EXIT_INSTR_OFFSETS
	.align		4
        /*00b8*/ 	.byte	0x04, 0x1c
        /*00ba*/ 	.short	(.L_783 - .L_782)


	//   ....[0]....
.L_782:
        /*00bc*/ 	.word	0x00000650


	//----- nvinfo : EIATTR_CBANK_PARAM_SIZE
	.align		4
.L_783:
        /*00c0*/ 	.byte	0x03, 0x19
        /*00c2*/ 	.short	0x0050


	//----- nvinfo : EIATTR_PARAM_CBANK
	.align		4
        /*00c4*/ 	.byte	0x04, 0x0a
        /*00c6*/ 	.short	(.L_785 - .L_784)
	.align		4
.L_784:
        /*00c8*/ 	.word	index@(.nv.constant0._Z9kernel_69PfS_S_S_S_S_S_S_S_S_)
        /*00cc*/ 	.short	0x0380
        /*00ce*/ 	.short	0x0050


	//----- nvinfo : EIATTR_SW_WAR
	.align		4
.L_785:
        /*00d0*/ 	.byte	0x04, 0x36
        /*00d2*/ 	.short	(.L_787 - .L_786)
.L_786:
        /*00d4*/ 	.word	0x00000008
.L_787:


//--------------------- .nv.info._Z9kernel_68PfS_S_S_S_S_S_S_S_S_ --------------------------
	.section	.nv.info._Z9kernel_68PfS_S_S_S_S_S_S_S_S_,"",@"SHT_CUDA_INFO"
	.sectionflags	@""
	.align	4


	//----- nvinfo : EIATTR_CUDA_API_VERSION
	.align		4
        /*0000*/ 	.byte	0x04, 0x37
        /*0002*/ 	.short	(.L_789 - .L_788)
.L_788:
        /*0004*/ 	.word	0x00000082


	//----- nvinfo : EIATTR_KPARAM_INFO
	.align		4
.L_789:
        /*0008*/ 	.byte	0x04, 0x17
        /*000a*/ 	.short	(.L_791 - .L_790)
.L_790:
        /*000c*/ 	.word	0x00000000
        /*0010*/ 	.short	0x0009
        /*0012*/ 	.short	0x0048
        /*0014*/ 	.byte	0x00, 0xf5, 0x21, 0x00


	//----- nvinfo : EIATTR_KPARAM_INFO
	.align		4
.L_791:
        /*0018*/ 	.byte	0x04, 0x17
        /*001a*/ 	.short	(.L_793 - .L_792)
.L_792:
        /*001c*/ 	.word	0x00000000
        /*0020*/ 	.short	0x0008
        /*0022*/ 	.short	0x0040
        /*0024*/ 	.byte	0x00, 0xf5, 0x21, 0x00


	//----- nvinfo : EIATTR_KPARAM_INFO
	.align		4
.L_793:
        /*0028*/ 	.byte	0x04, 0x17
        /*002a*/ 	.short	(.L_795 - .L_794)
.L_794:
        /*002c*/ 	.word	0x00000000
        /*0030*/ 	.short	0x0007
        /*0032*/ 	.short	0x0038
        /*0034*/ 	.byte	0x00, 0xf5, 0x21, 0x00


	//----- nvinfo : EIATTR_KPARAM_INFO
	.align		4
.L_795:
        /*0038*/ 	.byte	0x04, 0x17
        /*003a*/ 	.short	(.L_797 - .L_796)
.L_796:
        /*003c*/ 	.word	0x00000000
        /*0040*/ 	.short	0x0006
        /*0042*/ 	.short	0x0030
        /*0044*/ 	.byte	0x00, 0xf5, 0x21, 0x00


	//----- nvinfo : EIATTR_KPARAM_INFO
	.align		4
.L_797:
        /*0048*/ 	.byte	0x04, 0x17
        /*004a*/ 	.short	(.L_799 - .L_798)
.L_798:
        /*004c*/ 	.word	0x00000000
        /*0050*/ 	.short	0x0005
        /*0052*/ 	.short	0x0028
        /*0054*/ 	.byte	0x00, 0xf5, 0x21, 0x00


	//----- nvinfo : EIATTR_KPARAM_INFO
	.align		4
.L_799:
        /*0058*/ 	.byte	0x04, 0x17
        /*005a*/ 	.short	(.L_801 - .L_800)
.L_800:
        /*005c*/ 	.word	0x00000000
        /*0060*/ 	.short	0x0004
        /*0062*/ 	.short	0x0020
        /*0064*/ 	.byte	0x00, 0xf5, 0x21, 0x00


	//----- nvinfo : EIATTR_KPARAM_INFO
	.align		4
.L_801:
        /*0068*/ 	.byte	0x04, 0x17
        /*006a*/ 	.short	(.L_803 - .L_802)
.L_802:
        /*006c*/ 	.word	0x00000000
        /*0070*/ 	.short	0x0003
        /*0072*/ 	.short	0x0018
        /*0074*/ 	.byte	0x00, 0xf5, 0x21, 0x00


	//----- nvinfo : EIATTR_KPARAM_INFO
	.align		4
.L_803:
        /*0078*/ 	.byte	0x04, 0x17
        /*007a*/ 	.short	(.L_805 - .L_804)
.L_804:
        /*007c*/ 	.word	0x00000000
        /*0080*/ 	.short	0x0002
        /*0082*/ 	.short	0x0010
        /*0084*/ 	.byte	0x00, 0xf5, 0x21, 0x00


	//----- nvinfo : EIATTR_KPARAM_INFO
	.align		4
.L_805:
        /*0088*/ 	.byte	0x04, 0x17
        /*008a*/ 	.short	(.L_807 - .L_806)
.L_806:
        /*008c*/ 	.word	0x00000000
        /*0090*/ 	.short	0x0001
        /*0092*/ 	.short	0x0008
        /*0094*/ 	.byte	0x00, 0xf5, 0x21, 0x00


	//----- nvinfo : EIATTR_KPARAM_INFO
	.align		4
.L_807:
        /*0098*/ 	.byte	0x04, 0x17
        /*009a*/ 	.short	(.L_809 - .L_808)
.L_808:
        /*009c*/ 	.word	0x00000000
        /*00a0*/ 	.short	0x0000
        /*00a2*/ 	.short	0x0000
        /*00a4*/ 	.byte	0x00, 0xf5, 0x21, 0x00


	//----- nvinfo : EIATTR_SPARSE_MMA_MASK
	.align		4
.L_809:
        /*00a8*/ 	.byte	0x03, 0x50
        /*00aa*/ 	.short	0x0000


	//----- nvinfo : EIATTR_MAXREG_COUNT
	.align		4
        /*00ac*/ 	.byte	0x03, 0x1b
        /*00ae*/ 	.short	0x00ff


	//----- nvinfo : EIATTR_MERCURY_ISA_VERSION
	.align		4
        /*00b0*/ 	.byte	0x03, 0x5f
        /*00b2*/ 	.short	0x0101


	//----- nvinfo : EIATTR_VRC_CTA_INIT_COUNT
	.align		4
        /*00b4*/ 	.byte	0x02, 0x4a
	.zero		1
	.zero		1


	//----- nvinfo : EIATTR_EXIT_INSTR_OFFSETS
	.align		4
        /*00b8*/ 	.byte	0x04, 0x1c
        /*00ba*/ 	.short	(.L_811 - .L_810)


	//   ....[0]....
.L_810:
        /*00bc*/ 	.word	0x00000630


	//----- nvinfo : EIATTR_CBANK_PARAM_SIZE
	.align		4
.L_811:
        /*00c0*/ 	.byte	0x03, 0x19
        /*00c2*/ 	.short	0x0050


	//----- nvinfo : EIATTR_PARAM_CBANK
	.align		4
        /*00c4*/ 	.byte	0x04, 0x0a
        /*00c6*/ 	.short	(.L_813 - .L_812)
	.align		4
.L_812:
        /*00c8*/ 	.word	index@(.nv.constant0._Z9kernel_68PfS_S_S_S_S_S_S_S_S_)
        /*00cc*/ 	.short	0x0380
        /*00ce*/ 	.short	0x0050


	//----- nvinfo : EIATTR_SW_WAR
	.align		4
.L_813:
        /*00d0*/ 	.byte	0x04, 0x36
        /*00d2*/ 	.short	(.L_815 - .L_814)
.L_814:
        /*00d4*/ 	.word	0x00000008
.L_815:


//--------------------- .nv.info._Z9kernel_67PfS_S_S_S_S_S_S_S_S_ --------------------------
	.section	.nv.info._Z9kernel_67PfS_S_S_S_S_S_S_S_S_,"",@"SHT_CUDA_INFO"
	.sectionflags	@""
	.align	4


	//----- nvinfo : EIATTR_CUDA_API_VERSION
	.align		4
        /*0000*/ 	.byte	0x04, 0x37
        /*0002*/ 	.short	(.L_817 - .L_816)
.L_816:
        /*0004*/ 	.word	0x00000082


	//----- nvinfo : EIATTR_KPARAM_INFO
	.align		4
.L_817:
        /*0008*/ 	.byte	0x04, 0x17
        /*000a*/ 	.short	(.L_819 - .L_818)
.L_818:
        /*000c*/ 	.word	0x00000000
        /*0010*/ 	.short	0x0009
        /*0012*/ 	.short	0x0048
        /*0014*/ 	.byte	0x00, 0xf5, 0x21, 0x00


	//----- nvinfo : EIATTR_KPARAM_INFO
	.align		4
.L_819:
        /*0018*/ 	.byte	0x04, 0x17
        /*001a*/ 	.short	(.L_821 - .L_820)
.L_820:
        /*001c*/ 	.word	0x00000000
        /*0020*/ 	.short	0x0008
        /*0022*/ 	.short	0x0040
        /*0024*/ 	.byte	0x00, 0xf5, 0x21, 0x00


	//----- nvinfo : EIATTR_KPARAM_INFO
	.align		4
.L_821:
        /*0028*/ 	.byte	0x04, 0x17
        /*002a*/ 	.short	(.L_823 - .L_822)
.L_822:
        /*002c*/ 	.word	0x00000000
        /*0030*/ 	.short	0x0007
        /*0032*/ 	.short	0x0038
        /*0034*/ 	.byte	0x00, 0xf5, 0x21, 0x00


	//----- nvinfo : EIATTR_KPARAM_INFO
	.align		4
.L_823:
        /*0038*/ 	.byte	0x04, 0x17
        /*003a*/ 	.short	(.L_825 - .L_824)
.L_824:
        /*003c*/ 	.word	0x00000000
        /*0040*/ 	.short	0x0006
        /*0042*/ 	.short	0x0030
        /*0044*/ 	.byte	0x00, 0xf5, 0x21, 0x00


	//----- nvinfo : EIATTR_KPARAM_INFO
	.align		4
.L_825:
        /*0048*/ 	.byte	0x04, 0x17
        /*004a*/ 	.short	(.L_827 - .L_826)
.L_826:
        /*004c*/ 	.word	0x00000000
        /*0050*/ 	.short	0x0005
        /*0052*/ 	.short	0x0028
        /*0054*/ 	.byte	0x00, 0xf5, 0x21, 0x00


	//----- nvinfo : EIATTR_KPARAM_INFO
	.align		4
.L_827:
        /*0058*/ 	.byte	0x04, 0x17
        /*005a*/ 	.short	(.L_829 - .L_828)
.L_828:
        /*005c*/ 	.word	0x00000000
        /*0060*/ 	.short	0x0004
        /*0062*/ 	.short	0x0020
        /*0064*/ 	.byte	0x00, 0xf5, 0x21, 0x00


	//----- nvinfo : EIATTR_KPARAM_INFO
	.align		4
.L_829:
        /*0068*/ 	.byte	0x04, 0x17
        /*006a*/ 	.short	(.L_831 - .L_830)
.L_830:
        /*006c*/ 	.word	0x00000000
        /*0070*/ 	.short	0x0003
        /*0072*/ 	.short	0x0018
        /*0074*/ 	.byte	0x00, 0xf5, 0x21, 0x00


	//----- nvinfo : EIATTR_KPARAM_INFO
	.align		4
.L_831:
        /*0078*/ 	.byte	0x04, 0x17
        /*007a*/ 	.short	(.L_833 - .L_832)
.L_832:
        /*007c*/ 	.word	0x00000000
        /*0080*/ 	.short	0x0002
        /*0082*/ 	.short	0x0010
        /*0084*/ 	.byte	0x00, 0xf5, 0x21, 0x00


	//----- nvinfo : EIATTR_KPARAM_INFO
	.align		4
.L_833:
        /*0088*/ 	.byte	0x04, 0x17
        /*008a*/ 	.short	(.L_835 - .L_834)
.L_834:
        /*008c*/ 	.word	0x00000000
        /*0090*/ 	.short	0x0001
        /*0092*/ 	.short	0x0008
        /*0094*/ 	.byte	0x00, 0xf5, 0x21, 0x00


	//----- nvinfo : EIATTR_KPARAM_INFO
	.align		4
.L_835:
        /*0098*/ 	.byte	0x04, 0x17
        /*009a*/ 	.short	(.L_837 - .L_836)
.L_836:
        /*009c*/ 	.word	0x00000000
        /*00a0*/ 	.short	0x0000
        /*00a2*/ 	.short	0x0000
        /*00a4*/ 	.byte	0x00, 0xf5, 0x21, 0x00


	//----- nvinfo : EIATTR_SPARSE_MMA_MASK
	.align		4
.L_837:
        /*00a8*/ 	.byte	0x03, 0x50
        /*00aa*/ 	.short	0x0000


	//----- nvinfo : EIATTR_MAXREG_COUNT
	.align		4
        /*00ac*/ 	.byte	0x03, 0x1b
        /*00ae*/ 	.short	0x00ff


	//----- nvinfo : EIATTR_MERCURY_ISA_VERSION
	.align		4
        /*00b0*/ 	.byte	0x03, 0x5f
        /*00b2*/ 	.short	0x0101


	//----- nvinfo : EIATTR_VRC_CTA_INIT_COUNT
	.align		4
        /*00b4*/ 	.byte	0x02, 0x4a
	.zero		1
	.zero		1


	//----- nvinfo : EIATTR_EXIT_INSTR_OFFSETS
	.align		4
        /*00b8*/ 	.byte	0x04, 0x1c
        /*00ba*/ 	.short	(.L_839 - .L_838)


	//   ....[0]....
.L_838:
        /*00bc*/ 	.word	0x00000630


	//----- nvinfo : EIATTR_CBANK_PARAM_SIZE
	.align		4
.L_839:
        /*00c0*/ 	.byte	0x03, 0x19
        /*00c2*/ 	.short	0x0050


	//----- nvinfo : EIATTR_PARAM_CBANK
	.align		4
        /*00c4*/ 	.byte	0x04, 0x0a
        /*00c6*/ 	.short	(.L_841 - .L_840)
	.align		4
.L_840:
        /*00c8*/ 	.word	index@(.nv.constant0._Z9kernel_67PfS_S_S_S_S_S_S_S_S_)
        /*00cc*/ 	.short	0x0380
        /*00ce*/ 	.short	0x0050


	//----- nvinfo : EIATTR_SW_WAR
	.align		4
.L_841:
        /*00d0*/ 	.byte	0x04, 0x36
        /*00d2*/ 	.short	(.L_843 - .L_842)
.L_842:
        /*00d4*/ 	.word	0x00000008
.L_843:


//--------------------- .nv.info._Z9kernel_66PfS_S_S_S_S_S_S_S_S_ --------------------------
	.section	.nv.info._Z9kernel_66PfS_S_S_S_S_S_S_S_S_,"",@"SHT_CUDA_INFO"
	.sectionflags	@""
	.align	4


	//----- nvinfo : EIATTR_CUDA_API_VERSION
	.align		4
        /*0000*/ 	.byte	0x04, 0x37
        /*0002*/ 	.short	(.L_845 - .L_844)
.L_844:
        /*0004*/ 	.word	0x00000082


	//----- nvinfo : EIATTR_KPARAM_INFO
	.align		4
.L_845:
        /*0008*/ 	.byte	0x04, 0x17
        /*000a*/ 	.short	(.L_847 - .L_846)
.L_846:
        /*000c*/ 	.word	0x00000000
        /*0010*/ 	.short	0x0009
        /*0012*/ 	.short	0x0048
        /*0014*/ 	.byte	0x00, 0xf5, 0x21, 0x00


	//----- nvinfo : EIATTR_KPARAM_INFO
	.align		4
.L_847:
        /*0018*/ 	.byte	0x04, 0x17
        /*001a*/ 	.short	(.L_849 - .L_848)
.L_848:
        /*001c*/ 	.word	0x00000000
        /*0020*/ 	.short	0x0008
        /*0022*/ 	.short	0x0040
        /*0024*/ 	.byte	0x00, 0xf5, 0x21, 0x00


	//----- nvinfo : EIATTR_KPARAM_INFO
	.align		4
.L_849:
        /*0028*/ 	.byte	0x04, 0x17
        /*002a*/ 	.short	(.L_851 - .L_850)
.L_850:
        /*002c*/ 	.word	0x00000000
        /*0030*/ 	.short	0x0007
        /*0032*/ 	.short	0x0038
        /*0034*/ 	.byte	0x00, 0xf5, 0x21, 0x00


	//----- nvinfo : EIATTR_KPARAM_INFO
	.align		4
.L_851:
        /*0038*/ 	.byte	0x04, 0x17
        /*003a*/ 	.short	(.L_853 - .L_852)
.L_852:
        /*003c*/ 	.word	0x00000000
        /*0040*/ 	.short	0x0006
        /*0042*/ 	.short	0x0030
        /*0044*/ 	.byte	0x00, 0xf5, 0x21, 0x00


	//----- nvinfo : EIATTR_KPARAM_INFO
	.align		4
.L_853:
        /*0048*/ 	.byte	0x04, 0x17
        /*004a*/ 	.short	(.L_855 - .L_854)
.L_854:
        /*004c*/ 	.word	0x00000000
        /*0050*/ 	.short	0x0005
        /*0052*/ 	.short	0x0028
        /*0054*/ 	.byte	0x00, 0xf5, 0x21, 0x00


	//----- nvinfo : EIATTR_KPARAM_INFO
	.align		4
.L_855:
        /*0058*/ 	.byte	0x04, 0x17
        /*005a*/ 	.short	(.L_857 - .L_856)
.L_856:
        /*005c*/ 	.word	0x00000000
        /*0060*/ 	.short	0x0004
        /*0062*/ 	.short	0x0020
        /*0064*/ 	.byte	0x00, 0xf5, 0x21, 0x00


	//----- nvinfo : EIATTR_KPARAM_INFO
	.align		4
.L_857:
        /*0068*/ 	.byte	0x04, 0x17
        /*006a*/ 	.short	(.L_859 - .L_858)
.L_858:
        /*006c*/ 	.word	0x00000000
        /*0070*/ 	.short	0x0003
        /*0072*/ 	.short	0x0018
        /*0074*/ 	.byte	0x00, 0xf5, 0x21, 0x00


	//----- nvinfo : EIATTR_KPARAM_INFO
	.align		4
.L_859:
        /*0078*/ 	.byte	0x04, 0x17
        /*007a*/ 	.short	(.L_861 - .L_860)
.L_860:
        /*007c*/ 	.word	0x00000000
        /*0080*/ 	.short	0x0002
        /*0082*/ 	.short	0x0010
        /*0084*/ 	.byte	0x00, 0xf5, 0x21, 0x00


	//----- nvinfo : EIATTR_KPARAM_INFO
	.align		4
.L_861:
        /*0088*/ 	.byte	0x04, 0x17
        /*008a*/ 	.short	(.L_863 - .L_862)
.L_862:
        /*008c*/ 	.word	0x00000000
        /*0090*/ 	.short	0x0001
        /*0092*/ 	.short	0x0008
        /*0094*/ 	.byte	0x00, 0xf5, 0x21, 0x00


	//----- nvinfo : EIATTR_KPARAM_INFO
	.align		4
.L_863:
        /*0098*/ 	.byte	0x04, 0x17
        /*009a*/ 	.short	(.L_865 - .L_864)
.L_864:
        /*009c*/ 	.word	0x00000000
        /*00a0*/ 	.short	0x0000
        /*00a2*/ 	.short	0x0000
        /*00a4*/ 	.byte	0x00, 0xf5, 0x21, 0x00


	//----- nvinfo : EIATTR_SPARSE_MMA_MASK
	.align		4
.L_865:
        /*00a8*/ 	.byte	0x03, 0x50
        /*00aa*/ 	.short	0x0000


	//----- nvinfo : EIATTR_MAXREG_COUNT
	.align		4
        /*00ac*/ 	.byte	0x03, 0x1b
        /*00ae*/ 	.short	0x00ff


	//----- nvinfo : EIATTR_MERCURY_ISA_VERSION
	.align		4
        /*00b0*/ 	.byte	0x03, 0x5f
        /*00b2*/ 	.short	0x0101


	//----- nvinfo : EIATTR_VRC_CTA_INIT_COUNT
	.align		4
        /*00b4*/ 	.byte	0x02, 0x4a
	.zero		1
	.zero		1


	//----- nvinfo : EIATTR_EXIT_INSTR_OFFSETS
	.align		4
        /*00b8*/ 	.byte	0x04, 0x1c
        /*00ba*/ 	.short	(.L_867 - .L_866)


	//   ....[0]....
.L_866:
        /*00bc*/ 	.word	0x00000660


	//----- nvinfo : EIATTR_CBANK_PARAM_SIZE
	.align		4
.L_867:
        /*00c0*/ 	.byte	0x03, 0x19
        /*00c2*/ 	.short	0x0050


	//----- nvinfo : EIATTR_PARAM_CBANK
	.align		4
        /*00c4*/ 	.byte	0x04, 0x0a
        /*00c6*/ 	.short	(.L_869 - .L_868)
	.align		4
.L_868:
        /*00c8*/ 	.word	index@(.nv.constant0._Z9kernel_66PfS_S_S_S_S_S_S_S_S_)
        /*00cc*/ 	.short	0x0380
        /*00ce*/ 	.short	0x0050


	//----- nvinfo : EIATTR_SW_WAR
	.align		4
.L_869:
        /*00d0*/ 	.byte	0x04, 0x36
        /*00d2*/ 	.short	(.L_871 - .L_870)
.L_870:
        /*00d4*/ 	.word	0x00000008
.L_871:


//--------------------- .nv.info._Z9kernel_65PfS_S_S_S_S_S_S_S_S_ --------------------------
	.section	.nv.info._Z9kernel_65PfS_S_S_S_S_S_S_S_S_,"",@"SHT_CUDA_INFO"
	.sectionflags	@""
	.align	4


	//----- nvinfo : EIATTR_CUDA_API_VERSION
	.align		4
        /*0000*/ 	.byte	0x04, 0x37
        /*0002*/ 	.short	(.L_873 - .L_872)
.L_872:
        /*0004*/ 	.word	0x00000082


	//----- nvinfo : EIATTR_KPARAM_INFO
	.align		4
.L_873:
        /*0008*/ 	.byte	0x04, 0x17
        /*000a*/ 	.short	(.L_875 - .L_874)
.L_874:
        /*000c*/ 	.word	0x00000000
        /*0010*/ 	.short	0x0009
        /*0012*/ 	.short	0x0048
        /*0014*/ 	.byte	0x00, 0xf5, 0x21, 0x00


	//----- nvinfo : EIATTR_KPARAM_INFO
	.align		4
.L_875:
        /*0018*/ 	.byte	0x04, 0x17
        /*001a*/ 	.short	(.L_877 - .L_876)
.L_876:
        /*001c*/ 	.word	0x00000000
        /*0020*/ 	.short	0x0008
        /*0022*/ 	.short	0x0040
        /*0024*/ 	.byte	0x00, 0xf5, 0x21, 0x00


	//----- nvinfo : EIATTR_KPARAM_INFO
	.align		4
.L_877:
        /*0028*/ 	.byte	0x04, 0x17
        /*002a*/ 	.short	(.L_879 - .L_878)
.L_878:
        /*002c*/ 	.word	0x00000000
        /*0030*/ 	.short	0x0007
        /*0032*/ 	.short	0x0038
        /*0034*/ 	.byte	0x00, 0xf5, 0x21, 0x00


	//----- nvinfo : EIATTR_KPARAM_INFO
	.align		4
.L_879:
        /*0038*/ 	.byte	0x04, 0x17
        /*003a*/ 	.short	(.L_881 - .L_880)
.L_880:
        /*003c*/ 	.word	0x00000000
        /*0040*/ 	.short	0x0006
        /*0042*/ 	.short	0x0030
        /*0044*/ 	.byte	0x00, 0xf5, 0x21, 0x00


	//----- nvinfo : EIATTR_KPARAM_INFO
	.align		4
.L_881:
        /*0048*/ 	.byte	0x04, 0x17
        /*004a*/ 	.short	(.L_883 - .L_882)
.L_882:
        /*004c*/ 	.word	0x00000000
        /*0050*/ 	.short	0x0005
        /*0052*/ 	.short	0x0028
        /*0054*/ 	.byte	0x00, 0xf5, 0x21, 0x00


	//----- nvinfo : EIATTR_KPARAM_INFO
	.align		4
.L_883:
        /*0058*/ 	.byte	0x04, 0x17
        /*005a*/ 	.short	(.L_885 - .L_884)
.L_884:
        /*005c*/ 	.word	0x00000000
        /*0060*/ 	.short	0x0004
        /*0062*/ 	.short	0x0020
        /*0064*/ 	.byte	0x00, 0xf5, 0x21, 0x00


	//----- nvinfo : EIATTR_KPARAM_INFO
	.align		4
.L_885:
        /*0068*/ 	.byte	0x04, 0x17
        /*006a*/ 	.short	(.L_887 - .L_886)
.L_886:
        /*006c*/ 	.word	0x00000000
        /*0070*/ 	.short	0x0003
        /*0072*/ 	.short	0x0018
        /*0074*/ 	.byte	0x00, 0xf5, 0x21, 0x00


	//----- nvinfo : EIATTR_KPARAM_INFO
	.align		4
.L_887:
        /*0078*/ 	.byte	0x04, 0x17
        /*007a*/ 	.short	(.L_889 - .L_888)
.L_888:
        /*007c*/ 	.word	0x00000000
        /*0080*/ 	.short	0x0002
        /*0082*/ 	.short	0x0010
        /*0084*/ 	.byte	0x00, 0xf5, 0x21, 0x00


	//----- nvinfo : EIATTR_KPARAM_INFO
	.align		4
.L_889:
        /*0088*/ 	.byte	0x04, 0x17
        /*008a*/ 	.short	(.L_891 - .L_890)
.L_890:
        /*008c*/ 	.word	0x00000000
        /*0090*/ 	.short	0x0001
        /*0092*/ 	.short	0x0008
        /*0094*/ 	.byte	0x00, 0xf5, 0x21, 0x00


	//----- nvinfo : EIATTR_KPARAM_INFO
	.align		4
.L_891:
        /*0098*/ 	.byte	0x04, 0x17
        /*009a*/ 	.short	(.L_893 - .L_892)
.L_892:
        /*009c*/ 	.word	0x00000000
        /*00a0*/ 	.short	0x0000
        /*00a2*/ 	.short	0x0000
        /*00a4*/ 	.byte	0x00, 0xf5, 0x21, 0x00


	//----- nvinfo : EIATTR_SPARSE_MMA_MASK
	.align		4
.L_893:
        /*00a8*/ 	.byte	0x03, 0x50
        /*00aa*/ 	.short	0x0000


	//----- nvinfo : EIATTR_MAXREG_COUNT
	.align		4
        /*00ac*/ 	.byte	0x03, 0x1b
        /*00ae*/ 	.short	0x00ff


	//----- nvinfo : EIATTR_MERCURY_ISA_VERSION
	.align		4
        /*00b0*/ 	.byte	0x03, 0x5f
        /*00b2*/ 	.short	0x0101


	//----- nvinfo : EIATTR_UNUSED_LOAD_BYTE_OFFSET
	.align		4
        /*00b4*/ 	.byte	0x04, 0x44
        /*00b6*/ 	.short	(.L_895 - .L_894)


	//   ....[0]....
.L_894:
        /*00b8*/ 	.word	0x00000570
        /*00bc*/ 	.word	0x0000fff0


	//----- nvinfo : EIATTR_VRC_CTA_INIT_COUNT
	.align		4
.L_895:
        /*00c0*/ 	.byte	0x02, 0x4a
	.zero		1
	.zero		1


	//----- nvinfo : EIATTR_EXIT_INSTR_OFFSETS
	.align		4
        /*00c4*/ 	.byte	0x04, 0x1c
        /*00c6*/ 	.short	(.L_897 - .L_896)


	//   ....[0]....
.L_896:
        /*00c8*/ 	.word	0x00000640


	//----- nvinfo : EIATTR_CBANK_PARAM_SIZE
	.align		4
.L_897:
        /*00cc*/ 	.byte	0x03, 0x19
        /*00ce*/ 	.short	0x0050


	//----- nvinfo : EIATTR_PARAM_CBANK
	.align		4
        /*00d0*/ 	.byte	0x04, 0x0a
        /*00d2*/ 	.short	(.L_899 - .L_898)
	.align		4
.L_898:
        /*00d4*/ 	.word	index@(.nv.constant0._Z9kernel_65PfS_S_S_S_S_S_S_S_S_)
        /*00d8*/ 	.short	0x0380
        /*00da*/ 	.short	0x0050


	//----- nvinfo : EIATTR_SW_WAR
	.align		4
.L_899:
        /*00dc*/ 	.byte	0x04, 0x36
        /*00de*/ 	.short	(.L_901 - .L_900)
.L_900:
        /*00e0*/ 	.word	0x00000008
.L_901:


//--------------------- .nv.info._Z9kernel_64PfS_S_S_S_S_S_S_S_S_ --------------------------
	.section	.nv.info._Z9kernel_64PfS_S_S_S_S_S_S_S_S_,"",@"SHT_CUDA_INFO"
	.sectionflags	@""
	.align	4


	//----- nvinfo : EIATTR_CUDA_API_VERSION
	.align		4
        /*0000*/ 	.byte	0x04, 0x37
        /*0002*/ 	.short	(.L_903 - .L_902)
.L_902:
        /*0004*/ 	.word	0x00000082


	//----- nvinfo : EIATTR_KPARAM_INFO
	.align		4
.L_903:
        /*0008*/ 	.byte	0x04, 0x17
        /*000a*/ 	.short	(.L_905 - .L_904)
.L_904:
        /*000c*/ 	.word	0x00000000
        /*0010*/ 	.short	0x0009
        /*0012*/ 	.short	0x0048
        /*0014*/ 	.byte	0x00, 0xf5, 0x21, 0x00


	//----- nvinfo : EIATTR_KPARAM_INFO
	.align		4
.L_905:
        /*0018*/ 	.byte	0x04, 0x17
        /*001a*/ 	.short	(.L_907 - .L_906)
.L_906:
        /*001c*/ 	.word	0x00000000
        /*0020*/ 	.short	0x0008
        /*0022*/ 	.short	0x0040
        /*0024*/ 	.byte	0x00, 0xf5, 0x21, 0x00


	//----- nvinfo : EIATTR_KPARAM_INFO
	.align		4
.L_907:
        /*0028*/ 	.byte	0x04, 0x17
        /*002a*/ 	.short	(.L_909 - .L_908)
.L_908:
        /*002c*/ 	.word	0x00000000
        /*0030*/ 	.short	0x0007
        /*0032*/ 	.short	0x0038
        /*0034*/ 	.byte	0x00, 0xf5, 0x21, 0x00


	//----- nvinfo : EIATTR_KPARAM_INFO
	.align		4
.L_909:
        /*0038*/ 	.byte	0x04, 0x17
        /*003a*/ 	.short	(.L_911 - .L_910)
.L_910:
        /*003c*/ 	.word	0x00000000
        /*0040*/ 	.short	0x0006
        /*0042*/ 	.short	0x0030
        /*0044*/ 	.byte	0x00, 0xf5, 0x21, 0x00


	//----- nvinfo : EIATTR_KPARAM_INFO
	.align		4
.L_911:
        /*0048*/ 	.byte	0x04, 0x17
        /*004a*/ 	.short	(.L_913 - .L_912)
.L_912:
        /*004c*/ 	.word	0x00000000
        /*0050*/ 	.short	0x0005
        /*0052*/ 	.short	0x0028
        /*0054*/ 	.byte	0x00, 0xf5, 0x21, 0x00


	//----- nvinfo : EIATTR_KPARAM_INFO
	.align		4
.L_913:
        /*0058*/ 	.byte	0x04, 0x17
        /*005a*/ 	.short	(.L_915 - .L_914)
.L_914:
        /*005c*/ 	.word	0x00000000
        /*0060*/ 	.short	0x0004
        /*0062*/ 	.short	0x0020
        /*0064*/ 	.byte	0x00, 0xf5, 0x21, 0x00


	//----- nvinfo : EIATTR_KPARAM_INFO
	.align		4
.L_915:
        /*0068*/ 	.byte	0x04, 0x17
        /*006a*/ 	.short	(.L_917 - .L_916)
.L_916:
        /*006c*/ 	.word	0x00000000
        /*0070*/ 	.short	0x0003
        /*0072*/ 	.short	0x0018
        /*0074*/ 	.byte	0x00, 0xf5, 0x21, 0x00


	//----- nvinfo : EIATTR_KPARAM_INFO
	.align		4
.L_917:
        /*0078*/ 	.byte	0x04, 0x17
        /*007a*/ 	.short	(.L_919 - .L_918)
.L_918:
        /*007c*/ 	.word	0x00000000
        /*0080*/ 	.short	0x0002
        /*0082*/ 	.short	0x0010
        /*0084*/ 	.byte	0x00, 0xf5, 0x21, 0x00


	//----- nvinfo : EIATTR_KPARAM_INFO
	.align		4
.L_919:
        /*0088*/ 	.byte	0x04, 0x17
        /*008a*/ 	.short	(.L_921 - .L_920)
.L_920:
        /*008c*/ 	.word	0x00000000
        /*0090*/ 	.short	0x0001
        /*0092*/ 	.short	0x0008
        /*0094*/ 	.byte	0x00, 0xf5, 0x21, 0x00


	//----- nvinfo : EIATTR_KPARAM_INFO
	.align		4
.L_921:
        /*0098*/ 	.byte	0x04, 0x17
        /*009a*/ 	.short	(.L_923 - .L_922)
.L_922:
        /*009c*/ 	.word	0x00000000
        /*00a0*/ 	.short	0x0000
        /*00a2*/ 	.short	0x0000
        /*00a4*/ 	.byte	0x00, 0xf5, 0x21, 0x00


	//----- nvinfo : EIATTR_SPARSE_MMA_MASK
	.align		4
.L_923:
        /*00a8*/ 	.byte	0x03, 0x50
        /*00aa*/ 	.short	0x0000


	//----- nvinfo : EIATTR_MAXREG_COUNT
	.align		4
        /*00ac*/ 	.byte	0x03, 0x1b
        /*00ae*/ 	.short	0x00ff


	//----- nvinfo : EIATTR_MERCURY_ISA_VERSION
	.align		4
        /*00b0*/ 	.byte	0x03, 0x5f
        /*00b2*/ 	.short	0x0101


	//----- nvinfo : EIATTR_UNUSED_LOAD_BYTE_OFFSET
	.align		4
        /*00b4*/ 	.byte	0x04, 0x44
        /*00b6*/ 	.short	(.L_925 - .L_924)


	//   ....[0]....
.L_924:
        /*00b8*/ 	.word	0x00000510
        /*00bc*/ 	.word	0x0000f0ff


	//----- nvinfo : EIATTR_VRC_CTA_INIT_COUNT
	.align		4
.L_925:
        /*00c0*/ 	.byte	0x02, 0x4a
	.zero		1
	.zero		1


	//----- nvinfo : EIATTR_EXIT_INSTR_OFFSETS
	.align		4
        /*00c4*/ 	.byte	0x04, 0x1c
        /*00c6*/ 	.short	(.L_927 - .L_926)


	//   ....[0]....
.L_926:
        /*00c8*/ 	.word	0x00000630


	//----- nvinfo : EIATTR_CBANK_PARAM_SIZE
	.align		4
.L_927:
        /*00cc*/ 	.byte	0x03, 0x19
        /*00ce*/ 	.short	0x0050


	//----- nvinfo : EIATTR_PARAM_CBANK
	.align		4
        /*00d0*/ 	.byte	0x04, 0x0a
        /*00d2*/ 	.short	(.L_929 - .L_928)
	.align		4
.L_928:
        /*00d4*/ 	.word	index@(.nv.constant0._Z9kernel_64PfS_S_S_S_S_S_S_S_S_)
        /*00d8*/ 	.short	0x0380
        /*00da*/ 	.short	0x0050


	//----- nvinfo : EIATTR_SW_WAR
	.align		4
.L_929:
        /*00dc*/ 	.byte	0x04, 0x36
        /*00de*/ 	.short	(.L_931 - .L_930)
.L_930:
        /*00e0*/ 	.word	0x00000008
.L_931:


//--------------------- .nv.info._Z9kernel_63PfS_S_S_S_S_S_S_S_S_ --------------------------
	.section	.nv.info._Z9kernel_63PfS_S_S_S_S_S_S_S_S_,"",@"SHT_CUDA_INFO"
	.sectionflags	@""
	.align	4


	//----- nvinfo : EIATTR_CUDA_API_VERSION
	.align		4
        /*0000*/ 	.byte	0x04, 0x37
        /*0002*/ 	.short	(.L_933 - .L_932)
.L_932:
        /*0004*/ 	.word	0x00000082


	//----- nvinfo : EIATTR_KPARAM_INFO
	.align		4
.L_933:
        /*0008*/ 	.byte	0x04, 0x17
        /*000a*/ 	.short	(.L_935 - .L_934)
.L_934:
        /*000c*/ 	.word	0x00000000
        /*0010*/ 	.short	0x0009
        /*0012*/ 	.short	0x0048
        /*0014*/ 	.byte	0x00, 0xf5, 0x21, 0x00


	//----- nvinfo : EIATTR_KPARAM_INFO
	.align		4
.L_935:
        /*0018*/ 	.byte	0x04, 0x17
        /*001a*/ 	.short	(.L_937 - .L_936)
.L_936:
        /*001c*/ 	.word	0x00000000
        /*0020*/ 	.short	0x0008
        /*0022*/ 	.short	0x0040
        /*0024*/ 	.byte	0x00, 0xf5, 0x21, 0x00


	//----- nvinfo : EIATTR_KPARAM_INFO
	.align		4
.L_937:
        /*0028*/ 	.byte	0x04, 0x17
        /*002a*/ 	.short	(.L_939 - .L_938)
.L_938:
        /*002c*/ 	.word	0x00000000
        /*0030*/ 	.short	0x0007
        /*0032*/ 	.short	0x0038
        /*0034*/ 	.byte	0x00, 0xf5, 0x21, 0x00


	//----- nvinfo : EIATTR_KPARAM_INFO
	.align		4
.L_939:
        /*0038*/ 	.byte	0x04, 0x17
        /*003a*/ 	.short	(.L_941 - .L_940)
.L_940:
        /*003c*/ 	.word	0x00000000
        /*0040*/ 	.short	0x0006
        /*0042*/ 	.short	0x0030
        /*0044*/ 	.byte	0x00, 0xf5, 0x21, 0x00


	//----- nvinfo : EIATTR_KPARAM_INFO
	.align		4
.L_941:
        /*0048*/ 	.byte	0x04, 0x17
        /*004a*/ 	.short	(.L_943 - .L_942)
.L_942:
        /*004c*/ 	.word	0x00000000
        /*0050*/ 	.short	0x0005
        /*0052*/ 	.short	0x0028
        /*0054*/ 	.byte	0x00, 0xf5, 0x21, 0x00


	//----- nvinfo : EIATTR_KPARAM_INFO
	.align		4
.L_943:
        /*0058*/ 	.byte	0x04, 0x17
        /*005a*/ 	.short	(.L_945 - .L_944)
.L_944:
        /*005c*/ 	.word	0x00000000
        /*0060*/ 	.short	0x0004
        /*0062*/ 	.short	0x0020
        /*0064*/ 	.byte	0x00, 0xf5, 0x21, 0x00


	//----- nvinfo : EIATTR_KPARAM_INFO
	.align		4
.L_945:
        /*0068*/ 	.byte	0x04, 0x17
        /*006a*/ 	.short	(.L_947 - .L_946)
.L_946:
        /*006c*/ 	.word	0x00000000
        /*0070*/ 	.short	0x0003
        /*0072*/ 	.short	0x0018
        /*0074*/ 	.byte	0x00, 0xf5, 0x21, 0x00


	//----- nvinfo : EIATTR_KPARAM_INFO
	.align		4
.L_947:
        /*0078*/ 	.byte	0x04, 0x17
        /*007a*/ 	.short	(.L_949 - .L_948)
.L_948:
        /*007c*/ 	.word	0x00000000
        /*0080*/ 	.short	0x0002
        /*0082*/ 	.short	0x0010
        /*0084*/ 	.byte	0x00, 0xf5, 0x21, 0x00


	//----- nvinfo : EIATTR_KPARAM_INFO
	.align		4
.L_949:
        /*0088*/ 	.byte	0x04, 0x17
        /*008a*/ 	.short	(.L_951 - .L_950)
.L_950:
        /*008c*/ 	.word	0x00000000
        /*0090*/ 	.short	0x0001
        /*0092*/ 	.short	0x0008
        /*0094*/ 	.byte	0x00, 0xf5, 0x21, 0x00


	//----- nvinfo : EIATTR_KPARAM_INFO
	.align		4
.L_951:
        /*0098*/ 	.byte	0x04, 0x17
        /*009a*/ 	.short	(.L_953 - .L_952)
.L_952:
        /*009c*/ 	.word	0x00000000
        /*00a0*/ 	.short	0x0000
        /*00a2*/ 	.short	0x0000
        /*00a4*/ 	.byte	0x00, 0xf5, 0x21, 0x00


	//----- nvinfo : EIATTR_SPARSE_MMA_MASK
	.align		4
.L_953:
        /*00a8*/ 	.byte	0x03, 0x50
        /*00aa*/ 	.short	0x0000


	//----- nvinfo : EIATTR_MAXREG_COUNT
	.align		4
        /*00ac*/ 	.byte	0x03, 0x1b
        /*00ae*/ 	.short	0x00ff


	//----- nvinfo : EIATTR_MERCURY_ISA_VERSION
	.align		4
        /*00b0*/ 	.byte	0x03, 0x5f
        /*00b2*/ 	.short	0x0101


	//----- nvinfo : EIATTR_VRC_CTA_INIT_COUNT
	.align		4
        /*00b4*/ 	.byte	0x02, 0x4a
	.zero		1
	.zero		1


	//----- nvinfo : EIATTR_EXIT_INSTR_OFFSETS
	.align		4
        /*00b8*/ 	.byte	0x04, 0x1c
        /*00ba*/ 	.short	(.L_955 - .L_954)


	//   ....[0]....
.L_954:
        /*00bc*/ 	.word	0x00000640


	//----- nvinfo : EIATTR_CBANK_PARAM_SIZE
	.align		4
.L_955:
        /*00c0*/ 	.byte	0x03, 0x19
        /*00c2*/ 	.short	0x0050


	//----- nvinfo : EIATTR_PARAM_CBANK
	.align		4
        /*00c4*/ 	.byte	0x04, 0x0a
        /*00c6*/ 	.short	(.L_957 - .L_956)
	.align		4
.L_956:
        /*00c8*/ 	.word	index@(.nv.constant0._Z9kernel_63PfS_S_S_S_S_S_S_S_S_)
        /*00cc*/ 	.short	0x0380
        /*00ce*/ 	.short	0x0050


	//----- nvinfo : EIATTR_SW_WAR
	.align		4
.L_957:
        /*00d0*/ 	.byte	0x04, 0x36
        /*00d2*/ 	.short	(.L_959 - .L_958)
.L_958:
        /*00d4*/ 	.word	0x00000008
.L_959:


//--------------------- .nv.info._Z9kernel_62PfS_S_S_S_S_S_S_S_S_ --------------------------
	.section	.nv.info._Z9kernel_62PfS_S_S_S_S_S_S_S_S_,"",@"SHT_CUDA_INFO"
	.sectionflags	@""
	.align	4


	//----- nvinfo : EIATTR_CUDA_API_VERSION
	.align		4
        /*0000*/ 	.byte	0x04, 0x37
        /*0002*/ 	.short	(.L_961 - .L_960)
.L_960:
        /*0004*/ 	.word	0x00000082


	//----- nvinfo : EIATTR_KPARAM_INFO
	.align		4
.L_961:
        /*0008*/ 	.byte	0x04, 0x17
        /*000a*/ 	.short	(.L_963 - .L_962)
.L_962:
        /*000c*/ 	.word	0x00000000
        /*0010*/ 	.short	0x0009
        /*0012*/ 	.short	0x0048
        /*0014*/ 	.byte	0x00, 0xf5, 0x21, 0x00


	//----- nvinfo : EIATTR_KPARAM_INFO
	.align		4
.L_963:
        /*0018*/ 	.byte	0x04, 0x17
        /*001a*/ 	.short	(.L_965 - .L_964)
.L_964:
        /*001c*/ 	.word	0x00000000
        /*0020*/ 	.short	0x0008
        /*0022*/ 	.short	0x0040
        /*0024*/ 	.byte	0x00, 0xf5, 0x21, 0x00


	//----- nvinfo : EIATTR_KPARAM_INFO
	.align		4
.L_965:
        /*0028*/ 	.byte	0x04, 0x17
        /*002a*/ 	.short	(.L_967 - .L_966)
.L_966:
        /*002c*/ 	.word	0x00000000
        /*0030*/ 	.short	0x0007
        /*0032*/ 	.short	0x0038
        /*0034*/ 	.byte	0x00, 0xf5, 0x21, 0x00


	//----- nvinfo : EIATTR_KPARAM_INFO
	.align		4
.L_967:
        /*0038*/ 	.byte	0x04, 0x17
        /*003a*/ 	.short	(.L_969 - .L_968)
.L_968:
        /*003c*/ 	.word	0x00000000
        /*0040*/ 	.short	0x0006
        /*0042*/ 	.short	0x0030
        /*0044*/ 	.byte	0x00, 0xf5, 0x21, 0x00


	//----- nvinfo : EIATTR_KPARAM_INFO
	.align		4
.L_969:
        /*0048*/ 	.byte	0x04, 0x17
        /*004a*/ 	.short	(.L_971 - .L_970)
.L_970:
        /*004c*/ 	.word	0x00000000
        /*0050*/ 	.short	0x0005
        /*0052*/ 	.short	0x0028
        /*0054*/ 	.byte	0x00, 0xf5, 0x21, 0x00


	//----- nvinfo : EIATTR_KPARAM_INFO
	.align		4
.L_971:
        /*0058*/ 	.byte	0x04, 0x17
        /*005a*/ 	.short	(.L_973 - .L_972)
.L_972:
        /*005c*/ 	.word	0x00000000
        /*0060*/ 	.short	0x0004
        /*0062*/ 	.short	0x0020
        /*0064*/ 	.byte	0x00, 0xf5, 0x21, 0x00


	//----- nvinfo : EIATTR_KPARAM_INFO
	.align		4
.L_973:
        /*0068*/ 	.byte	0x04, 0x17
        /*006a*/ 	.short	(.L_975 - .L_974)
.L_974:
        /*006c*/ 	.word	0x00000000
        /*0070*/ 	.short	0x0003
        /*0072*/ 	.short	0x0018
        /*0074*/ 	.byte	0x00, 0xf5, 0x21, 0x00


	//----- nvinfo : EIATTR_KPARAM_INFO
	.align		4
.L_975:
        /*0078*/ 	.byte	0x04, 0x17
        /*007a*/ 	.short	(.L_977 - .L_976)
.L_976:
        /*007c*/ 	.word	0x00000000
        /*0080*/ 	.short	0x0002
        /*0082*/ 	.short	0x0010
        /*0084*/ 	.byte	0x00, 0xf5, 0x21, 0x00


	//----- nvinfo : EIATTR_KPARAM_INFO
	.align		4
.L_977:
        /*0088*/ 	.byte	0x04, 0x17
        /*008a*/ 	.short	(.L_979 - .L_978)
.L_978:
        /*008c*/ 	.word	0x00000000
        /*0090*/ 	.short	0x0001
        /*0092*/ 	.short	0x0008
        /*0094*/ 	.byte	0x00, 0xf5, 0x21, 0x00


	//----- nvinfo : EIATTR_KPARAM_INFO
	.align		4
.L_979:
        /*0098*/ 	.byte	0x04, 0x17
        /*009a*/ 	.short	(.L_981 - .L_980)
.L_980:
        /*009c*/ 	.word	0x00000000
        /*00a0*/ 	.short	0x0000
        /*00a2*/ 	.short	0x0000
        /*00a4*/ 	.byte	0x00, 0xf5, 0x21, 0x00


	//----- nvinfo : EIATTR_SPARSE_MMA_MASK
	.align		4
.L_981:
        /*00a8*/ 	.byte	0x03, 0x50
        /*00aa*/ 	.short	0x0000


	//----- nvinfo : EIATTR_MAXREG_COUNT
	.align		4
        /*00ac*/ 	.byte	0x03, 0x1b
        /*00ae*/ 	.short	0x00ff


	//----- nvinfo : EIATTR_MERCURY_ISA_VERSION
	.align		4
        /*00b0*/ 	.byte	0x03, 0x5f
        /*00b2*/ 	.short	0x0101


	//----- nvinfo : EIATTR_VRC_CTA_INIT_COUNT
	.align		4
        /*00b4*/ 	.byte	0x02, 0x4a
	.zero		1
	.zero		1


	//----- nvinfo : EIATTR_EXIT_INSTR_OFFSETS
	.align		4
        /*00b8*/ 	.byte	0x04, 0x1c
        /*00ba*/ 	.short	(.L_983 - .L_982)


	//   ....[0]....
.L_982:
        /*00bc*/ 	.word	0x00000630


	//----- nvinfo : EIATTR_CBANK_PARAM_SIZE
	.align		4
.L_983:
        /*00c0*/ 	.byte	0x03, 0x19
        /*00c2*/ 	.short	0x0050


	//----- nvinfo : EIATTR_PARAM_CBANK
	.align		4
        /*00c4*/ 	.byte	0x04, 0x0a
        /*00c6*/ 	.short	(.L_985 - .L_984)
	.align		4
.L_984:
        /*00c8*/ 	.word	index@(.nv.constant0._Z9kernel_62PfS_S_S_S_S_S_S_S_S_)
        /*00cc*/ 	.short	0x0380
        /*00ce*/ 	.short	0x0050


	//----- nvinfo : EIATTR_SW_WAR
	.align		4
.L_985:
        /*00d0*/ 	.byte	0x04, 0x36
        /*00d2*/ 	.short	(.L_987 - .L_986)
.L_986:
        /*00d4*/ 	.word	0x00000008
.L_987:


//--------------------- .nv.info._Z9kernel_61PfS_S_S_S_S_S_S_S_S_ --------------------------
	.section	.nv.info._Z9kernel_61PfS_S_S_S_S_S_S_S_S_,"",@"SHT_CUDA_INFO"
	.sectionflags	@""
	.align	4


	//----- nvinfo : EIATTR_CUDA_API_VERSION
	.align		4
        /*0000*/ 	.byte	0x04, 0x37
        /*0002*/ 	.short	(.L_989 - .L_988)
.L_988:
        /*0004*/ 	.word	0x00000082


	//----- nvinfo : EIATTR_KPARAM_INFO
	.align		4
.L_989:
        /*0008*/ 	.byte	0x04, 0x17
        /*000a*/ 	.short	(.L_991 - .L_990)
.L_990:
        /*000c*/ 	.word	0x00000000
        /*0010*/ 	.short	0x0009
        /*0012*/ 	.short	0x0048
        /*0014*/ 	.byte	0x00, 0xf5, 0x21, 0x00


	//----- nvinfo : EIATTR_KPARAM_INFO
	.align		4
.L_991:
        /*0018*/ 	.byte	0x04, 0x17
        /*001a*/ 	.short	(.L_993 - .L_992)
.L_992:
        /*001c*/ 	.word	0x00000000
        /*0020*/ 	.short	0x0008
        /*0022*/ 	.short	0x0040
        /*0024*/ 	.byte	0x00, 0xf5, 0x21, 0x00


	//----- nvinfo : EIATTR_KPARAM_INFO
	.align		4
.L_993:
        /*0028*/ 	.byte	0x04, 0x17
        /*002a*/ 	.short	(.L_995 - .L_994)
.L_994:
        /*002c*/ 	.word	0x00000000
        /*0030*/ 	.short	0x0007
        /*0032*/ 	.short	0x0038
        /*0034*/ 	.byte	0x00, 0xf5, 0x21, 0x00


	//----- nvinfo : EIATTR_KPARAM_INFO
	.align		4
.L_995:
        /*0038*/ 	.byte	0x04, 0x17
        /*003a*/ 	.short	(.L_997 - .L_996)
.L_996:
        /*003c*/ 	.word	0x00000000
        /*0040*/ 	.short	0x0006
        /*0042*/ 	.short	0x0030
        /*0044*/ 	.byte	0x00, 0xf5, 0x21, 0x00


	//----- nvinfo : EIATTR_KPARAM_INFO
	.align		4
.L_997:
        /*0048*/ 	.byte	0x04, 0x17
        /*004a*/ 	.short	(.L_999 - .L_998)
.L_998:
        /*004c*/ 	.word	0x00000000
        /*0050*/ 	.short	0x0005
        /*0052*/ 	.short	0x0028
        /*0054*/ 	.byte	0x00, 0xf5, 0x21, 0x00


	//----- nvinfo : EIATTR_KPARAM_INFO
	.align		4
.L_999:
        /*0058*/ 	.byte	0x04, 0x17
        /*005a*/ 	.short	(.L_1001 - .L_1000)
.L_1000:
        /*005c*/ 	.word	0x00000000
        /*0060*/ 	.short	0x0004
        /*0062*/ 	.short	0x0020
        /*0064*/ 	.byte	0x00, 0xf5, 0x21, 0x00


	//----- nvinfo : EIATTR_KPARAM_INFO
	.align		4
.L_1001:
        /*0068*/ 	.byte	0x04, 0x17
        /*006a*/ 	.short	(.L_1003 - .L_1002)
.L_1002:
        /*006c*/ 	.word	0x00000000
        /*0070*/ 	.short	0x0003
        /*0072*/ 	.short	0x0018
        /*0074*/ 	.byte	0x00, 0xf5, 0x21, 0x00


	//----- nvinfo : EIATTR_KPARAM_INFO
	.align		4
.L_1003:
        /*0078*/ 	.byte	0x04, 0x17
        /*007a*/ 	.short	(.L_1005 - .L_1004)
.L_1004:
        /*007c*/ 	.word	0x00000000
        /*0080*/ 	.short	0x0002
        /*0082*/ 	.short	0x0010
        /*0084*/ 	.byte	0x00, 0xf5, 0x21, 0x00


	//----- nvinfo : EIATTR_KPARAM_INFO
	.align		4
.L_1005:
        /*0088*/ 	.byte	0x04, 0x17
        /*008a*/ 	.short	(.L_1007 - .L_1006)
.L_1006:
        /*008c*/ 	.word	0x00000000
        /*0090*/ 	.short	0x0001
        /*0092*/ 	.short	0x0008
        /*0094*/ 	.byte	0x00, 0xf5, 0x21, 0x00


	//----- nvinfo : EIATTR_KPARAM_INFO
	.align		4
.L_1007:
        /*0098*/ 	.byte	0x04, 0x17
        /*009a*/ 	.short	(.L_1009 - .L_1008)
.L_1008:
        /*009c*/ 	.word	0x00000000
        /*00a0*/ 	.short	0x0000
        /*00a2*/ 	.short	0x0000
        /*00a4*/ 	.byte	0x00, 0xf5, 0x21, 0x00


	//----- nvinfo : EIATTR_SPARSE_MMA_MASK
	.align		4
.L_1009:
        /*00a8*/ 	.byte	0x03, 0x50
        /*00aa*/ 	.short	0x0000


	//----- nvinfo : EIATTR_MAXREG_COUNT
	.align		4
        /*00ac*/ 	.byte	0x03, 0x1b
        /*00ae*/ 	.short	0x00ff


	//----- nvinfo : EIATTR_MERCURY_ISA_VERSION
	.align		4
        /*00b0*/ 	.byte	0x03, 0x5f
        /*00b2*/ 	.short	0x0101


	//----- nvinfo : EIATTR_VRC_CTA_INIT_COUNT
	.align		4
        /*00b4*/ 	.byte	0x02, 0x4a
	.zero		1
	.zero		1


	//----- nvinfo : EIATTR_EXIT_INSTR_OFFSETS
	.align		4
        /*00b8*/ 	.byte	0x04, 0x1c
        /*00ba*/ 	.short	(.L_1011 - .L_1010)


	//   ....[0]....
.L_1010:
        /*00bc*/ 	.word	0x00000640


	//----- nvinfo : EIATTR_CBANK_PARAM_SIZE
	.align		4
.L_1011:
        /*00c0*/ 	.byte	0x03, 0x19
        /*00c2*/ 	.short	0x0050


	//----- nvinfo : EIATTR_PARAM_CBANK
	.align		4
        /*00c4*/ 	.byte	0x04, 0x0a
        /*00c6*/ 	.short	(.L_1013 - .L_1012)
	.align		4
.L_1012:
        /*00c8*/ 	.word	index@(.nv.constant0._Z9kernel_61PfS_S_S_S_S_S_S_S_S_)
        /*00cc*/ 	.short	0x0380
        /*00ce*/ 	.short	0x0050


	//----- nvinfo : EIATTR_SW_WAR
	.align		4
.L_1013:
        /*00d0*/ 	.byte	0x04, 0x36
        /*00d2*/ 	.short	(.L_1015 - .L_1014)
.L_1014:
        /*00d4*/ 	.word	0x00000008
.L_1015:


//--------------------- .nv.info._Z9kernel_60PfS_S_S_S_S_S_S_S_S_ --------------------------
	.section	.nv.info._Z9kernel_60PfS_S_S_S_S_S_S_S_S_,"",@"SHT_CUDA_INFO"
	.sectionflags	@""
	.align	4


	//----- nvinfo : EIATTR_CUDA_API_VERSION
	.align		4
        /*0000*/ 	.byte	0x04, 0x37
        /*0002*/ 	.short	(.L_1017 - .L_1016)
.L_1016:
        /*0004*/ 	.word	0x00000082


	//----- nvinfo : EIATTR_KPARAM_INFO
	.align		4
.L_1017:
        /*0008*/ 	.byte	0x04, 0x17
        /*000a*/ 	.short	(.L_1019 - .L_1018)
.L_1018:
        /*000c*/ 	.word	0x00000000
        /*0010*/ 	.short	0x0009
        /*0012*/ 	.short	0x0048
        /*0014*/ 	.byte	0x00, 0xf5, 0x21, 0x00


	//----- nvinfo : EIATTR_KPARAM_INFO
	.align		4
.L_1019:
        /*0018*/ 	.byte	0x04, 0x17
        /*001a*/ 	.short	(.L_1021 - .L_1020)
.L_1020:
        /*001c*/ 	.word	0x00000000
        /*0020*/ 	.short	0x0008
        /*0022*/ 	.short	0x0040
        /*0024*/ 	.byte	0x00, 0xf5, 0x21, 0x00


	//----- nvinfo : EIATTR_KPARAM_INFO
	.align		4
.L_1021:
        /*0028*/ 	.byte	0x04, 0x17
        /*002a*/ 	.short	(.L_1023 - .L_1022)
.L_1022:
        /*002c*/ 	.word	0x00000000
        /*0030*/ 	.short	0x0007
        /*0032*/ 	.short	0x0038
        /*0034*/ 	.byte	0x00, 0xf5, 0x21, 0x00


	//----- nvinfo : EIATTR_KPARAM_INFO
	.align		4
.L_1023:
        /*0038*/ 	.byte	0x04, 0x17
        /*003a*/ 	.short	(.L_1025 - .L_1024)
.L_1024:
        /*003c*/ 	.word	0x00000000
        /*0040*/ 	.short	0x0006
        /*0042*/ 	.short	0x0030
        /*0044*/ 	.byte	0x00, 0xf5, 0x21, 0x00


	//----- nvinfo : EIATTR_KPARAM_INFO
	.align		4
.L_1025:
        /*0048*/ 	.byte	0x04, 0x17
        /*004a*/ 	.short	(.L_1027 - .L_1026)
.L_1026:
        /*004c*/ 	.word	0x00000000
        /*0050*/ 	.short	0x0005
        /*0052*/ 	.short	0x0028
        /*0054*/ 	.byte	0x00, 0xf5, 0x21, 0x00


	//----- nvinfo : EIATTR_KPARAM_INFO
	.align		4
.L_1027:
        /*0058*/ 	.byte	0x04, 0x17
        /*005a*/ 	.short	(.L_1029 - .L_1028)
.L_1028:
        /*005c*/ 	.word	0x00000000
        /*0060*/ 	.short	0x0004
        /*0062*/ 	.short	0x0020
        /*0064*/ 	.byte	0x00, 0xf5, 0x21, 0x00


	//----- nvinfo : EIATTR_KPARAM_INFO
	.align		4
.L_1029:
        /*0068*/ 	.byte	0x04, 0x17
        /*006a*/ 	.short	(.L_1031 - .L_1030)
.L_1030:
        /*006c*/ 	.word	0x00000000
        /*0070*/ 	.short	0x0003
        /*0072*/ 	.short	0x0018
        /*0074*/ 	.byte	0x00, 0xf5, 0x21, 0x00


	//----- nvinfo : EIATTR_KPARAM_INFO
	.align		4
.L_1031:
        /*0078*/ 	.byte	0x04, 0x17
        /*007a*/ 	.short	(.L_1033 - .L_1032)
.L_1032:
        /*007c*/ 	.word	0x00000000
        /*0080*/ 	.short	0x0002
        /*0082*/ 	.short	0x0010
        /*0084*/ 	.byte	0x00, 0xf5, 0x21, 0x00


	//----- nvinfo : EIATTR_KPARAM_INFO
	.align		4
.L_1033:
        /*0088*/ 	.byte	0x04, 0x17
        /*008a*/ 	.short	(.L_1035 - .L_1034)
.L_1034:
        /*008c*/ 	.word	0x00000000
        /*0090*/ 	.short	0x0001
        /*0092*/ 	.short	0x0008
        /*0094*/ 	.byte	0x00, 0xf5, 0x21, 0x00


	//----- nvinfo : EIATTR_KPARAM_INFO
	.align		4
.L_1035:
        /*0098*/ 	.byte	0x04, 0x17
        /*009a*/ 	.short	(.L_1037 - .L_1036)
.L_1036:
        /*009c*/ 	.word	0x00000000
        /*00a0*/ 	.short	0x0000
        /*00a2*/ 	.short	0x0000
        /*00a4*/ 	.byte	0x00, 0xf5, 0x21, 0x00


	//----- nvinfo : EIATTR_SPARSE_MMA_MASK
	.align		4
.L_1037:
        /*00a8*/ 	.byte	0x03, 0x50
        /*00aa*/ 	.short	0x0000


	//----- nvinfo : EIATTR_MAXREG_COUNT
	.align		4
        /*00ac*/ 	.byte	0x03, 0x1b
        /*00ae*/ 	.short	0x00ff


	//----- nvinfo : EIATTR_MERCURY_ISA_VERSION
	.align		4
        /*00b0*/ 	.byte	0x03, 0x5f
        /*00b2*/ 	.short	0x0101


	//----- nvinfo : EIATTR_VRC_CTA_INIT_COUNT
	.align		4
        /*00b4*/ 	.byte	0x02, 0x4a
	.zero		1
	.zero		1


	//----- nvinfo : EIATTR_EXIT_INSTR_OFFSETS
	.align		4
        /*00b8*/ 	.byte	0x04, 0x1c
        /*00ba*/ 	.short	(.L_1039 - .L_1038)


	//   ....[0]....
.L_1038:
        /*00bc*/ 	.word	0x00000640


	//----- nvinfo : EIATTR_CBANK_PARAM_SIZE
	.align		4
.L_1039:
        /*00c0*/ 	.byte	0x03, 0x19
        /*00c2*/ 	.short	0x0050


	//----- nvinfo : EIATTR_PARAM_CBANK
	.align		4
        /*00c4*/ 	.byte	0x04, 0x0a
        /*00c6*/ 	.short	(.L_1041 - .L_1040)
	.align		4
.L_1040:
        /*00c8*/ 	.word	index@(.nv.constant0._Z9kernel_60PfS_S_S_S_S_S_S_S_S_)
        /*00cc*/ 	.short	0x0380
        /*00ce*/ 	.short	0x0050


	//----- nvinfo : EIATTR_SW_WAR
	.align		4
.L_1041:
        /*00d0*/ 	.byte	0x04, 0x36
        /*00d2*/ 	.short	(.L_1043 - .L_1042)
.L_1042:
        /*00d4*/ 	.word	0x00000008
.L_1043:


//--------------------- .nv.info._Z9kernel_59PfS_S_S_S_S_S_S_S_S_ --------------------------
	.section	.nv.info._Z9kernel_59PfS_S_S_S_S_S_S_S_S_,"",@"SHT_CUDA_INFO"
	.sectionflags	@""
	.align	4


	//----- nvinfo : EIATTR_CUDA_API_VERSION
	.align		4
        /*0000*/ 	.byte	0x04, 0x37
        /*0002*/ 	.short	(.L_1045 - .L_1044)
.L_1044:
        /*0004*/ 	.word	0x00000082


	//----- nvinfo : EIATTR_KPARAM_INFO
	.align		4
.L_1045:
        /*0008*/ 	.byte	0x04, 0x17
        /*000a*/ 	.short	(.L_1047 - .L_1046)
.L_1046:
        /*000c*/ 	.word	0x00000000
        /*0010*/ 	.short	0x0009
        /*0012*/ 	.short	0x0048
        /*0014*/ 	.byte	0x00, 0xf5, 0x21, 0x00


	//----- nvinfo : EIATTR_KPARAM_INFO
	.align		4
.L_1047:
        /*0018*/ 	.byte	0x04, 0x17
        /*001a*/ 	.short	(.L_1049 - .L_1048)
.L_1048:
        /*001c*/ 	.word	0x00000000
        /*0020*/ 	.short	0x0008
        /*0022*/ 	.short	0x0040
        /*0024*/ 	.byte	0x00, 0xf5, 0x21, 0x00


	//----- nvinfo : EIATTR_KPARAM_INFO
	.align		4
.L_1049:
        /*0028*/ 	.byte	0x04, 0x17
        /*002a*/ 	.short	(.L_1051 - .L_1050)
.L_1050:
        /*002c*/ 	.word	0x00000000
        /*0030*/ 	.short	0x0007
        /*0032*/ 	.short	0x0038
        /*0034*/ 	.byte	0x00, 0xf5, 0x21, 0x00


	//----- nvinfo : EIATTR_KPARAM_INFO
	.align		4
.L_1051:
        /*0038*/ 	.byte	0x04, 0x17
        /*003a*/ 	.short	(.L_1053 - .L_1052)
.L_1052:
        /*003c*/ 	.word	0x00000000
        /*0040*/ 	.short	0x0006
        /*0042*/ 	.short	0x0030
        /*0044*/ 	.byte	0x00, 0xf5, 0x21, 0x00


	//----- nvinfo : EIATTR_KPARAM_INFO
	.align		4
.L_1053:
        /*0048*/ 	.byte	0x04, 0x17
        /*004a*/ 	.short	(.L_1055 - .L_1054)
.L_1054:
        /*004c*/ 	.word	0x00000000
        /*0050*/ 	.short	0x0005
        /*0052*/ 	.short	0x0028
        /*0054*/ 	.byte	0x00, 0xf5, 0x21, 0x00


	//----- nvinfo : EIATTR_KPARAM_INFO
	.align		4
.L_1055:
        /*0058*/ 	.byte	0x04, 0x17
        /*005a*/ 	.short	(.L_1057 - .L_1056)
.L_1056:
        /*005c*/ 	.word	0x00000000
        /*0060*/ 	.short	0x0004
        /*0062*/ 	.short	0x0020
        /*0064*/ 	.byte	0x00, 0xf5, 0x21, 0x00


	//----- nvinfo : EIATTR_KPARAM_INFO
	.align		4
.L_1057:
        /*0068*/ 	.byte	0x04, 0x17
        /*006a*/ 	.short	(.L_1059 - .L_1058)
.L_1058:
        /*006c*/ 	.word	0x00000000
        /*0070*/ 	.short	0x0003
        /*0072*/ 	.short	0x0018
        /*0074*/ 	.byte	0x00, 0xf5, 0x21, 0x00


	//----- nvinfo : EIATTR_KPARAM_INFO
	.align		4
.L_1059:
        /*0078*/ 	.byte	0x04, 0x17
        /*007a*/ 	.short	(.L_1061 - .L_1060)
.L_1060:
        /*007c*/ 	.word	0x00000000
        /*0080*/ 	.short	0x0002
        /*0082*/ 	.short	0x0010
        /*0084*/ 	.byte	0x00, 0xf5, 0x21, 0x00


	//----- nvinfo : EIATTR_KPARAM_INFO
	.align		4
.L_1061:
        /*0088*/ 	.byte	0x04, 0x17
        /*008a*/ 	.short	(.L_1063 - .L_1062)
.L_1062:
        /*008c*/ 	.word	0x00000000
        /*0090*/ 	.short	0x0001
        /*0092*/ 	.short	0x0008
        /*0094*/ 	.byte	0x00, 0xf5, 0x21, 0x00


	//----- nvinfo : EIATTR_KPARAM_INFO
	.align		4
.L_1063:
        /*0098*/ 	.byte	0x04, 0x17
        /*009a*/ 	.short	(.L_1065 - .L_1064)
.L_1064:
        /*009c*/ 	.word	0x00000000
        /*00a0*/ 	.short	0x0000
        /*00a2*/ 	.short	0x0000
        /*00a4*/ 	.byte	0x00, 0xf5, 0x21, 0x00


	//----- nvinfo : EIATTR_SPARSE_MMA_MASK
	.align		4
.L_1065:
        /*00a8*/ 	.byte	0x03, 0x50
        /*00aa*/ 	.short	0x0000


	//----- nvinfo : EIATTR_MAXREG_COUNT
	.align		4
        /*00ac*/ 	.byte	0x03, 0x1b
        /*00ae*/ 	.short	0x00ff


	//----- nvinfo : EIATTR_MERCURY_ISA_VERSION
	.align		4
        /*00b0*/ 	.byte	0x03, 0x5f
        /*00b2*/ 	.short	0x0101


	//----- nvinfo : EIATTR_VRC_CTA_INIT_COUNT
	.align		4
        /*00b4*/ 	.byte	0x02, 0x4a
	.zero		1
	.zero		1


	//----- nvinfo : EIATTR_EXIT_INSTR_OFFSETS
	.align		4
        /*00b8*/ 	.byte	0x04, 0x1c
        /*00ba*/ 	.short	(.L_1067 - .L_1066)


	//   ....[0]....
.L_1066:
        /*00bc*/ 	.word	0x00000620


	//----- nvinfo : EIATTR_CBANK_PARAM_SIZE
	.align		4
.L_1067:
        /*00c0*/ 	.byte	0x03, 0x19
        /*00c2*/ 	.short	0x0050


	//----- nvinfo : EIATTR_PARAM_CBANK
	.align		4
        /*00c4*/ 	.byte	0x04, 0x0a
        /*00c6*/ 	.short	(.L_1069 - .L_1068)
	.align		4
.L_1068:
        /*00c8*/ 	.word	index@(.nv.constant0._Z9kernel_59PfS_S_S_S_S_S_S_S_S_)
        /*00cc*/ 	.short	0x0380
        /*00ce*/ 	.short	0x0050


	//----- nvinfo : EIATTR_SW_WAR
	.align		4
.L_1069:
        /*00d0*/ 	.byte	0x04, 0x36
        /*00d2*/ 	.short	(.L_1071 - .L_1070)
.L_1070:
        /*00d4*/ 	.word	0x00000008
.L_1071:


//--------------------- .nv.info._Z9kernel_58PfS_S_S_S_S_S_S_S_S_ --------------------------
	.section	.nv.info._Z9kernel_58PfS_S_S_S_S_S_S_S_S_,"",@"SHT_CUDA_INFO"
	.sectionflags	@""
	.align	4


	//----- nvinfo : EIATTR_CUDA_API_VERSION
	.align		4
        /*0000*/ 	.byte	0x04, 0x37
        /*0002*/ 	.short	(.L_1073 - .L_1072)
.L_1072:
        /*0004*/ 	.word	0x00000082


	//----- nvinfo : EIATTR_KPARAM_INFO
	.align		4
.L_1073:
        /*0008*/ 	.byte	0x04, 0x17
        /*000a*/ 	.short	(.L_1075 - .L_1074)
.L_1074:
        /*000c*/ 	.word	0x00000000
        /*0010*/ 	.short	0x0009
        /*0012*/ 	.short	0x0048
        /*0014*/ 	.byte	0x00, 0xf5, 0x21, 0x00


	//----- nvinfo : EIATTR_KPARAM_INFO
	.align		4
.L_1075:
        /*0018*/ 	.byte	0x04, 0x17
        /*001a*/ 	.short	(.L_1077 - .L_1076)
.L_1076:
        /*001c*/ 	.word	0x00000000
        /*0020*/ 	.short	0x0008
        /*0022*/ 	.short	0x0040
        /*0024*/ 	.byte	0x00, 0xf5, 0x21, 0x00


	//----- nvinfo : EIATTR_KPARAM_INFO
	.align		4
.L_1077:
        /*0028*/ 	.byte	0x04, 0x17
        /*002a*/ 	.short	(.L_1079 - .L_1078)
.L_1078:
        /*002c*/ 	.word	0x00000000
        /*0030*/ 	.short	0x0007
        /*0032*/ 	.short	0x0038
        /*0034*/ 	.byte	0x00, 0xf5, 0x21, 0x00


	//----- nvinfo : EIATTR_KPARAM_INFO
	.align		4
.L_1079:
        /*0038*/ 	.byte	0x04, 0x17
        /*003a*/ 	.short	(.L_1081 - .L_1080)
.L_1080:
        /*003c*/ 	.word	0x00000000
        /*0040*/ 	.short	0x0006
        /*0042*/ 	.short	0x0030
        /*0044*/ 	.byte	0x00, 0xf5, 0x21, 0x00


	//----- nvinfo : EIATTR_KPARAM_INFO
	.align		4
.L_1081:
        /*0048*/ 	.byte	0x04, 0x17
        /*004a*/ 	.short	(.L_1083 - .L_1082)
.L_1082:
        /*004c*/ 	.word	0x00000000
        /*0050*/ 	.short	0x0005
        /*0052*/ 	.short	0x0028
        /*0054*/ 	.byte	0x00, 0xf5, 0x21, 0x00


	//----- nvinfo : EIATTR_KPARAM_INFO
	.align		4
.L_1083:
        /*0058*/ 	.byte	0x04, 0x17
        /*005a*/ 	.short	(.L_1085 - .L_1084)
.L_1084:
        /*005c*/ 	.word	0x00000000
        /*0060*/ 	.short	0x0004
        /*0062*/ 	.short	0x0020
        /*0064*/ 	.byte	0x00, 0xf5, 0x21, 0x00


	//----- nvinfo : EIATTR_KPARAM_INFO
	.align		4
.L_1085:
        /*0068*/ 	.byte	0x04, 0x17
        /*006a*/ 	.short	(.L_1087 - .L_1086)
.L_1086:
        /*006c*/ 	.word	0x00000000
        /*0070*/ 	.short	0x0003
        /*0072*/ 	.short	0x0018
        /*0074*/ 	.byte	0x00, 0xf5, 0x21, 0x00


	//----- nvinfo : EIATTR_KPARAM_INFO
	.align		4
.L_1087:
        /*0078*/ 	.byte	0x04, 0x17
        /*007a*/ 	.short	(.L_1089 - .L_1088)
.L_1088:
        /*007c*/ 	.word	0x00000000
        /*0080*/ 	.short	0x0002
        /*0082*/ 	.short	0x0010
        /*0084*/ 	.byte	0x00, 0xf5, 0x21, 0x00


	//----- nvinfo : EIATTR_KPARAM_INFO
	.align		4
.L_1089:
        /*0088*/ 	.byte	0x04, 0x17
        /*008a*/ 	.short	(.L_1091 - .L_1090)
.L_1090:
        /*008c*/ 	.word	0x00000000
        /*0090*/ 	.short	0x0001
        /*0092*/ 	.short	0x0008
        /*0094*/ 	.byte	0x00, 0xf5, 0x21, 0x00


	//----- nvinfo : EIATTR_KPARAM_INFO
	.align		4
.L_1091:
        /*0098*/ 	.byte	0x04, 0x17
        /*009a*/ 	.short	(.L_1093 - .L_1092)
.L_1092:
        /*009c*/ 	.word	0x00000000
        /*00a0*/ 	.short	0x0000
        /*00a2*/ 	.short	0x0000
        /*00a4*/ 	.byte	0x00, 0xf5, 0x21, 0x00


	//----- nvinfo : EIATTR_SPARSE_MMA_MASK
	.align		4
.L_1093:
        /*00a8*/ 	.byte	0x03, 0x50
        /*00aa*/ 	.short	0x0000


	//----- nvinfo : EIATTR_MAXREG_COUNT
	.align		4
        /*00ac*/ 	.byte	0x03, 0x1b
        /*00ae*/ 	.short	0x00ff


	//----- nvinfo : EIATTR_MERCURY_ISA_VERSION
	.align		4
        /*00b0*/ 	.byte	0x03, 0x5f
        /*00b2*/ 	.short	0x0101


	//----- nvinfo : EIATTR_VRC_CTA_INIT_COUNT
	.align		4
        /*00b4*/ 	.byte	0x02, 0x4a
	.zero		1
	.zero		1


	//----- nvinfo : EIATTR_EXIT_INSTR_OFFSETS
	.align		4
        /*00b8*/ 	.byte	0x04, 0x1c
        /*00ba*/ 	.short	(.L_1095 - .L_1094)


	//   ....[0]....
.L_1094:
        /*00bc*/ 	.word	0x00000650


	//----- nvinfo : EIATTR_CBANK_PARAM_SIZE
	.align		4
.L_1095:
        /*00c0*/ 	.byte	0x03, 0x19
        /*00c2*/ 	.short	0x0050


	//----- nvinfo : EIATTR_PARAM_CBANK
	.align		4
        /*00c4*/ 	.byte	0x04, 0x0a
        /*00c6*/ 	.short	(.L_1097 - .L_1096)
	.align		4
.L_1096:
        /*00c8*/ 	.word	index@(.nv.constant0._Z9kernel_58PfS_S_S_S_S_S_S_S_S_)
        /*00cc*/ 	.short	0x0380
        /*00ce*/ 	.short	0x0050


	//----- nvinfo : EIATTR_SW_WAR
	.align		4
.L_1097:
        /*00d0*/ 	.byte	0x04, 0x36
        /*00d2*/ 	.short	(.L_1099 - .L_1098)
.L_1098:
        /*00d4*/ 	.word	0x00000008
.L_1099:


//--------------------- .nv.info._Z9kernel_57PfS_S_S_S_S_S_S_S_S_ --------------------------
	.section	.nv.info._Z9kernel_57PfS_S_S_S_S_S_S_S_S_,"",@"SHT_CUDA_INFO"
	.sectionflags	@""
	.align	4


	//----- nvinfo : EIATTR_CUDA_API_VERSION
	.align		4
        /*0000*/ 	.byte	0x04, 0x37
        /*0002*/ 	.short	(.L_1101 - .L_1100)
.L_1100:
        /*0004*/ 	.word	0x00000082


	//----- nvinfo : EIATTR_KPARAM_INFO
	.align		4
.L_1101:
        /*0008*/ 	.byte	0x04, 0x17
        /*000a*/ 	.short	(.L_1103 - .L_1102)
.L_1102:
        /*000c*/ 	.word	0x00000000
        /*0010*/ 	.short	0x0009
        /*0012*/ 	.short	0x0048
        /*0014*/ 	.byte	0x00, 0xf5, 0x21, 0x00


	//----- nvinfo : EIATTR_KPARAM_INFO
	.align		4
.L_1103:
        /*0018*/ 	.byte	0x04, 0x17
        /*001a*/ 	.short	(.L_1105 - .L_1104)
.L_1104:
        /*001c*/ 	.word	0x00000000
        /*0020*/ 	.short	0x0008
        /*0022*/ 	.short	0x0040
        /*0024*/ 	.byte	0x00, 0xf5, 0x21, 0x00


	//----- nvinfo : EIATTR_KPARAM_INFO
	.align		4
.L_1105:
        /*0028*/ 	.byte	0x04, 0x17
        /*002a*/ 	.short	(.L_1107 - .L_1106)
.L_1106:
        /*002c*/ 	.word	0x00000000
        /*0030*/ 	.short	0x0007
        /*0032*/ 	.short	0x0038
        /*0034*/ 	.byte	0x00, 0xf5, 0x21, 0x00


	//----- nvinfo : EIATTR_KPARAM_INFO
	.align		4
.L_1107:
        /*0038*/ 	.byte	0x04, 0x17
        /*003a*/ 	.short	(.L_1109 - .L_1108)
.L_1108:
        /*003c*/ 	.word	0x00000000
        /*0040*/ 	.short	0x0006
        /*0042*/ 	.short	0x0030
        /*0044*/ 	.byte	0x00, 0xf5, 0x21, 0x00


	//----- nvinfo : EIATTR_KPARAM_INFO
	.align		4
.L_1109:
        /*0048*/ 	.byte	0x04, 0x17
        /*004a*/ 	.short	(.L_1111 - .L_1110)
.L_1110:
        /*004c*/ 	.word	0x00000000
        /*0050*/ 	.short	0x0005
        /*0052*/ 	.short	0x0028
        /*0054*/ 	.byte	0x00, 0xf5, 0x21, 0x00


	//----- nvinfo : EIATTR_KPARAM_INFO
	.align		4
.L_1111:
        /*0058*/ 	.byte	0x04, 0x17
        /*005a*/ 	.short	(.L_1113 - .L_1112)
.L_1112:
        /*005c*/ 	.word	0x00000000
        /*0060*/ 	.short	0x0004
        /*0062*/ 	.short	0x0020
        /*0064*/ 	.byte	0x00, 0xf5, 0x21, 0x00


	//----- nvinfo : EIATTR_KPARAM_INFO
	.align		4
.L_1113:
        /*0068*/ 	.byte	0x04, 0x17
        /*006a*/ 	.short	(.L_1115 - .L_1114)
.L_1114:
        /*006c*/ 	.word	0x00000000
        /*0070*/ 	.short	0x0003
        /*0072*/ 	.short	0x0018
        /*0074*/ 	.byte	0x00, 0xf5, 0x21, 0x00


	//----- nvinfo : EIATTR_KPARAM_INFO
	.align		4
.L_1115:
        /*0078*/ 	.byte	0x04, 0x17
        /*007a*/ 	.short	(.L_1117 - .L_1116)
.L_1116:
        /*007c*/ 	.word	0x00000000
        /*0080*/ 	.short	0x0002
        /*0082*/ 	.short	0x0010
        /*0084*/ 	.byte	0x00, 0xf5, 0x21, 0x00


	//----- nvinfo : EIATTR_KPARAM_INFO
	.align		4
.L_1117:
        /*0088*/ 	.byte	0x04, 0x17
        /*008a*/ 	.short	(.L_1119 - .L_1118)
.L_1118:
        /*008c*/ 	.word	0x00000000
        /*0090*/ 	.short	0x0001
        /*0092*/ 	.short	0x0008
        /*0094*/ 	.byte	0x00, 0xf5, 0x21, 0x00


	//----- nvinfo : EIATTR_KPARAM_INFO
	.align		4
.L_1119:
        /*0098*/ 	.byte	0x04, 0x17
        /*009a*/ 	.short	(.L_1121 - .L_1120)
.L_1120:
        /*009c*/ 	.word	0x00000000
        /*00a0*/ 	.short	0x0000
        /*00a2*/ 	.short	0x0000
        /*00a4*/ 	.byte	0x00, 0xf5, 0x21, 0x00


	//----- nvinfo : EIATTR_SPARSE_MMA_MASK
	.align		4
.L_1121:
        /*00a8*/ 	.byte	0x03, 0x50
        /*00aa*/ 	.short	0x0000


	//----- nvinfo : EIATTR_MAXREG_COUNT
	.align		4
        /*00ac*/ 	.byte	0x03, 0x1b
        /*00ae*/ 	.short	0x00ff


	//----- nvinfo : EIATTR_MERCURY_ISA_VERSION
	.align		4
        /*00b0*/ 	.byte	0x03, 0x5f
        /*00b2*/ 	.short	0x0101


	//----- nvinfo : EIATTR_VRC_CTA_INIT_COUNT
	.align		4
        /*00b4*/ 	.byte	0x02, 0x4a
	.zero		1
	.zero		1


	//----- nvinfo : EIATTR_EXIT_INSTR_OFFSETS
	.align		4
        /*00b8*/ 	.byte	0x04, 0x1c
        /*00ba*/ 	.short	(.L_1123 - .L_1122)


	//   ....[0]....
.L_1122:
        /*00bc*/ 	.word	0x00000640


	//----- nvinfo : EIATTR_CBANK_PARAM_SIZE
	.align		4
.L_1123:
        /*00c0*/ 	.byte	0x03, 0x19
        /*00c2*/ 	.short	0x0050


	//----- nvinfo : EIATTR_PARAM_CBANK
	.align		4
        /*00c4*/ 	.byte	0x04, 0x0a
        /*00c6*/ 	.short	(.L_1125 - .L_1124)
	.align		4
.L_1124:
        /*00c8*/ 	.word	index@(.nv.constant0._Z9kernel_57PfS_S_S_S_S_S_S_S_S_)
        /*00cc*/ 	.short	0x0380
        /*00ce*/ 	.short	0x0050


	//----- nvinfo : EIATTR_SW_WAR
	.align		4
.L_1125:
        /*00d0*/ 	.byte	0x04, 0x36
        /*00d2*/ 	.short	(.L_1127 - .L_1126)
.L_1126:
        /*00d4*/ 	.word	0x00000008
.L_1127:


//--------------------- .nv.info._Z9kernel_56PfS_S_S_S_S_S_S_S_S_ --------------------------
	.section	.nv.info._Z9kernel_56PfS_S_S_S_S_S_S_S_S_,"",@"SHT_CUDA_INFO"
	.sectionflags	@""
	.align	4


	//----- nvinfo : EIATTR_CUDA_API_VERSION
	.align		4
        /*0000*/ 	.byte	0x04, 0x37
        /*0002*/ 	.short	(.L_1129 - .L_1128)
.L_1128:
        /*0004*/ 	.word	0x00000082


	//----- nvinfo : EIATTR_KPARAM_INFO
	.align		4
.L_1129:
        /*0008*/ 	.byte	0x04, 0x17
        /*000a*/ 	.short	(.L_1131 - .L_1130)
.L_1130:
        /*000c*/ 	.word	0x00000000
        /*0010*/ 	.short	0x0009
        /*0012*/ 	.short	0x0048
        /*0014*/ 	.byte	0x00, 0xf5, 0x21, 0x00


	//----- nvinfo : EIATTR_KPARAM_INFO
	.align		4
.L_1131:
        /*0018*/ 	.byte	0x04, 0x17
        /*001a*/ 	.short	(.L_1133 - .L_1132)
.L_1132:
        /*001c*/ 	.word	0x00000000
        /*0020*/ 	.short	0x0008
        /*0022*/ 	.short	0x0040
        /*0024*/ 	.byte	0x00, 0xf5, 0x21, 0x00


	//----- nvinfo : EIATTR_KPARAM_INFO
	.align		4
.L_1133:
        /*0028*/ 	.byte	0x04, 0x17
        /*002a*/ 	.short	(.L_1135 - .L_1134)
.L_1134:
        /*002c*/ 	.word	0x00000000
        /*0030*/ 	.short	0x0007
        /*0032*/ 	.short	0x0038
        /*0034*/ 	.byte	0x00, 0xf5, 0x21, 0x00


	//----- nvinfo : EIATTR_KPARAM_INFO
	.align		4
.L_1135:
        /*0038*/ 	.byte	0x04, 0x17
        /*003a*/ 	.short	(.L_1137 - .L_1136)
.L_1136:
        /*003c*/ 	.word	0x00000000
        /*0040*/ 	.short	0x0006
        /*0042*/ 	.short	0x0030
        /*0044*/ 	.byte	0x00, 0xf5, 0x21, 0x00


	//----- nvinfo : EIATTR_KPARAM_INFO
	.align		4
.L_1137:
        /*0048*/ 	.byte	0x04, 0x17
        /*004a*/ 	.short	(.L_1139 - .L_1138)
.L_1138:
        /*004c*/ 	.word	0x00000000
        /*0050*/ 	.short	0x0005
        /*0052*/ 	.short	0x0028
        /*0054*/ 	.byte	0x00, 0xf5, 0x21, 0x00


	//----- nvinfo : EIATTR_KPARAM_INFO
	.align		4
.L_1139:
        /*0058*/ 	.byte	0x04, 0x17
        /*005a*/ 	.short	(.L_1141 - .L_1140)
.L_1140:
        /*005c*/ 	.word	0x00000000
        /*0060*/ 	.short	0x0004
        /*0062*/ 	.short	0x0020
        /*0064*/ 	.byte	0x00, 0xf5, 0x21, 0x00


	//----- nvinfo : EIATTR_KPARAM_INFO
	.align		4
.L_1141:
        /*0068*/ 	.byte	0x04, 0x17
        /*006a*/ 	.short	(.L_1143 - .L_1142)
.L_1142:
        /*006c*/ 	.word	0x00000000
        /*0070*/ 	.short	0x0003
        /*0072*/ 	.short	0x0018
        /*0074*/ 	.byte	0x00, 0xf5, 0x21, 0x00


	//----- nvinfo : EIATTR_KPARAM_INFO
	.align		4
.L_1143:
        /*0078*/ 	.byte	0x04, 0x17
        /*007a*/ 	.short	(.L_1145 - .L_1144)
.L_1144:
        /*007c*/ 	.word	0x00000000
        /*0080*/ 	.short	0x0002
        /*0082*/ 	.short	0x0010
        /*0084*/ 	.byte	0x00, 0xf5, 0x21, 0x00


	//----- nvinfo : EIATTR_KPARAM_INFO
	.align		4
.L_1145:
        /*0088*/ 	.byte	0x04, 0x17
        /*008a*/ 	.short	(.L_1147 - .L_1146)
.L_1146:
        /*008c*/ 	.word	0x00000000
        /*0090*/ 	.short	0x0001
        /*0092*/ 	.short	0x0008
        /*0094*/ 	.byte	0x00, 0xf5, 0x21, 0x00


	//----- nvinfo : EIATTR_KPARAM_INFO
	.align		4
.L_1147:
        /*0098*/ 	.byte	0x04, 0x17
        /*009a*/ 	.short	(.L_1149 - .L_1148)
.L_1148:
        /*009c*/ 	.word	0x00000000
        /*00a0*/ 	.short	0x0000
        /*00a2*/ 	.short	0x0000
        /*00a4*/ 	.byte	0x00, 0xf5, 0x21, 0x00


	//----- nvinfo : EIATTR_SPARSE_MMA_MASK
	.align		4
.L_1149:
        /*00a8*/ 	.byte	0x03, 0x50
        /*00aa*/ 	.short	0x0000


	//----- nvinfo : EIATTR_MAXREG_COUNT
	.align		4
        /*00ac*/ 	.byte	0x03, 0x1b
        /*00ae*/ 	.short	0x00ff


	//----- nvinfo : EIATTR_MERCURY_ISA_VERSION
	.align		4
        /*00b0*/ 	.byte	0x03, 0x5f
        /*00b2*/ 	.short	0x0101


	//----- nvinfo : EIATTR_UNUSED_LOAD_BYTE_OFFSET
	.align		4
        /*00b4*/ 	.byte	0x04, 0x44
        /*00b6*/ 	.short	(.L_1151 - .L_1150)


	//   ....[0]....
.L_1150:
        /*00b8*/ 	.word	0x00000510
        /*00bc*/ 	.word	0x0000ff0f


	//----- nvinfo : EIATTR_VRC_CTA_INIT_COUNT
	.align		4
.L_1151:
        /*00c0*/ 	.byte	0x02, 0x4a
	.zero		1
	.zero		1


	//----- nvinfo : EIATTR_EXIT_INSTR_OFFSETS
	.align		4
        /*00c4*/ 	.byte	0x04, 0x1c
        /*00c6*/ 	.short	(.L_1153 - .L_1152)


	//   ....[0]....
.L_1152:
        /*00c8*/ 	.word	0x00000630


	//----- nvinfo : EIATTR_CBANK_PARAM_SIZE
	.align		4
.L_1153:
        /*00cc*/ 	.byte	0x03, 0x19
        /*00ce*/ 	.short	0x0050


	//----- nvinfo : EIATTR_PARAM_CBANK
	.align		4
        /*00d0*/ 	.byte	0x04, 0x0a
        /*00d2*/ 	.short	(.L_1155 - .L_1154)
	.align		4
.L_1154:
        /*00d4*/ 	.word	index@(.nv.constant0._Z9kernel_56PfS_S_S_S_S_S_S_S_S_)
        /*00d8*/ 	.short	0x0380
        /*00da*/ 	.short	0x0050


	//----- nvinfo : EIATTR_SW_WAR
	.align		4
.L_1155:
        /*00dc*/ 	.byte	0x04, 0x36
        /*00de*/ 	.short	(.L_1157 - .L_1156)
.L_1156:
        /*00e0*/ 	.word	0x00000008
.L_1157:


//--------------------- .nv.info._Z9kernel_55PfS_S_S_S_S_S_S_S_S_ --------------------------
	.section	.nv.info._Z9kernel_55PfS_S_S_S_S_S_S_S_S_,"",@"SHT_CUDA_INFO"
	.sectionflags	@""
	.align	4


	//----- nvinfo : EIATTR_CUDA_API_VERSION
	.align		4
        /*0000*/ 	.byte	0x04, 0x37
        /*0002*/ 	.short	(.L_1159 - .L_1158)
.L_1158:
        /*0004*/ 	.word	0x00000082


	//----- nvinfo : EIATTR_KPARAM_INFO
	.align		4
.L_1159:
        /*0008*/ 	.byte	0x04, 0x17
        /*000a*/ 	.short	(.L_1161 - .L_1160)
.L_1160:
        /*000c*/ 	.word	0x00000000
        /*0010*/ 	.short	0x0009
        /*0012*/ 	.short	0x0048
        /*0014*/ 	.byte	0x00, 0xf5, 0x21, 0x00


	//----- nvinfo : EIATTR_KPARAM_INFO
	.align		4
.L_1161:
        /*0018*/ 	.byte	0x04, 0x17
        /*001a*/ 	.short	(.L_1163 - .L_1162)
.L_1162:
        /*001c*/ 	.word	0x00000000
        /*0020*/ 	.short	0x0008
        /*0022*/ 	.short	0x0040
        /*0024*/ 	.byte	0x00, 0xf5, 0x21, 0x00


	//----- nvinfo : EIATTR_KPARAM_INFO
	.align		4
.L_1163:
        /*0028*/ 	.byte	0x04, 0x17
        /*002a*/ 	.short	(.L_1165 - .L_1164)
.L_1164:
        /*002c*/ 	.word	0x00000000
        /*0030*/ 	.short	0x0007
        /*0032*/ 	.short	0x0038
        /*0034*/ 	.byte	0x00, 0xf5, 0x21, 0x00


	//----- nvinfo : EIATTR_KPARAM_INFO
	.align		4
.L_1165:
        /*0038*/ 	.byte	0x04, 0x17
        /*003a*/ 	.short	(.L_1167 - .L_1166)
.L_1166:
        /*003c*/ 	.word	0x00000000
        /*0040*/ 	.short	0x0006
        /*0042*/ 	.short	0x0030
        /*0044*/ 	.byte	0x00, 0xf5, 0x21, 0x00


	//----- nvinfo : EIATTR_KPARAM_INFO
	.align		4
.L_1167:
        /*0048*/ 	.byte	0x04, 0x17
        /*004a*/ 	.short	(.L_1169 - .L_1168)
.L_1168:
        /*004c*/ 	.word	0x00000000
        /*0050*/ 	.short	0x0005
        /*0052*/ 	.short	0x0028
        /*0054*/ 	.byte	0x00, 0xf5, 0x21, 0x00


	//----- nvinfo : EIATTR_KPARAM_INFO
	.align		4
.L_1169:
        /*0058*/ 	.byte	0x04, 0x17
        /*005a*/ 	.short	(.L_1171 - .L_1170)
.L_1170:
        /*005c*/ 	.word	0x00000000
        /*0060*/ 	.short	0x0004
        /*0062*/ 	.short	0x0020
        /*0064*/ 	.byte	0x00, 0xf5, 0x21, 0x00


	//----- nvinfo : EIATTR_KPARAM_INFO
	.align		4
.L_1171:
        /*0068*/ 	.byte	0x04, 0x17
        /*006a*/ 	.short	(.L_1173 - .L_1172)
.L_1172:
        /*006c*/ 	.word	0x00000000
        /*0070*/ 	.short	0x0003
        /*0072*/ 	.short	0x0018
        /*0074*/ 	.byte	0x00, 0xf5, 0x21, 0x00


	//----- nvinfo : EIATTR_KPARAM_INFO
	.align		4
.L_1173:
        /*0078*/ 	.byte	0x04, 0x17
        /*007a*/ 	.short	(.L_1175 - .L_1174)
.L_1174:
        /*007c*/ 	.word	0x00000000
        /*0080*/ 	.short	0x0002
        /*0082*/ 	.short	0x0010
        /*0084*/ 	.byte	0x00, 0xf5, 0x21, 0x00


	//----- nvinfo : EIATTR_KPARAM_INFO
	.align		4
.L_1175:
        /*0088*/ 	.byte	0x04, 0x17
        /*008a*/ 	.short	(.L_1177 - .L_1176)
.L_1176:
        /*008c*/ 	.word	0x00000000
        /*0090*/ 	.short	0x0001
        /*0092*/ 	.short	0x0008
        /*0094*/ 	.byte	0x00, 0xf5, 0x21, 0x00


	//----- nvinfo : EIATTR_KPARAM_INFO
	.align		4
.L_1177:
        /*0098*/ 	.byte	0x04, 0x17
        /*009a*/ 	.short	(.L_1179 - .L_1178)
.L_1178:
        /*009c*/ 	.word	0x00000000
        /*00a0*/ 	.short	0x0000
        /*00a2*/ 	.short	0x0000
        /*00a4*/ 	.byte	0x00, 0xf5, 0x21, 0x00


	//----- nvinfo : EIATTR_SPARSE_MMA_MASK
	.align		4
.L_1179:
        /*00a8*/ 	.byte	0x03, 0x50
        /*00aa*/ 	.short	0x0000


	//----- nvinfo : EIATTR_MAXREG_COUNT
	.align		4
        /*00ac*/ 	.byte	0x03, 0x1b
        /*00ae*/ 	.short	0x00ff


	//----- nvinfo : EIATTR_MERCURY_ISA_VERSION
	.align		4
        /*00b0*/ 	.byte	0x03, 0x5f
        /*00b2*/ 	.short	0x0101


	//----- nvinfo : EIATTR_UNUSED_LOAD_BYTE_OFFSET
	.align		4
        /*00b4*/ 	.byte	0x04, 0x44
        /*00b6*/ 	.short	(.L_1181 - .L_1180)


	//   ....[0]....
.L_1180:
        /*00b8*/ 	.word	0x00000570
        /*00bc*/ 	.word	0x0000ff0f


	//----- nvinfo : EIATTR_VRC_CTA_INIT_COUNT
	.align		4
.L_1181:
        /*00c0*/ 	.byte	0x02, 0x4a
	.zero		1
	.zero		1


	//----- nvinfo : EIATTR_EXIT_INSTR_OFFSETS
	.align		4
        /*00c4*/ 	.byte	0x04, 0x1c
        /*00c6*/ 	.short	(.L_1183 - .L_1182)


	//   ....[0]....
.L_1182:
        /*00c8*/ 	.word	0x00000640


	//----- nvinfo : EIATTR_CBANK_PARAM_SIZE
	.align		4
.L_1183:
        /*00cc*/ 	.byte	0x03, 0x19
        /*00ce*/ 	.short	0x0050


	//----- nvinfo : EIATTR_PARAM_CBANK
	.align		4
        /*00d0*/ 	.byte	0x04, 0x0a
        /*00d2*/ 	.short	(.L_1185 - .L_1184)
	.align		4
.L_1184:
        /*00d4*/ 	.word	index@(.nv.constant0._Z9kernel_55PfS_S_S_S_S_S_S_S_S_)
        /*00d8*/ 	.short	0x0380
        /*00da*/ 	.short	0x0050


	//----- nvinfo : EIATTR_SW_WAR
	.align		4
.L_1185:
        /*00dc*/ 	.byte	0x04, 0x36
        /*00de*/ 	.short	(.L_1187 - .L_1186)
.L_1186:
        /*00e0*/ 	.word	0x00000008
.L_1187:


//--------------------- .nv.info._Z9kernel_54PfS_S_S_S_S_S_S_S_S_ --------------------------
	.section	.nv.info._Z9kernel_54PfS_S_S_S_S_S_S_S_S_,"",@"SHT_CUDA_INFO"
	.sectionflags	@""
	.align	4


	//----- nvinfo : EIATTR_CUDA_API_VERSION
	.align		4
        /*0000*/ 	.byte	0x04, 0x37
        /*0002*/ 	.short	(.L_1189 - .L_1188)
.L_1188:
        /*0004*/ 	.word	0x00000082


	//----- nvinfo : EIATTR_KPARAM_INFO
	.align		4
.L_1189:
        /*0008*/ 	.byte	0x04, 0x17
        /*000a*/ 	.short	(.L_1191 - .L_1190)
.L_1190:
        /*000c*/ 	.word	0x00000000
        /*0010*/ 	.short	0x0009
        /*0012*/ 	.short	0x0048
        /*0014*/ 	.byte	0x00, 0xf5, 0x21, 0x00


	//----- nvinfo : EIATTR_KPARAM_INFO
	.align		4
.L_1191:
        /*0018*/ 	.byte	0x04, 0x17
        /*001a*/ 	.short	(.L_1193 - .L_1192)
.L_1192:
        /*001c*/ 	.word	0x00000000
        /*0020*/ 	.short	0x0008
        /*0022*/ 	.short	0x0040
        /*0024*/ 	.byte	0x00, 0xf5, 0x21, 0x00


	//----- nvinfo : EIATTR_KPARAM_INFO
	.align		4
.L_1193:
        /*0028*/ 	.byte	0x04, 0x17
        /*002a*/ 	.short	(.L_1195 - .L_1194)
.L_1194:
        /*002c*/ 	.word	0x00000000
        /*0030*/ 	.short	0x0007
        /*0032*/ 	.short	0x0038
        /*0034*/ 	.byte	0x00, 0xf5, 0x21, 0x00


	//----- nvinfo : EIATTR_KPARAM_INFO
	.align		4
.L_1195:
        /*0038*/ 	.byte	0x04, 0x17
        /*003a*/ 	.short	(.L_1197 - .L_1196)
.L_1196:
        /*003c*/ 	.word	0x00000000
        /*0040*/ 	.short	0x0006
        /*0042*/ 	.short	0x0030
        /*0044*/ 	.byte	0x00, 0xf5, 0x21, 0x00


	//----- nvinfo : EIATTR_KPARAM_INFO
	.align		4
.L_1197:
        /*0048*/ 	.byte	0x04, 0x17
        /*004a*/ 	.short	(.L_1199 - .L_1198)
.L_1198:
        /*004c*/ 	.word	0x00000000
        /*0050*/ 	.short	0x0005
        /*0052*/ 	.short	0x0028
        /*0054*/ 	.byte	0x00, 0xf5, 0x21, 0x00


	//----- nvinfo : EIATTR_KPARAM_INFO
	.align		4
.L_1199:
        /*0058*/ 	.byte	0x04, 0x17
        /*005a*/ 	.short	(.L_1201 - .L_1200)
.L_1200:
        /*005c*/ 	.word	0x00000000
        /*0060*/ 	.short	0x0004
        /*0062*/ 	.short	0x0020
        /*0064*/ 	.byte	0x00, 0xf5, 0x21, 0x00


	//----- nvinfo : EIATTR_KPARAM_INFO
	.align		4
.L_1201:
        /*0068*/ 	.byte	0x04, 0x17
        /*006a*/ 	.short	(.L_1203 - .L_1202)
.L_1202:
        /*006c*/ 	.word	0x00000000
        /*0070*/ 	.short	0x0003
        /*0072*/ 	.short	0x0018
        /*0074*/ 	.byte	0x00, 0xf5, 0x21, 0x00


	//----- nvinfo : EIATTR_KPARAM_INFO
	.align		4
.L_1203:
        /*0078*/ 	.byte	0x04, 0x17
        /*007a*/ 	.short	(.L_1205 - .L_1204)
.L_1204:
        /*007c*/ 	.word	0x00000000
        /*0080*/ 	.short	0x0002
        /*0082*/ 	.short	0x0010
        /*0084*/ 	.byte	0x00, 0xf5, 0x21, 0x00


	//----- nvinfo : EIATTR_KPARAM_INFO
	.align		4
.L_1205:
        /*0088*/ 	.byte	0x04, 0x17
        /*008a*/ 	.short	(.L_1207 - .L_1206)
.L_1206:
        /*008c*/ 	.word	0x00000000
        /*0090*/ 	.short	0x0001
        /*0092*/ 	.short	0x0008
        /*0094*/ 	.byte	0x00, 0xf5, 0x21, 0x00


	//----- nvinfo : EIATTR_KPARAM_INFO
	.align		4
.L_1207:
        /*0098*/ 	.byte	0x04, 0x17
        /*009a*/ 	.short	(.L_1209 - .L_1208)
.L_1208:
        /*009c*/ 	.word	0x00000000
        /*00a0*/ 	.short	0x0000
        /*00a2*/ 	.short	0x0000
        /*00a4*/ 	.byte	0x00, 0xf5, 0x21, 0x00


	//----- nvinfo : EIATTR_SPARSE_MMA_MASK
	.align		4
.L_1209:
        /*00a8*/ 	.byte	0x03, 0x50
        /*00aa*/ 	.short	0x0000


	//----- nvinfo : EIATTR_MAXREG_COUNT
	.align		4
        /*00ac*/ 	.byte	0x03, 0x1b
        /*00ae*/ 	.short	0x00ff


	//----- nvinfo : EIATTR_MERCURY_ISA_VERSION
	.align		4
        /*00b0*/ 	.byte	0x03, 0x5f
        /*00b2*/ 	.short	0x0101


	//----- nvinfo : EIATTR_VRC_CTA_INIT_COUNT
	.align		4
        /*00b4*/ 	.byte	0x02, 0x4a
	.zero		1
	.zero		1


	//----- nvinfo : EIATTR_EXIT_INSTR_OFFSETS
	.align		4
        /*00b8*/ 	.byte	0x04, 0x1c
        /*00ba*/ 	.short	(.L_1211 - .L_1210)


	//   ....[0]....
.L_1210:
        /*00bc*/ 	.word	0x00000640


	//----- nvinfo : EIATTR_CBANK_PARAM_SIZE
	.align		4
.L_1211:
        /*00c0*/ 	.byte	0x03, 0x19
        /*00c2*/ 	.short	0x0050


	//----- nvinfo : EIATTR_PARAM_CBANK
	.align		4
        /*00c4*/ 	.byte	0x04, 0x0a
        /*00c6*/ 	.short	(.L_1213 - .L_1212)
	.align		4
.L_1212:
        /*00c8*/ 	.word	index@(.nv.constant0._Z9kernel_54PfS_S_S_S_S_S_S_S_S_)
        /*00cc*/ 	.short	0x0380
        /*00ce*/ 	.short	0x0050


	//----- nvinfo : EIATTR_SW_WAR
	.align		4
.L_1213:
        /*00d0*/ 	.byte	0x04, 0x36
        /*00d2*/ 	.short	(.L_1215 - .L_1214)
.L_1214:
        /*00d4*/ 	.word	0x00000008
.L_1215:


//--------------------- .nv.info._Z9kernel_53PfS_S_S_S_S_S_S_S_S_ --------------------------
	.section	.nv.info._Z9kernel_53PfS_S_S_S_S_S_S_S_S_,"",@"SHT_CUDA_INFO"
	.sectionflags	@""
	.align	4


	//----- nvinfo : EIATTR_CUDA_API_VERSION
	.align		4
        /*0000*/ 	.byte	0x04, 0x37
        /*0002*/ 	.short	(.L_1217 - .L_1216)
.L_1216:
        /*0004*/ 	.word	0x00000082


	//----- nvinfo : EIATTR_KPARAM_INFO
	.align		4
.L_1217:
        /*0008*/ 	.byte	0x04, 0x17
        /*000a*/ 	.short	(.L_1219 - .L_1218)
.L_1218:
        /*000c*/ 	.word	0x00000000
        /*0010*/ 	.short	0x0009
        /*0012*/ 	.short	0x0048
        /*0014*/ 	.byte	0x00, 0xf5, 0x21, 0x00


	//----- nvinfo : EIATTR_KPARAM_INFO
	.align		4
.L_1219:
        /*0018*/ 	.byte	0x04, 0x17
        /*001a*/ 	.short	(.L_1221 - .L_1220)
.L_1220:
        /*001c*/ 	.word	0x00000000
        /*0020*/ 	.short	0x0008
        /*0022*/ 	.short	0x0040
        /*0024*/ 	.byte	0x00, 0xf5, 0x21, 0x00


	//----- nvinfo : EIATTR_KPARAM_INFO
	.align		4
.L_1221:
        /*0028*/ 	.byte	0x04, 0x17
        /*002a*/ 	.short	(.L_1223 - .L_1222)
.L_1222:
        /*002c*/ 	.word	0x00000000
        /*0030*/ 	.short	0x0007
        /*0032*/ 	.short	0x0038
        /*0034*/ 	.byte	0x00, 0xf5, 0x21, 0x00


	//----- nvinfo : EIATTR_KPARAM_INFO
	.align		4
.L_1223:
        /*0038*/ 	.byte	0x04, 0x17
        /*003a*/ 	.short	(.L_1225 - .L_1224)
.L_1224:
        /*003c*/ 	.word	0x00000000
        /*0040*/ 	.short	0x0006
        /*0042*/ 	.short	0x0030
        /*0044*/ 	.byte	0x00, 0xf5, 0x21, 0x00


	//----- nvinfo : EIATTR_KPARAM_INFO
	.align		4
.L_1225:
        /*0048*/ 	.byte	0x04, 0x17
        /*004a*/ 	.short	(.L_1227 - .L_1226)
.L_1226:
        /*004c*/ 	.word	0x00000000
        /*0050*/ 	.short	0x0005
        /*0052*/ 	.short	0x0028
        /*0054*/ 	.byte	0x00, 0xf5, 0x21, 0x00


	//----- nvinfo : EIATTR_KPARAM_INFO
	.align		4
.L_1227:
        /*0058*/ 	.byte	0x04, 0x17
        /*005a*/ 	.short	(.L_1229 - .L_1228)
.L_1228:
        /*005c*/ 	.word	0x00000000
        /*0060*/ 	.short	0x0004
        /*0062*/ 	.short	0x0020
        /*0064*/ 	.byte	0x00, 0xf5, 0x21, 0x00


	//----- nvinfo : EIATTR_KPARAM_INFO
	.align		4
.L_1229:
        /*0068*/ 	.byte	0x04, 0x17
        /*006a*/ 	.short	(.L_1231 - .L_1230)
.L_1230:
        /*006c*/ 	.word	0x00000000
        /*0070*/ 	.short	0x0003
        /*0072*/ 	.short	0x0018
        /*0074*/ 	.byte	0x00, 0xf5, 0x21, 0x00


	//----- nvinfo : EIATTR_KPARAM_INFO
	.align		4
.L_1231:
        /*0078*/ 	.byte	0x04, 0x17
        /*007a*/ 	.short	(.L_1233 - .L_1232)
.L_1232:
        /*007c*/ 	.word	0x00000000
        /*0080*/ 	.short	0x0002
        /*0082*/ 	.short	0x0010
        /*0084*/ 	.byte	0x00, 0xf5, 0x21, 0x00


	//----- nvinfo : EIATTR_KPARAM_INFO
	.align		4
.L_1233:
        /*0088*/ 	.byte	0x04, 0x17
        /*008a*/ 	.short	(.L_1235 - .L_1234)
.L_1234:
        /*008c*/ 	.word	0x00000000
        /*0090*/ 	.short	0x0001
        /*0092*/ 	.short	0x0008
        /*0094*/ 	.byte	0x00, 0xf5, 0x21, 0x00


	//----- nvinfo : EIATTR_KPARAM_INFO
	.align		4
.L_1235:
        /*0098*/ 	.byte	0x04, 0x17
        /*009a*/ 	.short	(.L_1237 - .L_1236)
.L_1236:
        /*009c*/ 	.word	0x00000000
        /*00a0*/ 	.short	0x0000
        /*00a2*/ 	.short	0x0000
        /*00a4*/ 	.byte	0x00, 0xf5, 0x21, 0x00


	//----- nvinfo : EIATTR_SPARSE_MMA_MASK
	.align		4
.L_1237:
        /*00a8*/ 	.byte	0x03, 0x50
        /*00aa*/ 	.short	0x0000


	//----- nvinfo : EIATTR_MAXREG_COUNT
	.align		4
        /*00ac*/ 	.byte	0x03, 0x1b
        /*00ae*/ 	.short	0x00ff


	//----- nvinfo : EIATTR_MERCURY_ISA_VERSION
	.align		4
        /*00b0*/ 	.byte	0x03, 0x5f
        /*00b2*/ 	.short	0x0101


	//----- nvinfo : EIATTR_VRC_CTA_INIT_COUNT
	.align		4
        /*00b4*/ 	.byte	0x02, 0x4a
	.zero		1
	.zero		1


	//----- nvinfo : EIATTR_EXIT_INSTR_OFFSETS
	.align		4
        /*00b8*/ 	.byte	0x04, 0x1c
        /*00ba*/ 	.short	(.L_1239 - .L_1238)


	//   ....[0]....
.L_1238:
        /*00bc*/ 	.word	0x00000640


	//----- nvinfo : EIATTR_CBANK_PARAM_SIZE
	.align		4
.L_1239:
        /*00c0*/ 	.byte	0x03, 0x19
        /*00c2*/ 	.short	0x0050


	//----- nvinfo : EIATTR_PARAM_CBANK
	.align		4
        /*00c4*/ 	.byte	0x04, 0x0a
        /*00c6*/ 	.short	(.L_1241 - .L_1240)
	.align		4
.L_1240:
        /*00c8*/ 	.word	index@(.nv.constant0._Z9kernel_53PfS_S_S_S_S_S_S_S_S_)
        /*00cc*/ 	.short	0x0380
        /*00ce*/ 	.short	0x0050


	//----- nvinfo : EIATTR_SW_WAR
	.align		4
.L_1241:
        /*00d0*/ 	.byte	0x04, 0x36
        /*00d2*/ 	.short	(.L_1243 - .L_1242)
.L_1242:
        /*00d4*/ 	.word	0x00000008
.L_1243:


//--------------------- .nv.info._Z9kernel_52PfS_S_S_S_S_S_S_S_S_ --------------------------
	.section	.nv.info._Z9kernel_52PfS_S_S_S_S_S_S_S_S_,"",@"SHT_CUDA_INFO"
	.sectionflags	@""
	.align	4


	//----- nvinfo : EIATTR_CUDA_API_VERSION
	.align		4
        /*0000*/ 	.byte	0x04, 0x37
        /*0002*/ 	.short	(.L_1245 - .L_1244)
.L_1244:
        /*0004*/ 	.word	0x00000082


	//----- nvinfo : EIATTR_KPARAM_INFO
	.align		4
.L_1245:
        /*0008*/ 	.byte	0x04, 0x17
        /*000a*/ 	.short	(.L_1247 - .L_1246)
.L_1246:
        /*000c*/ 	.word	0x00000000
        /*0010*/ 	.short	0x0009
        /*0012*/ 	.short	0x0048
        /*0014*/ 	.byte	0x00, 0xf5, 0x21, 0x00


	//----- nvinfo : EIATTR_KPARAM_INFO
	.align		4
.L_1247:
        /*0018*/ 	.byte	0x04, 0x17
        /*001a*/ 	.short	(.L_1249 - .L_1248)
.L_1248:
        /*001c*/ 	.word	0x00000000
        /*0020*/ 	.short	0x0008
        /*0022*/ 	.short	0x0040
        /*0024*/ 	.byte	0x00, 0xf5, 0x21, 0x00


	//----- nvinfo : EIATTR_KPARAM_INFO
	.align		4
.L_1249:
        /*0028*/ 	.byte	0x04, 0x17
        /*002a*/ 	.short	(.L_1251 - .L_1250)
.L_1250:
        /*002c*/ 	.word	0x00000000
        /*0030*/ 	.short	0x0007
        /*0032*/ 	.short	0x0038
        /*0034*/ 	.byte	0x00, 0xf5, 0x21, 0x00


	//----- nvinfo : EIATTR_KPARAM_INFO
	.align		4
.L_1251:
        /*0038*/ 	.byte	0x04, 0x17
        /*003a*/ 	.short	(.L_1253 - .L_1252)
.L_1252:
        /*003c*/ 	.word	0x00000000
        /*0040*/ 	.short	0x0006
        /*0042*/ 	.short	0x0030
        /*0044*/ 	.byte	0x00, 0xf5, 0x21, 0x00


	//----- nvinfo : EIATTR_KPARAM_INFO
	.align		4
.L_1253:
        /*0048*/ 	.byte	0x04, 0x17
        /*004a*/ 	.short	(.L_1255 - .L_1254)
.L_1254:
        /*004c*/ 	.word	0x00000000
        /*0050*/ 	.short	0x0005
        /*0052*/ 	.short	0x0028
        /*0054*/ 	.byte	0x00, 0xf5, 0x21, 0x00


	//----- nvinfo : EIATTR_KPARAM_INFO
	.align		4
.L_1255:
        /*0058*/ 	.byte	0x04, 0x17
        /*005a*/ 	.short	(.L_1257 - .L_1256)
.L_1256:
        /*005c*/ 	.word	0x00000000
        /*0060*/ 	.short	0x0004
        /*0062*/ 	.short	0x0020
        /*0064*/ 	.byte	0x00, 0xf5, 0x21, 0x00


	//----- nvinfo : EIATTR_KPARAM_INFO
	.align		4
.L_1257:
        /*0068*/ 	.byte	0x04, 0x17
        /*006a*/ 	.short	(.L_1259 - .L_1258)
.L_1258:
        /*006c*/ 	.word	0x00000000
        /*0070*/ 	.short	0x0003
        /*0072*/ 	.short	0x0018
        /*0074*/ 	.byte	0x00, 0xf5, 0x21, 0x00


	//----- nvinfo : EIATTR_KPARAM_INFO
	.align		4
.L_1259:
        /*0078*/ 	.byte	0x04, 0x17
        /*007a*/ 	.short	(.L_1261 - .L_1260)
.L_1260:
        /*007c*/ 	.word	0x00000000
        /*0080*/ 	.short	0x0002
        /*0082*/ 	.short	0x0010
        /*0084*/ 	.byte	0x00, 0xf5, 0x21, 0x00


	//----- nvinfo : EIATTR_KPARAM_INFO
	.align		4
.L_1261:
        /*0088*/ 	.byte	0x04, 0x17
        /*008a*/ 	.short	(.L_1263 - .L_1262)
.L_1262:
        /*008c*/ 	.word	0x00000000
        /*0090*/ 	.short	0x0001
        /*0092*/ 	.short	0x0008
        /*0094*/ 	.byte	0x00, 0xf5, 0x21, 0x00


	//----- nvinfo : EIATTR_KPARAM_INFO
	.align		4
.L_1263:
        /*0098*/ 	.byte	0x04, 0x17
        /*009a*/ 	.short	(.L_1265 - .L_1264)
.L_1264:
        /*009c*/ 	.word	0x00000000
        /*00a0*/ 	.short	0x0000
        /*00a2*/ 	.short	0x0000
        /*00a4*/ 	.byte	0x00, 0xf5, 0x21, 0x00


	//----- nvinfo : EIATTR_SPARSE_MMA_MASK
	.align		4
.L_1265:
        /*00a8*/ 	.byte	0x03, 0x50
        /*00aa*/ 	.short	0x0000


	//----- nvinfo : EIATTR_MAXREG_COUNT
	.align		4
        /*00ac*/ 	.byte	0x03, 0x1b
        /*00ae*/ 	.short	0x00ff


	//----- nvinfo : EIATTR_MERCURY_ISA_VERSION
	.align		4
        /*00b0*/ 	.byte	0x03, 0x5f
        /*00b2*/ 	.short	0x0101


	//----- nvinfo : EIATTR_VRC_CTA_INIT_COUNT
	.align		4
        /*00b4*/ 	.byte	0x02, 0x4a
	.zero		1
	.zero		1


	//----- nvinfo : EIATTR_EXIT_INSTR_OFFSETS
	.align		4
        /*00b8*/ 	.byte	0x04, 0x1c
        /*00ba*/ 	.short	(.L_1267 - .L_1266)


	//   ....[0]....
.L_1266:
        /*00bc*/ 	.word	0x00000650


	//----- nvinfo : EIATTR_CBANK_PARAM_SIZE
	.align		4
.L_1267:
        /*00c0*/ 	.byte	0x03, 0x19
        /*00c2*/ 	.short	0x0050


	//----- nvinfo : EIATTR_PARAM_CBANK
	.align		4
        /*00c4*/ 	.byte	0x04, 0x0a
        /*00c6*/ 	.short	(.L_1269 - .L_1268)
	.align		4
.L_1268:
        /*00c8*/ 	.word	index@(.nv.constant0._Z9kernel_52PfS_S_S_S_S_S_S_S_S_)
        /*00cc*/ 	.short	0x0380
        /*00ce*/ 	.short	0x0050


	//----- nvinfo : EIATTR_SW_WAR
	.align		4
.L_1269:
        /*00d0*/ 	.byte	0x04, 0x36
        /*00d2*/ 	.short	(.L_1271 - .L_1270)
.L_1270:
        /*00d4*/ 	.word	0x00000008
.L_1271:


//--------------------- .nv.info._Z9kernel_51PfS_S_S_S_S_S_S_S_S_ --------------------------
	.section	.nv.info._Z9kernel_51PfS_S_S_S_S_S_S_S_S_,"",@"SHT_CUDA_INFO"
	.sectionflags	@""
	.align	4


	//----- nvinfo : EIATTR_CUDA_API_VERSION
	.align		4
        /*0000*/ 	.byte	0x04, 0x37
        /*0002*/ 	.short	(.L_1273 - .L_1272)
.L_1272:
        /*0004*/ 	.word	0x00000082


	//----- nvinfo : EIATTR_KPARAM_INFO
	.align		4
.L_1273:
        /*0008*/ 	.byte	0x04, 0x17
        /*000a*/ 	.short	(.L_1275 - .L_1274)
.L_1274:
        /*000c*/ 	.word	0x00000000
        /*0010*/ 	.short	0x0009
        /*0012*/ 	.short	0x0048
        /*0014*/ 	.byte	0x00, 0xf5, 0x21, 0x00


	//----- nvinfo : EIATTR_KPARAM_INFO
	.align		4
.L_1275:
        /*0018*/ 	.byte	0x04, 0x17
        /*001a*/ 	.short	(.L_1277 - .L_1276)
.L_1276:
        /*001c*/ 	.word	0x00000000
        /*0020*/ 	.short	0x0008
        /*0022*/ 	.short	0x0040
        /*0024*/ 	.byte	0x00, 0xf5, 0x21, 0x00


	//----- nvinfo : EIATTR_KPARAM_INFO
	.align		4
.L_1277:
        /*0028*/ 	.byte	0x04, 0x17
        /*002a*/ 	.short	(.L_1279 - .L_1278)
.L_1278:
        /*002c*/ 	.word	0x00000000
        /*0030*/ 	.short	0x0007
        /*0032*/ 	.short	0x0038
        /*0034*/ 	.byte	0x00, 0xf5, 0x21, 0x00


	//----- nvinfo : EIATTR_KPARAM_INFO
	.align		4
.L_1279:
        /*0038*/ 	.byte	0x04, 0x17
        /*003a*/ 	.short	(.L_1281 - .L_1280)
.L_1280:
        /*003c*/ 	.word	0x00000000
        /*0040*/ 	.short	0x0006
        /*0042*/ 	.short	0x0030
        /*0044*/ 	.byte	0x00, 0xf5, 0x21, 0x00


	//----- nvinfo : EIATTR_KPARAM_INFO
	.align		4
.L_1281:
        /*0048*/ 	.byte	0x04, 0x17
        /*004a*/ 	.short	(.L_1283 - .L_1282)
.L_1282:
        /*004c*/ 	.word	0x00000000
        /*0050*/ 	.short	0x0005
        /*0052*/ 	.short	0x0028
        /*0054*/ 	.byte	0x00, 0xf5, 0x21, 0x00


	//----- nvinfo : EIATTR_KPARAM_INFO
	.align		4
.L_1283:
        /*0058*/ 	.byte	0x04, 0x17
        /*005a*/ 	.short	(.L_1285 - .L_1284)
.L_1284:
        /*005c*/ 	.word	0x00000000
        /*0060*/ 	.short	0x0004
        /*0062*/ 	.short	0x0020
        /*0064*/ 	.byte	0x00, 0xf5, 0x21, 0x00


	//----- nvinfo : EIATTR_KPARAM_INFO
	.align		4
.L_1285:
        /*0068*/ 	.byte	0x04, 0x17
        /*006a*/ 	.short	(.L_1287 - .L_1286)
.L_1286:
        /*006c*/ 	.word	0x00000000
        /*0070*/ 	.short	0x0003
        /*0072*/ 	.short	0x0018
        /*0074*/ 	.byte	0x00, 0xf5, 0x21, 0x00


	//----- nvinfo : EIATTR_KPARAM_INFO
	.align		4
.L_1287:
        /*0078*/ 	.byte	0x04, 0x17
        /*007a*/ 	.short	(.L_1289 - .L_1288)
.L_1288:
        /*007c*/ 	.word	0x00000000
        /*0080*/ 	.short	0x0002
        /*0082*/ 	.short	0x0010
        /*0084*/ 	.byte	0x00, 0xf5, 0x21, 0x00


	//----- nvinfo : EIATTR_KPARAM_INFO
	.align		4
.L_1289:
        /*0088*/ 	.byte	0x04, 0x17
        /*008a*/ 	.short	(.L_1291 - .L_1290)
.L_1290:
        /*008c*/ 	.word	0x00000000
        /*0090*/ 	.short	0x0001
        /*0092*/ 	.short	0x0008
        /*0094*/ 	.byte	0x00, 0xf5, 0x21, 0x00


	//----- nvinfo : EIATTR_KPARAM_INFO
	.align		4
.L_1291:
        /*0098*/ 	.byte	0x04, 0x17
        /*009a*/ 	.short	(.L_1293 - .L_1292)
.L_1292:
        /*009c*/ 	.word	0x00000000
        /*00a0*/ 	.short	0x0000
        /*00a2*/ 	.short	0x0000
        /*00a4*/ 	.byte	0x00, 0xf5, 0x21, 0x00


	//----- nvinfo : EIATTR_SPARSE_MMA_MASK
	.align		4
.L_1293:
        /*00a8*/ 	.byte	0x03, 0x50
        /*00aa*/ 	.short	0x0000


	//----- nvinfo : EIATTR_MAXREG_COUNT
	.align		4
        /*00ac*/ 	.byte	0x03, 0x1b
        /*00ae*/ 	.short	0x00ff


	//----- nvinfo : EIATTR_MERCURY_ISA_VERSION
	.align		4
        /*00b0*/ 	.byte	0x03, 0x5f
        /*00b2*/ 	.short	0x0101


	//----- nvinfo : EIATTR_VRC_CTA_INIT_COUNT
	.align		4
        /*00b4*/ 	.byte	0x02, 0x4a
	.zero		1
	.zero		1


	//----- nvinfo : EIATTR_EXIT_INSTR_OFFSETS
	.align		4
        /*00b8*/ 	.byte	0x04, 0x1c
        /*00ba*/ 	.short	(.L_1295 - .L_1294)


	//   ....[0]....
.L_1294:
        /*00bc*/ 	.word	0x00000660


	//----- nvinfo : EIATTR_CBANK_PARAM_SIZE
	.align		4
.L_1295:
        /*00c0*/ 	.byte	0x03, 0x19
        /*00c2*/ 	.short	0x0050


	//----- nvinfo : EIATTR_PARAM_CBANK
	.align		4
        /*00c4*/ 	.byte	0x04, 0x0a
        /*00c6*/ 	.short	(.L_1297 - .L_1296)
	.align		4
.L_1296:
        /*00c8*/ 	.word	index@(.nv.constant0._Z9kernel_51PfS_S_S_S_S_S_S_S_S_)
        /*00cc*/ 	.short	0x0380
        /*00ce*/ 	.short	0x0050


	//----- nvinfo : EIATTR_SW_WAR
	.align		4
.L_1297:
        /*00d0*/ 	.byte	0x04, 0x36
        /*00d2*/ 	.short	(.L_1299 - .L_1298)
.L_1298:
        /*00d4*/ 	.word	0x00000008
.L_1299:


//--------------------- .nv.info._Z9kernel_50PfS_S_S_S_S_S_S_S_S_ --------------------------
	.section	.nv.info._Z9kernel_50PfS_S_S_S_S_S_S_S_S_,"",@"SHT_CUDA_INFO"
	.sectionflags	@""
	.align	4


	//----- nvinfo : EIATTR_CUDA_API_VERSION
	.align		4
        /*0000*/ 	.byte	0x04, 0x37
        /*0002*/ 	.short	(.L_1301 - .L_1300)
.L_1300:
        /*0004*/ 	.word	0x00000082


	//----- nvinfo : EIATTR_KPARAM_INFO
	.align		4
.L_1301:
        /*0008*/ 	.byte	0x04, 0x17
        /*000a*/ 	.short	(.L_1303 - .L_1302)
.L_1302:
        /*000c*/ 	.word	0x00000000
        /*0010*/ 	.short	0x0009
        /*0012*/ 	.short	0x0048
        /*0014*/ 	.byte	0x00, 0xf5, 0x21, 0x00


	//----- nvinfo : EIATTR_KPARAM_INFO
	.align		4
.L_1303:
        /*0018*/ 	.byte	0x04, 0x17
        /*001a*/ 	.short	(.L_1305 - .L_1304)
.L_1304:
        /*001c*/ 	.word	0x00000000
        /*0020*/ 	.short	0x0008
        /*0022*/ 	.short	0x0040
        /*0024*/ 	.byte	0x00, 0xf5, 0x21, 0x00


	//----- nvinfo : EIATTR_KPARAM_INFO
	.align		4
.L_1305:
        /*0028*/ 	.byte	0x04, 0x17
        /*002a*/ 	.short	(.L_1307 - .L_1306)
.L_1306:
        /*002c*/ 	.word	0x00000000
        /*0030*/ 	.short	0x0007
        /*0032*/ 	.short	0x0038
        /*0034*/ 	.byte	0x00, 0xf5, 0x21, 0x00


	//----- nvinfo : EIATTR_KPARAM_INFO
	.align		4
.L_1307:
        /*0038*/ 	.byte	0x04, 0x17
        /*003a*/ 	.short	(.L_1309 - .L_1308)
.L_1308:
        /*003c*/ 	.word	0x00000000
        /*0040*/ 	.short	0x0006
        /*0042*/ 	.short	0x0030
        /*0044*/ 	.byte	0x00, 0xf5, 0x21, 0x00


	//----- nvinfo : EIATTR_KPARAM_INFO
	.align		4
.L_1309:
        /*0048*/ 	.byte	0x04, 0x17
        /*004a*/ 	.short	(.L_1311 - .L_1310)
.L_1310:
        /*004c*/ 	.word	0x00000000
        /*0050*/ 	.short	0x0005
        /*0052*/ 	.short	0x0028
        /*0054*/ 	.byte	0x00, 0xf5, 0x21, 0x00


	//----- nvinfo : EIATTR_KPARAM_INFO
	.align		4
.L_1311:
        /*0058*/ 	.byte	0x04, 0x17
        /*005a*/ 	.short	(.L_1313 - .L_1312)
.L_1312:
        /*005c*/ 	.word	0x00000000
        /*0060*/ 	.short	0x0004
        /*0062*/ 	.short	0x0020
        /*0064*/ 	.byte	0x00, 0xf5, 0x21, 0x00


	//----- nvinfo : EIATTR_KPARAM_INFO
	.align		4
.L_1313:
        /*0068*/ 	.byte	0x04, 0x17
        /*006a*/ 	.short	(.L_1315 - .L_1314)
.L_1314:
        /*006c*/ 	.word	0x00000000
        /*0070*/ 	.short	0x0003
        /*0072*/ 	.short	0x0018
        /*0074*/ 	.byte	0x00, 0xf5, 0x21, 0x00


	//----- nvinfo : EIATTR_KPARAM_INFO
	.align		4
.L_1315:
        /*0078*/ 	.byte	0x04, 0x17
        /*007a*/ 	.short	(.L_1317 - .L_1316)
.L_1316:
        /*007c*/ 	.word	0x00000000
        /*0080*/ 	.short	0x0002
        /*0082*/ 	.short	0x0010
        /*0084*/ 	.byte	0x00, 0xf5, 0x21, 0x00


	//----- nvinfo : EIATTR_KPARAM_INFO
	.align		4
.L_1317:
        /*0088*/ 	.byte	0x04, 0x17
        /*008a*/ 	.short	(.L_1319 - .L_1318)
.L_1318:
        /*008c*/ 	.word	0x00000000
        /*0090*/ 	.short	0x0001
        /*0092*/ 	.short	0x0008
        /*0094*/ 	.byte	0x00, 0xf5, 0x21, 0x00


	//----- nvinfo : EIATTR_KPARAM_INFO
	.align		4
.L_1319:
        /*0098*/ 	.byte	0x04, 0x17
        /*009a*/ 	.short	(.L_1321 - .L_1320)
.L_1320:
        /*009c*/ 	.word	0x00000000
        /*00a0*/ 	.short	0x0000
        /*00a2*/ 	.short	0x0000
        /*00a4*/ 	.byte	0x00, 0xf5, 0x21, 0x00


	//----- nvinfo : EIATTR_SPARSE_MMA_MASK
	.align		4
.L_1321:
        /*00a8*/ 	.byte	0x03, 0x50
        /*00aa*/ 	.short	0x0000


	//----- nvinfo : EIATTR_MAXREG_COUNT
	.align		4
        /*00ac*/ 	.byte	0x03, 0x1b
        /*00ae*/ 	.short	0x00ff


	//----- nvinfo : EIATTR_MERCURY_ISA_VERSION
	.align		4
        /*00b0*/ 	.byte	0x03, 0x5f
        /*00b2*/ 	.short	0x0101


	//----- nvinfo : EIATTR_UNUSED_LOAD_BYTE_OFFSET
	.align		4
        /*00b4*/ 	.byte	0x04, 0x44
        /*00b6*/ 	.short	(.L_1323 - .L_1322)


	//   ....[0]....
.L_1322:
        /*00b8*/ 	.word	0x00000530
        /*00bc*/ 	.word	0x0000fff0


	//----- nvinfo : EIATTR_VRC_CTA_INIT_COUNT
	.align		4
.L_1323:
        /*00c0*/ 	.byte	0x02, 0x4a
	.zero		1
	.zero		1


	//----- nvinfo : EIATTR_EXIT_INSTR_OFFSETS
	.align		4
        /*00c4*/ 	.byte	0x04, 0x1c
        /*00c6*/ 	.short	(.L_1325 - .L_1324)


	//   ....[0]....
.L_1324:
        /*00c8*/ 	.word	0x00000650


	//----- nvinfo : EIATTR_CBANK_PARAM_SIZE
	.align		4
.L_1325:
        /*00cc*/ 	.byte	0x03, 0x19
        /*00ce*/ 	.short	0x0050


	//----- nvinfo : EIATTR_PARAM_CBANK
	.align		4
        /*00d0*/ 	.byte	0x04, 0x0a
        /*00d2*/ 	.short	(.L_1327 - .L_1326)
	.align		4
.L_1326:
        /*00d4*/ 	.word	index@(.nv.constant0._Z9kernel_50PfS_S_S_S_S_S_S_S_S_)
        /*00d8*/ 	.short	0x0380
        /*00da*/ 	.short	0x0050


	//----- nvinfo : EIATTR_SW_WAR
	.align		4
.L_1327:
        /*00dc*/ 	.byte	0x04, 0x36
        /*00de*/ 	.short	(.L_1329 - .L_1328)
.L_1328:
        /*00e0*/ 	.word	0x00000008
.L_1329:


//--------------------- .nv.info._Z9kernel_49PfS_S_S_S_S_S_S_S_S_ --------------------------
	.section	.nv.info._Z9kernel_49PfS_S_S_S_S_S_S_S_S_,"",@"SHT_CUDA_INFO"
	.sectionflags	@""
	.align	4


	//----- nvinfo : EIATTR_CUDA_API_VERSION
	.align		4
        /*0000*/ 	.byte	0x04, 0x37
        /*0002*/ 	.short	(.L_1331 - .L_1330)
.L_1330:
        /*0004*/ 	.word	0x00000082


	//----- nvinfo : EIATTR_KPARAM_INFO
	.align		4
.L_1331:
        /*0008*/ 	.byte	0x04, 0x17
        /*000a*/ 	.short	(.L_1333 - .L_1332)
.L_1332:
        /*000c*/ 	.word	0x00000000
        /*0010*/ 	.short	0x0009
        /*0012*/ 	.short	0x0048
        /*0014*/ 	.byte	0x00, 0xf5, 0x21, 0x00


	//----- nvinfo : EIATTR_KPARAM_INFO
	.align		4
.L_1333:
        /*0018*/ 	.byte	0x04, 0x17
        /*001a*/ 	.short	(.L_1335 - .L_1334)
.L_1334:
        /*001c*/ 	.word	0x00000000
        /*0020*/ 	.short	0x0008
        /*0022*/ 	.short	0x0040
        /*0024*/ 	.byte	0x00, 0xf5, 0x21, 0x00


	//----- nvinfo : EIATTR_KPARAM_INFO
	.align		4
.L_1335:
        /*0028*/ 	.byte	0x04, 0x17
        /*002a*/ 	.short	(.L_1337 - .L_1336)
.L_1336:
        /*002c*/ 	.word	0x00000000
        /*0030*/ 	.short	0x0007
        /*0032*/ 	.short	0x0038
        /*0034*/ 	.byte	0x00, 0xf5, 0x21, 0x00


	//----- nvinfo : EIATTR_KPARAM_INFO
	.align		4
.L_1337:
        /*0038*/ 	.byte	0x04, 0x17
        /*003a*/ 	.short	(.L_1339 - .L_1338)
.L_1338:
        /*003c*/ 	.word	0x00000000
        /*0040*/ 	.short	0x0006
        /*0042*/ 	.short	0x0030
        /*0044*/ 	.byte	0x00, 0xf5, 0x21, 0x00


	//----- nvinfo : EIATTR_KPARAM_INFO
	.align		4
.L_1339:
        /*0048*/ 	.byte	0x04, 0x17
        /*004a*/ 	.short	(.L_1341 - .L_1340)
.L_1340:
        /*004c*/ 	.word	0x00000000
        /*0050*/ 	.short	0x0005
        /*0052*/ 	.short	0x0028
        /*0054*/ 	.byte	0x00, 0xf5, 0x21, 0x00


	//----- nvinfo : EIATTR_KPARAM_INFO
	.align		4
.L_1341:
        /*0058*/ 	.byte	0x04, 0x17
        /*005a*/ 	.short	(.L_1343 - .L_1342)
.L_1342:
        /*005c*/ 	.word	0x00000000
        /*0060*/ 	.short	0x0004
        /*0062*/ 	.short	0x0020
        /*0064*/ 	.byte	0x00, 0xf5, 0x21, 0x00


	//----- nvinfo : EIATTR_KPARAM_INFO
	.align		4
.L_1343:
        /*0068*/ 	.byte	0x04, 0x17
        /*006a*/ 	.short	(.L_1345 - .L_1344)
.L_1344:
        /*006c*/ 	.word	0x00000000
        /*0070*/ 	.short	0x0003
        /*0072*/ 	.short	0x0018
        /*0074*/ 	.byte	0x00, 0xf5, 0x21, 0x00


	//----- nvinfo : EIATTR_KPARAM_INFO
	.align		4
.L_1345:
        /*0078*/ 	.byte	0x04, 0x17
        /*007a*/ 	.short	(.L_1347 - .L_1346)
.L_1346:
        /*007c*/ 	.word	0x00000000
        /*0080*/ 	.short	0x0002
        /*0082*/ 	.short	0x0010
        /*0084*/ 	.byte	0x00, 0xf5, 0x21, 0x00


	//----- nvinfo : EIATTR_KPARAM_INFO
	.align		4
.L_1347:
        /*0088*/ 	.byte	0x04, 0x17
        /*008a*/ 	.short	(.L_1349 - .L_1348)
.L_1348:
        /*008c*/ 	.word	0x00000000
        /*0090*/ 	.short	0x0001
        /*0092*/ 	.short	0x0008
        /*0094*/ 	.byte	0x00, 0xf5, 0x21, 0x00


	//----- nvinfo : EIATTR_KPARAM_INFO
	.align		4
.L_1349:
        /*0098*/ 	.byte	0x04, 0x17
        /*009a*/ 	.short	(.L_1351 - .L_1350)
.L_1350:
        /*009c*/ 	.word	0x00000000
        /*00a0*/ 	.short	0x0000
        /*00a2*/ 	.short	0x0000
        /*00a4*/ 	.byte	0x00, 0xf5, 0x21, 0x00


	//----- nvinfo : EIATTR_SPARSE_MMA_MASK
	.align		4
.L_1351:
        /*00a8*/ 	.byte	0x03, 0x50
        /*00aa*/ 	.short	0x0000


	//----- nvinfo : EIATTR_MAXREG_COUNT
	.align		4
        /*00ac*/ 	.byte	0x03, 0x1b
        /*00ae*/ 	.short	0x00ff


	//----- nvinfo : EIATTR_MERCURY_ISA_VERSION
	.align		4
        /*00b0*/ 	.byte	0x03, 0x5f
        /*00b2*/ 	.short	0x0101


	//----- nvinfo : EIATTR_VRC_CTA_INIT_COUNT
	.align		4
        /*00b4*/ 	.byte	0x02, 0x4a
	.zero		1
	.zero		1


	//----- nvinfo : EIATTR_EXIT_INSTR_OFFSETS
	.align		4
        /*00b8*/ 	.byte	0x04, 0x1c
        /*00ba*/ 	.short	(.L_1353 - .L_1352)


	//   ....[0]....
.L_1352:
        /*00bc*/ 	.word	0x00000640


	//----- nvinfo : EIATTR_CBANK_PARAM_SIZE
	.align		4
.L_1353:
        /*00c0*/ 	.byte	0x03, 0x19
        /*00c2*/ 	.short	0x0050


	//----- nvinfo : EIATTR_PARAM_CBANK
	.align		4
        /*00c4*/ 	.byte	0x04, 0x0a
        /*00c6*/ 	.short	(.L_1355 - .L_1354)
	.align		4
.L_1354:
        /*00c8*/ 	.word	index@(.nv.constant0._Z9kernel_49PfS_S_S_S_S_S_S_S_S_)
        /*00cc*/ 	.short	0x0380
        /*00ce*/ 	.short	0x0050


	//----- nvinfo : EIATTR_SW_WAR
	.align		4
.L_1355:
        /*00d0*/ 	.byte	0x04, 0x36
        /*00d2*/ 	.short	(.L_1357 - .L_1356)
.L_1356:
        /*00d4*/ 	.word	0x00000008
.L_1357:


//--------------------- .nv.info._Z9kernel_48PfS_S_S_S_S_S_S_S_S_ --------------------------
	.section	.nv.info._Z9kernel_48PfS_S_S_S_S_S_S_S_S_,"",@"SHT_CUDA_INFO"
	.sectionflags	@""
	.align	4


	//----- nvinfo : EIATTR_CUDA_API_VERSION
	.align		4
        /*0000*/ 	.byte	0x04, 0x37
        /*0002*/ 	.short	(.L_1359 - .L_1358)
.L_1358:
        /*0004*/ 	.word	0x00000082


	//----- nvinfo : EIATTR_KPARAM_INFO
	.align		4
.L_1359:
        /*0008*/ 	.byte	0x04, 0x17
        /*000a*/ 	.short	(.L_1361 - .L_1360)
.L_1360:
        /*000c*/ 	.word	0x00000000
        /*0010*/ 	.short	0x0009
        /*0012*/ 	.short	0x0048
        /*0014*/ 	.byte	0x00, 0xf5, 0x21, 0x00


	//----- nvinfo : EIATTR_KPARAM_INFO
	.align		4
.L_1361:
        /*0018*/ 	.byte	0x04, 0x17
        /*001a*/ 	.short	(.L_1363 - .L_1362)
.L_1362:
        /*001c*/ 	.word	0x00000000
        /*0020*/ 	.short	0x0008
        /*0022*/ 	.short	0x0040
        /*0024*/ 	.byte	0x00, 0xf5, 0x21, 0x00


	//----- nvinfo : EIATTR_KPARAM_INFO
	.align		4
.L_1363:
        /*0028*/ 	.byte	0x04, 0x17
        /*002a*/ 	.short	(.L_1365 - .L_1364)
.L_1364:
        /*002c*/ 	.word	0x00000000
        /*0030*/ 	.short	0x0007
        /*0032*/ 	.short	0x0038
        /*0034*/ 	.byte	0x00, 0xf5, 0x21, 0x00


	//----- nvinfo : EIATTR_KPARAM_INFO
	.align		4
.L_1365:
        /*0038*/ 	.byte	0x04, 0x17
        /*003a*/ 	.short	(.L_1367 - .L_1366)
.L_1366:
        /*003c*/ 	.word	0x00000000
        /*0040*/ 	.short	0x0006
        /*0042*/ 	.short	0x0030
        /*0044*/ 	.byte	0x00, 0xf5, 0x21, 0x00


	//----- nvinfo : EIATTR_KPARAM_INFO
	.align		4
.L_1367:
        /*0048*/ 	.byte	0x04, 0x17
        /*004a*/ 	.short	(.L_1369 - .L_1368)
.L_1368:
        /*004c*/ 	.word	0x00000000
        /*0050*/ 	.short	0x0005
        /*0052*/ 	.short	0x0028
        /*0054*/ 	.byte	0x00, 0xf5, 0x21, 0x00


	//----- nvinfo : EIATTR_KPARAM_INFO
	.align		4
.L_1369:
        /*0058*/ 	.byte	0x04, 0x17
        /*005a*/ 	.short	(.L_1371 - .L_1370)
.L_1370:
        /*005c*/ 	.word	0x00000000
        /*0060*/ 	.short	0x0004
        /*0062*/ 	.short	0x0020
        /*0064*/ 	.byte	0x00, 0xf5, 0x21, 0x00


	//----- nvinfo : EIATTR_KPARAM_INFO
	.align		4
.L_1371:
        /*0068*/ 	.byte	0x04, 0x17
        /*006a*/ 	.short	(.L_1373 - .L_1372)
.L_1372:
        /*006c*/ 	.word	0x00000000
        /*0070*/ 	.short	0x0003
        /*0072*/ 	.short	0x0018
        /*0074*/ 	.byte	0x00, 0xf5, 0x21, 0x00


	//----- nvinfo : EIATTR_KPARAM_INFO
	.align		4
.L_1373:
        /*0078*/ 	.byte	0x04, 0x17
        /*007a*/ 	.short	(.L_1375 - .L_1374)
.L_1374:
        /*007c*/ 	.word	0x00000000
        /*0080*/ 	.short	0x0002
        /*0082*/ 	.short	0x0010
        /*0084*/ 	.byte	0x00, 0xf5, 0x21, 0x00


	//----- nvinfo : EIATTR_KPARAM_INFO
	.align		4
.L_1375:
        /*0088*/ 	.byte	0x04, 0x17
        /*008a*/ 	.short	(.L_1377 - .L_1376)
.L_1376:
        /*008c*/ 	.word	0x00000000
        /*0090*/ 	.short	0x0001
        /*0092*/ 	.short	0x0008
        /*0094*/ 	.byte	0x00, 0xf5, 0x21, 0x00


	//----- nvinfo : EIATTR_KPARAM_INFO
	.align		4
.L_1377:
        /*0098*/ 	.byte	0x04, 0x17
        /*009a*/ 	.short	(.L_1379 - .L_1378)
.L_1378:
        /*009c*/ 	.word	0x00000000
        /*00a0*/ 	.short	0x0000
        /*00a2*/ 	.short	0x0000
        /*00a4*/ 	.byte	0x00, 0xf5, 0x21, 0x00


	//----- nvinfo : EIATTR_SPARSE_MMA_MASK
	.align		4
.L_1379:
        /*00a8*/ 	.byte	0x03, 0x50
        /*00aa*/ 	.short	0x0000


	//----- nvinfo : EIATTR_MAXREG_COUNT
	.align		4
        /*00ac*/ 	.byte	0x03, 0x1b
        /*00ae*/ 	.short	0x00ff


	//----- nvinfo : EIATTR_MERCURY_ISA_VERSION
	.align		4
        /*00b0*/ 	.byte	0x03, 0x5f
        /*00b2*/ 	.short	0x0101


	//----- nvinfo : EIATTR_VRC_CTA_INIT_COUNT
	.align		4
        /*00b4*/ 	.byte	0x02, 0x4a
	.zero		1
	.zero		1


	//----- nvinfo : EIATTR_EXIT_INSTR_OFFSETS
	.align		4
        /*00b8*/ 	.byte	0x04, 0x1c
        /*00ba*/ 	.short	(.L_1381 - .L_1380)


	//   ....[0]....
.L_1380:
        /*00bc*/ 	.word	0x00000630


	//----- nvinfo : EIATTR_CBANK_PARAM_SIZE
	.align		4
.L_1381:
        /*00c0*/ 	.byte	0x03, 0x19
        /*00c2*/ 	.short	0x0050


	//----- nvinfo : EIATTR_PARAM_CBANK
	.align		4
        /*00c4*/ 	.byte	0x04, 0x0a
        /*00c6*/ 	.short	(.L_1383 - .L_1382)
	.align		4
.L_1382:
        /*00c8*/ 	.word	index@(.nv.constant0._Z9kernel_48PfS_S_S_S_S_S_S_S_S_)
        /*00cc*/ 	.short	0x0380
        /*00ce*/ 	.short	0x0050


	//----- nvinfo : EIATTR_SW_WAR
	.align		4
.L_1383:
        /*00d0*/ 	.byte	0x04, 0x36
        /*00d2*/ 	.short	(.L_1385 - .L_1384)
.L_1384:
        /*00d4*/ 	.word	0x00000008
.L_1385:


//--------------------- .nv.info._Z9kernel_47PfS_S_S_S_S_S_S_S_S_ --------------------------
	.section	.nv.info._Z9kernel_47PfS_S_S_S_S_S_S_S_S_,"",@"SHT_CUDA_INFO"
	.sectionflags	@""
	.align	4


	//----- nvinfo : EIATTR_CUDA_API_VERSION
	.align		4
        /*0000*/ 	.byte	0x04, 0x37
        /*0002*/ 	.short	(.L_1387 - .L_1386)
.L_1386:
        /*0004*/ 	.word	0x00000082


	//----- nvinfo : EIATTR_KPARAM_INFO
	.align		4
.L_1387:
        /*0008*/ 	.byte	0x04, 0x17
        /*000a*/ 	.short	(.L_1389 - .L_1388)
.L_1388:
        /*000c*/ 	.word	0x00000000
        /*0010*/ 	.short	0x0009
        /*0012*/ 	.short	0x0048
        /*0014*/ 	.byte	0x00, 0xf5, 0x21, 0x00


	//----- nvinfo : EIATTR_KPARAM_INFO
	.align		4
.L_1389:
        /*0018*/ 	.byte	0x04, 0x17
        /*001a*/ 	.short	(.L_1391 - .L_1390)
.L_1390:
        /*001c*/ 	.word	0x00000000
        /*0020*/ 	.short	0x0008
        /*0022*/ 	.short	0x0040
        /*0024*/ 	.byte	0x00, 0xf5, 0x21, 0x00


	//----- nvinfo : EIATTR_KPARAM_INFO
	.align		4
.L_1391:
        /*0028*/ 	.byte	0x04, 0x17
        /*002a*/ 	.short	(.L_1393 - .L_1392)
.L_1392:
        /*002c*/ 	.word	0x00000000
        /*0030*/ 	.short	0x0007
        /*0032*/ 	.short	0x0038
        /*0034*/ 	.byte	0x00, 0xf5, 0x21, 0x00


	//----- nvinfo : EIATTR_KPARAM_INFO
	.align		4
.L_1393:
        /*0038*/ 	.byte	0x04, 0x17
        /*003a*/ 	.short	(.L_1395 - .L_1394)
.L_1394:
        /*003c*/ 	.word	0x00000000
        /*0040*/ 	.short	0x0006
        /*0042*/ 	.short	0x0030
        /*0044*/ 	.byte	0x00, 0xf5, 0x21, 0x00


	//----- nvinfo : EIATTR_KPARAM_INFO
	.align		4
.L_1395:
        /*0048*/ 	.byte	0x04, 0x17
        /*004a*/ 	.short	(.L_1397 - .L_1396)
.L_1396:
        /*004c*/ 	.word	0x00000000
        /*0050*/ 	.short	0x0005
        /*0052*/ 	.short	0x0028
        /*0054*/ 	.byte	0x00, 0xf5, 0x21, 0x00


	//----- nvinfo : EIATTR_KPARAM_INFO
	.align		4
.L_1397:
        /*0058*/ 	.byte	0x04, 0x17
        /*005a*/ 	.short	(.L_1399 - .L_1398)
.L_1398:
        /*005c*/ 	.word	0x00000000
        /*0060*/ 	.short	0x0004
        /*0062*/ 	.short	0x0020
        /*0064*/ 	.byte	0x00, 0xf5, 0x21, 0x00


	//----- nvinfo : EIATTR_KPARAM_INFO
	.align		4
.L_1399:
        /*0068*/ 	.byte	0x04, 0x17
        /*006a*/ 	.short	(.L_1401 - .L_1400)
.L_1400:
        /*006c*/ 	.word	0x00000000
        /*0070*/ 	.short	0x0003
        /*0072*/ 	.short	0x0018
        /*0074*/ 	.byte	0x00, 0xf5, 0x21, 0x00


	//----- nvinfo : EIATTR_KPARAM_INFO
	.align		4
.L_1401:
        /*0078*/ 	.byte	0x04, 0x17
        /*007a*/ 	.short	(.L_1403 - .L_1402)
.L_1402:
        /*007c*/ 	.word	0x00000000
        /*0080*/ 	.short	0x0002
        /*0082*/ 	.short	0x0010
        /*0084*/ 	.byte	0x00, 0xf5, 0x21, 0x00


	//----- nvinfo : EIATTR_KPARAM_INFO
	.align		4
.L_1403:
        /*0088*/ 	.byte	0x04, 0x17
        /*008a*/ 	.short	(.L_1405 - .L_1404)
.L_1404:
        /*008c*/ 	.word	0x00000000
        /*0090*/ 	.short	0x0001
        /*0092*/ 	.short	0x0008
        /*0094*/ 	.byte	0x00, 0xf5, 0x21, 0x00


	//----- nvinfo : EIATTR_KPARAM_INFO
	.align		4
.L_1405:
        /*0098*/ 	.byte	0x04, 0x17
        /*009a*/ 	.short	(.L_1407 - .L_1406)
.L_1406:
        /*009c*/ 	.word	0x00000000
        /*00a0*/ 	.short	0x0000
        /*00a2*/ 	.short	0x0000
        /*00a4*/ 	.byte	0x00, 0xf5, 0x21, 0x00


	//----- nvinfo : EIATTR_SPARSE_MMA_MASK
	.align		4
.L_1407:
        /*00a8*/ 	.byte	0x03, 0x50
        /*00aa*/ 	.short	0x0000


	//----- nvinfo : EIATTR_MAXREG_COUNT
	.align		4
        /*00ac*/ 	.byte	0x03, 0x1b
        /*00ae*/ 	.short	0x00ff


	//----- nvinfo : EIATTR_MERCURY_ISA_VERSION
	.align		4
        /*00b0*/ 	.byte	0x03, 0x5f
        /*00b2*/ 	.short	0x0101


	//----- nvinfo : EIATTR_VRC_CTA_INIT_COUNT
	.align		4
        /*00b4*/ 	.byte	0x02, 0x4a
	.zero		1
	.zero		1


	//----- nvinfo : EIATTR_EXIT_INSTR_OFFSETS
	.align		4
        /*00b8*/ 	.byte	0x04, 0x1c
        /*00ba*/ 	.short	(.L_1409 - .L_1408)


	//   ....[0]....
.L_1408:
        /*00bc*/ 	.word	0x00000640


	//----- nvinfo : EIATTR_CBANK_PARAM_SIZE
	.align		4
.L_1409:
        /*00c0*/ 	.byte	0x03, 0x19
        /*00c2*/ 	.short	0x0050


	//----- nvinfo : EIATTR_PARAM_CBANK
	.align		4
        /*00c4*/ 	.byte	0x04, 0x0a
        /*00c6*/ 	.short	(.L_1411 - .L_1410)
	.align		4
.L_1410:
        /*00c8*/ 	.word	index@(.nv.constant0._Z9kernel_47PfS_S_S_S_S_S_S_S_S_)
        /*00cc*/ 	.short	0x0380
        /*00ce*/ 	.short	0x0050


	//----- nvinfo : EIATTR_SW_WAR
	.align		4
.L_1411:
        /*00d0*/ 	.byte	0x04, 0x36
        /*00d2*/ 	.short	(.L_1413 - .L_1412)
.L_1412:
        /*00d4*/ 	.word	0x00000008
.L_1413:


//--------------------- .nv.info._Z9kernel_46PfS_S_S_S_S_S_S_S_S_ --------------------------
	.section	.nv.info._Z9kernel_46PfS_S_S_S_S_S_S_S_S_,"",@"SHT_CUDA_INFO"
	.sectionflags	@""
	.align	4


	//----- nvinfo : EIATTR_CUDA_API_VERSION
	.align		4
        /*0000*/ 	.byte	0x04, 0x37
        /*0002*/ 	.short	(.L_1415 - .L_1414)
.L_1414:
        /*0004*/ 	.word	0x00000082


	//----- nvinfo : EIATTR_KPARAM_INFO
	.align		4
.L_1415:
        /*0008*/ 	.byte	0x04, 0x17
        /*000a*/ 	.short	(.L_1417 - .L_1416)
.L_1416:
        /*000c*/ 	.word	0x00000000
        /*0010*/ 	.short	0x0009
        /*0012*/ 	.short	0x0048
        /*0014*/ 	.byte	0x00, 0xf5, 0x21, 0x00


	//----- nvinfo : EIATTR_KPARAM_INFO
	.align		4
.L_1417:
        /*0018*/ 	.byte	0x04, 0x17
        /*001a*/ 	.short	(.L_1419 - .L_1418)
.L_1418:
        /*001c*/ 	.word	0x00000000
        /*0020*/ 	.short	0x0008
        /*0022*/ 	.short	0x0040
        /*0024*/ 	.byte	0x00, 0xf5, 0x21, 0x00


	//----- nvinfo : EIATTR_KPARAM_INFO
	.align		4
.L_1419:
        /*0028*/ 	.byte	0x04, 0x17
        /*002a*/ 	.short	(.L_1421 - .L_1420)
.L_1420:
        /*002c*/ 	.word	0x00000000
        /*0030*/ 	.short	0x0007
        /*0032*/ 	.short	0x0038
        /*0034*/ 	.byte	0x00, 0xf5, 0x21, 0x00


	//----- nvinfo : EIATTR_KPARAM_INFO
	.align		4
.L_1421:
        /*0038*/ 	.byte	0x04, 0x17
        /*003a*/ 	.short	(.L_1423 - .L_1422)
.L_1422:
        /*003c*/ 	.word	0x00000000
        /*0040*/ 	.short	0x0006
        /*0042*/ 	.short	0x0030
        /*0044*/ 	.byte	0x00, 0xf5, 0x21, 0x00


	//----- nvinfo : EIATTR_KPARAM_INFO
	.align		4
.L_1423:
        /*0048*/ 	.byte	0x04, 0x17
        /*004a*/ 	.short	(.L_1425 - .L_1424)
.L_1424:
        /*004c*/ 	.word	0x00000000
        /*0050*/ 	.short	0x0005
        /*0052*/ 	.short	0x0028
        /*0054*/ 	.byte	0x00, 0xf5, 0x21, 0x00


	//----- nvinfo : EIATTR_KPARAM_INFO
	.align		4
.L_1425:
        /*0058*/ 	.byte	0x04, 0x17
        /*005a*/ 	.short	(.L_1427 - .L_1426)
.L_1426:
        /*005c*/ 	.word	0x00000000
        /*0060*/ 	.short	0x0004
        /*0062*/ 	.short	0x0020
        /*0064*/ 	.byte	0x00, 0xf5, 0x21, 0x00


	//----- nvinfo : EIATTR_KPARAM_INFO
	.align		4
.L_1427:
        /*0068*/ 	.byte	0x04, 0x17
        /*006a*/ 	.short	(.L_1429 - .L_1428)
.L_1428:
        /*006c*/ 	.word	0x00000000
        /*0070*/ 	.short	0x0003
        /*0072*/ 	.short	0x0018
        /*0074*/ 	.byte	0x00, 0xf5, 0x21, 0x00


	//----- nvinfo : EIATTR_KPARAM_INFO
	.align		4
.L_1429:
        /*0078*/ 	.byte	0x04, 0x17
        /*007a*/ 	.short	(.L_1431 - .L_1430)
.L_1430:
        /*007c*/ 	.word	0x00000000
        /*0080*/ 	.short	0x0002
        /*0082*/ 	.short	0x0010
        /*0084*/ 	.byte	0x00, 0xf5, 0x21, 0x00


	//----- nvinfo : EIATTR_KPARAM_INFO
	.align		4
.L_1431:
        /*0088*/ 	.byte	0x04, 0x17
        /*008a*/ 	.short	(.L_1433 - .L_1432)
.L_1432:
        /*008c*/ 	.word	0x00000000
        /*0090*/ 	.short	0x0001
        /*0092*/ 	.short	0x0008
        /*0094*/ 	.byte	0x00, 0xf5, 0x21, 0x00


	//----- nvinfo : EIATTR_KPARAM_INFO
	.align		4
.L_1433:
        /*0098*/ 	.byte	0x04, 0x17
        /*009a*/ 	.short	(.L_1435 - .L_1434)
.L_1434:
        /*009c*/ 	.word	0x00000000
        /*00a0*/ 	.short	0x0000
        /*00a2*/ 	.short	0x0000
        /*00a4*/ 	.byte	0x00, 0xf5, 0x21, 0x00


	//----- nvinfo : EIATTR_SPARSE_MMA_MASK
	.align		4
.L_1435:
        /*00a8*/ 	.byte	0x03, 0x50
        /*00aa*/ 	.short	0x0000


	//----- nvinfo : EIATTR_MAXREG_COUNT
	.align		4
        /*00ac*/ 	.byte	0x03, 0x1b
        /*00ae*/ 	.short	0x00ff


	//----- nvinfo : EIATTR_MERCURY_ISA_VERSION
	.align		4
        /*00b0*/ 	.byte	0x03, 0x5f
        /*00b2*/ 	.short	0x0101


	//----- nvinfo : EIATTR_VRC_CTA_INIT_COUNT
	.align		4
        /*00b4*/ 	.byte	0x02, 0x4a
	.zero		1
	.zero		1


	//----- nvinfo : EIATTR_EXIT_INSTR_OFFSETS
	.align		4
        /*00b8*/ 	.byte	0x04, 0x1c
        /*00ba*/ 	.short	(.L_1437 - .L_1436)


	//   ....[0]....
.L_1436:
        /*00bc*/ 	.word	0x00000660


	//----- nvinfo : EIATTR_CBANK_PARAM_SIZE
	.align		4
.L_1437:
        /*00c0*/ 	.byte	0x03, 0x19
        /*00c2*/ 	.short	0x0050


	//----- nvinfo : EIATTR_PARAM_CBANK
	.align		4
        /*00c4*/ 	.byte	0x04, 0x0a
        /*00c6*/ 	.short	(.L_1439 - .L_1438)
	.align		4
.L_1438:
        /*00c8*/ 	.word	index@(.nv.constant0._Z9kernel_46PfS_S_S_S_S_S_S_S_S_)
        /*00cc*/ 	.short	0x0380
        /*00ce*/ 	.short	0x0050


	//----- nvinfo : EIATTR_SW_WAR
	.align		4
.L_1439:
        /*00d0*/ 	.byte	0x04, 0x36
        /*00d2*/ 	.short	(.L_1441 - .L_1440)
.L_1440:
        /*00d4*/ 	.word	0x00000008
.L_1441:


//--------------------- .nv.info._Z9kernel_45PfS_S_S_S_S_S_S_S_S_ --------------------------
	.section	.nv.info._Z9kernel_45PfS_S_S_S_S_S_S_S_S_,"",@"SHT_CUDA_INFO"
	.sectionflags	@""
	.align	4


	//----- nvinfo : EIATTR_CUDA_API_VERSION
	.align		4
        /*0000*/ 	.byte	0x04, 0x37
        /*0002*/ 	.short	(.L_1443 - .L_1442)
.L_1442:
        /*0004*/ 	.word	0x00000082


	//----- nvinfo : EIATTR_KPARAM_INFO
	.align		4
.L_1443:
        /*0008*/ 	.byte	0x04, 0x17
        /*000a*/ 	.short	(.L_1445 - .L_1444)
.L_1444:
        /*000c*/ 	.word	0x00000000
        /*0010*/ 	.short	0x0009
        /*0012*/ 	.short	0x0048
        /*0014*/ 	.byte	0x00, 0xf5, 0x21, 0x00


	//----- nvinfo : EIATTR_KPARAM_INFO
	.align		4
.L_1445:
        /*0018*/ 	.byte	0x04, 0x17
        /*001a*/ 	.short	(.L_1447 - .L_1446)
.L_1446:
        /*001c*/ 	.word	0x00000000
        /*0020*/ 	.short	0x0008
        /*0022*/ 	.short	0x0040
        /*0024*/ 	.byte	0x00, 0xf5, 0x21, 0x00


	//----- nvinfo : EIATTR_KPARAM_INFO
	.align		4
.L_1447:
        /*0028*/ 	.byte	0x04, 0x17
        /*002a*/ 	.short	(.L_1449 - .L_1448)
.L_1448:
        /*002c*/ 	.word	0x00000000
        /*0030*/ 	.short	0x0007
        /*0032*/ 	.short	0x0038
        /*0034*/ 	.byte	0x00, 0xf5, 0x21, 0x00


	//----- nvinfo : EIATTR_KPARAM_INFO
	.align		4
.L_1449:
        /*0038*/ 	.byte	0x04, 0x17
        /*003a*/ 	.short	(.L_1451 - .L_1450)
.L_1450:
        /*003c*/ 	.word	0x00000000
        /*0040*/ 	.short	0x0006
        /*0042*/ 	.short	0x0030
        /*0044*/ 	.byte	0x00, 0xf5, 0x21, 0x00


	//----- nvinfo : EIATTR_KPARAM_INFO
	.align		4
.L_1451:
        /*0048*/ 	.byte	0x04, 0x17
        /*004a*/ 	.short	(.L_1453 - .L_1452)
.L_1452:
        /*004c*/ 	.word	0x00000000
        /*0050*/ 	.short	0x0005
        /*0052*/ 	.short	0x0028
        /*0054*/ 	.byte	0x00, 0xf5, 0x21, 0x00


	//----- nvinfo : EIATTR_KPARAM_INFO
	.align		4
.L_1453:
        /*0058*/ 	.byte	0x04, 0x17
        /*005a*/ 	.short	(.L_1455 - .L_1454)
.L_1454:
        /*005c*/ 	.word	0x00000000
        /*0060*/ 	.short	0x0004
        /*0062*/ 	.short	0x0020
        /*0064*/ 	.byte	0x00, 0xf5, 0x21, 0x00


	//----- nvinfo : EIATTR_KPARAM_INFO
	.align		4
.L_1455:
        /*0068*/ 	.byte	0x04, 0x17
        /*006a*/ 	.short	(.L_1457 - .L_1456)
.L_1456:
        /*006c*/ 	.word	0x00000000
        /*0070*/ 	.short	0x0003
        /*0072*/ 	.short	0x0018
        /*0074*/ 	.byte	0x00, 0xf5, 0x21, 0x00


	//----- nvinfo : EIATTR_KPARAM_INFO
	.align		4
.L_1457:
        /*0078*/ 	.byte	0x04, 0x17
        /*007a*/ 	.short	(.L_1459 - .L_1458)
.L_1458:
        /*007c*/ 	.word	0x00000000
        /*0080*/ 	.short	0x0002
        /*0082*/ 	.short	0x0010
        /*0084*/ 	.byte	0x00, 0xf5, 0x21, 0x00


	//----- nvinfo : EIATTR_KPARAM_INFO
	.align		4
.L_1459:
        /*0088*/ 	.byte	0x04, 0x17
        /*008a*/ 	.short	(.L_1461 - .L_1460)
.L_1460:
        /*008c*/ 	.word	0x00000000
        /*0090*/ 	.short	0x0001
        /*0092*/ 	.short	0x0008
        /*0094*/ 	.byte	0x00, 0xf5, 0x21, 0x00


	//----- nvinfo : EIATTR_KPARAM_INFO
	.align		4
.L_1461:
        /*0098*/ 	.byte	0x04, 0x17
        /*009a*/ 	.short	(.L_1463 - .L_1462)
.L_1462:
        /*009c*/ 	.word	0x00000000
        /*00a0*/ 	.short	0x0000
        /*00a2*/ 	.short	0x0000
        /*00a4*/ 	.byte	0x00, 0xf5, 0x21, 0x00


	//----- nvinfo : EIATTR_SPARSE_MMA_MASK
	.align		4
.L_1463:
        /*00a8*/ 	.byte	0x03, 0x50
        /*00aa*/ 	.short	0x0000


	//----- nvinfo : EIATTR_MAXREG_COUNT
	.align		4
        /*00ac*/ 	.byte	0x03, 0x1b
        /*00ae*/ 	.short	0x00ff


	//----- nvinfo : EIATTR_MERCURY_ISA_VERSION
	.align		4
        /*00b0*/ 	.byte	0x03, 0x5f
        /*00b2*/ 	.short	0x0101


	//----- nvinfo : EIATTR_VRC_CTA_INIT_COUNT
	.align		4
        /*00b4*/ 	.byte	0x02, 0x4a
	.zero		1
	.zero		1


	//----- nvinfo : EIATTR_EXIT_INSTR_OFFSETS
	.align		4
        /*00b8*/ 	.byte	0x04, 0x1c
        /*00ba*/ 	.short	(.L_1465 - .L_1464)


	//   ....[0]....
.L_1464:
        /*00bc*/ 	.word	0x00000640


	//----- nvinfo : EIATTR_CBANK_PARAM_SIZE
	.align		4
.L_1465:
        /*00c0*/ 	.byte	0x03, 0x19
        /*00c2*/ 	.short	0x0050


	//----- nvinfo : EIATTR_PARAM_CBANK
	.align		4
        /*00c4*/ 	.byte	0x04, 0x0a
        /*00c6*/ 	.short	(.L_1467 - .L_1466)
	.align		4
.L_1466:
        /*00c8*/ 	.word	index@(.nv.constant0._Z9kernel_45PfS_S_S_S_S_S_S_S_S_)
        /*00cc*/ 	.short	0x0380
        /*00ce*/ 	.short	0x0050


	//----- nvinfo : EIATTR_SW_WAR
	.align		4
.L_1467:
        /*00d0*/ 	.byte	0x04, 0x36
        /*00d2*/ 	.short	(.L_1469 - .L_1468)
.L_1468:
        /*00d4*/ 	.word	0x00000008
.L_1469:


//--------------------- .nv.info._Z9kernel_44PfS_S_S_S_S_S_S_S_S_ --------------------------
	.section	.nv.info._Z9kernel_44PfS_S_S_S_S_S_S_S_S_,"",@"SHT_CUDA_INFO"
	.sectionflags	@""
	.align	4


	//----- nvinfo : EIATTR_CUDA_API_VERSION
	.align		4
        /*0000*/ 	.byte	0x04, 0x37
        /*0002*/ 	.short	(.L_1471 - .L_1470)
.L_1470:
        /*0004*/ 	.word	0x00000082


	//----- nvinfo : EIATTR_KPARAM_INFO
	.align		4
.L_1471:
        /*0008*/ 	.byte	0x04, 0x17
        /*000a*/ 	.short	(.L_1473 - .L_1472)
.L_1472:
        /*000c*/ 	.word	0x00000000
        /*0010*/ 	.short	0x0009
        /*0012*/ 	.short	0x0048
        /*0014*/ 	.byte	0x00, 0xf5, 0x21, 0x00


	//----- nvinfo : EIATTR_KPARAM_INFO
	.align		4
.L_1473:
        /*0018*/ 	.byte	0x04, 0x17
        /*001a*/ 	.short	(.L_1475 - .L_1474)
.L_1474:
        /*001c*/ 	.word	0x00000000
        /*0020*/ 	.short	0x0008
        /*0022*/ 	.short	0x0040
        /*0024*/ 	.byte	0x00, 0xf5, 0x21, 0x00


	//----- nvinfo : EIATTR_KPARAM_INFO
	.align		4
.L_1475:
        /*0028*/ 	.byte	0x04, 0x17
        /*002a*/ 	.short	(.L_1477 - .L_1476)
.L_1476:
        /*002c*/ 	.word	0x00000000
        /*0030*/ 	.short	0x0007
        /*0032*/ 	.short	0x0038
        /*0034*/ 	.byte	0x00, 0xf5, 0x21, 0x00


	//----- nvinfo : EIATTR_KPARAM_INFO
	.align		4
.L_1477:
        /*0038*/ 	.byte	0x04, 0x17
        /*003a*/ 	.short	(.L_1479 - .L_1478)
.L_1478:
        /*003c*/ 	.word	0x00000000
        /*0040*/ 	.short	0x0006
        /*0042*/ 	.short	0x0030
        /*0044*/ 	.byte	0x00, 0xf5, 0x21, 0x00


	//----- nvinfo : EIATTR_KPARAM_INFO
	.align		4
.L_1479:
        /*0048*/ 	.byte	0x04, 0x17
        /*004a*/ 	.short	(.L_1481 - .L_1480)
.L_1480:
        /*004c*/ 	.word	0x00000000
        /*0050*/ 	.short	0x0005
        /*0052*/ 	.short	0x0028
        /*0054*/ 	.byte	0x00, 0xf5, 0x21, 0x00


	//----- nvinfo : EIATTR_KPARAM_INFO
	.align		4
.L_1481:
        /*0058*/ 	.byte	0x04, 0x17
        /*005a*/ 	.short	(.L_1483 - .L_1482)
.L_1482:
        /*005c*/ 	.word	0x00000000
        /*0060*/ 	.short	0x0004
        /*0062*/ 	.short	0x0020
        /*0064*/ 	.byte	0x00, 0xf5, 0x21, 0x00


	//----- nvinfo : EIATTR_KPARAM_INFO
	.align		4
.L_1483:
        /*0068*/ 	.byte	0x04, 0x17
        /*006a*/ 	.short	(.L_1485 - .L_1484)
.L_1484:
        /*006c*/ 	.word	0x00000000
        /*0070*/ 	.short	0x0003
        /*0072*/ 	.short	0x0018
        /*0074*/ 	.byte	0x00, 0xf5, 0x21, 0x00


	//----- nvinfo : EIATTR_KPARAM_INFO
	.align		4
.L_1485:
        /*0078*/ 	.byte	0x04, 0x17
        /*007a*/ 	.short	(.L_1487 - .L_1486)
.L_1486:
        /*007c*/ 	.word	0x00000000
        /*0080*/ 	.short	0x0002
        /*0082*/ 	.short	0x0010
        /*0084*/ 	.byte	0x00, 0xf5, 0x21, 0x00


	//----- nvinfo : EIATTR_KPARAM_INFO
	.align		4
.L_1487:
        /*0088*/ 	.byte	0x04, 0x17
        /*008a*/ 	.short	(.L_1489 - .L_1488)
.L_1488:
        /*008c*/ 	.word	0x00000000
        /*0090*/ 	.short	0x0001
        /*0092*/ 	.short	0x0008
        /*0094*/ 	.byte	0x00, 0xf5, 0x21, 0x00


	//----- nvinfo : EIATTR_KPARAM_INFO
	.align		4
.L_1489:
        /*0098*/ 	.byte	0x04, 0x17
        /*009a*/ 	.short	(.L_1491 - .L_1490)
.L_1490:
        /*009c*/ 	.word	0x00000000
        /*00a0*/ 	.short	0x0000
        /*00a2*/ 	.short	0x0000
        /*00a4*/ 	.byte	0x00, 0xf5, 0x21, 0x00


	//----- nvinfo : EIATTR_SPARSE_MMA_MASK
	.align		4
.L_1491:
        /*00a8*/ 	.byte	0x03, 0x50
        /*00aa*/ 	.short	0x0000


	//----- nvinfo : EIATTR_MAXREG_COUNT
	.align		4
        /*00ac*/ 	.byte	0x03, 0x1b
        /*00ae*/ 	.short	0x00ff


	//----- nvinfo : EIATTR_MERCURY_ISA_VERSION
	.align		4
        /*00b0*/ 	.byte	0x03, 0x5f
        /*00b2*/ 	.short	0x0101


	//----- nvinfo : EIATTR_VRC_CTA_INIT_COUNT
	.align		4
        /*00b4*/ 	.byte	0x02, 0x4a
	.zero		1
	.zero		1


	//----- nvinfo : EIATTR_EXIT_INSTR_OFFSETS
	.align		4
        /*00b8*/ 	.byte	0x04, 0x1c
        /*00ba*/ 	.short	(.L_1493 - .L_1492)


	//   ....[0]....
.L_1492:
        /*00bc*/ 	.word	0x00000630


	//----- nvinfo : EIATTR_CBANK_PARAM_SIZE
	.align		4
.L_1493:
        /*00c0*/ 	.byte	0x03, 0x19
        /*00c2*/ 	.short	0x0050


	//----- nvinfo : EIATTR_PARAM_CBANK
	.align		4
        /*00c4*/ 	.byte	0x04, 0x0a
        /*00c6*/ 	.short	(.L_1495 - .L_1494)
	.align		4
.L_1494:
        /*00c8*/ 	.word	index@(.nv.constant0._Z9kernel_44PfS_S_S_S_S_S_S_S_S_)
        /*00cc*/ 	.short	0x0380
        /*00ce*/ 	.short	0x0050


	//----- nvinfo : EIATTR_SW_WAR
	.align		4
.L_1495:
        /*00d0*/ 	.byte	0x04, 0x36
        /*00d2*/ 	.short	(.L_1497 - .L_1496)
.L_1496:
        /*00d4*/ 	.word	0x00000008
.L_1497:


//--------------------- .nv.info._Z9kernel_43PfS_S_S_S_S_S_S_S_S_ --------------------------
	.section	.nv.info._Z9kernel_43PfS_S_S_S_S_S_S_S_S_,"",@"SHT_CUDA_INFO"
	.sectionflags	@""
	.align	4


	//----- nvinfo : EIATTR_CUDA_API_VERSION
	.align		4
        /*0000*/ 	.byte	0x04, 0x37
        /*0002*/ 	.short	(.L_1499 - .L_1498)
.L_1498:
        /*0004*/ 	.word	0x00000082


	//----- nvinfo : EIATTR_KPARAM_INFO
	.align		4
.L_1499:
        /*0008*/ 	.byte	0x04, 0x17
        /*000a*/ 	.short	(.L_1501 - .L_1500)
.L_1500:
        /*000c*/ 	.word	0x00000000
        /*0010*/ 	.short	0x0009
        /*0012*/ 	.short	0x0048
        /*0014*/ 	.byte	0x00, 0xf5, 0x21, 0x00


	//----- nvinfo : EIATTR_KPARAM_INFO
	.align		4
.L_1501:
        /*0018*/ 	.byte	0x04, 0x17
        /*001a*/ 	.short	(.L_1503 - .L_1502)
.L_1502:
        /*001c*/ 	.word	0x00000000
        /*0020*/ 	.short	0x0008
        /*0022*/ 	.short	0x0040
        /*0024*/ 	.byte	0x00, 0xf5, 0x21, 0x00


	//----- nvinfo : EIATTR_KPARAM_INFO
	.align		4
.L_1503:
        /*0028*/ 	.byte	0x04, 0x17
        /*002a*/ 	.short	(.L_1505 - .L_1504)
.L_1504:
        /*002c*/ 	.word	0x00000000
        /*0030*/ 	.short	0x0007
        /*0032*/ 	.short	0x0038
        /*0034*/ 	.byte	0x00, 0xf5, 0x21, 0x00


	//----- nvinfo : EIATTR_KPARAM_INFO
	.align		4
.L_1505:
        /*0038*/ 	.byte	0x04, 0x17
        /*003a*/ 	.short	(.L_1507 - .L_1506)
.L_1506:
        /*003c*/ 	.word	0x00000000
        /*0040*/ 	.short	0x0006
        /*0042*/ 	.short	0x0030
        /*0044*/ 	.byte	0x00, 0xf5, 0x21, 0x00


	//----- nvinfo : EIATTR_KPARAM_INFO
	.align		4
.L_1507:
        /*0048*/ 	.byte	0x04, 0x17
        /*004a*/ 	.short	(.L_1509 - .L_1508)
.L_1508:
        /*004c*/ 	.word	0x00000000
        /*0050*/ 	.short	0x0005
        /*0052*/ 	.short	0x0028
        /*0054*/ 	.byte	0x00, 0xf5, 0x21, 0x00


	//----- nvinfo : EIATTR_KPARAM_INFO
	.align		4
.L_1509:
        /*0058*/ 	.byte	0x04, 0x17
        /*005a*/ 	.short	(.L_1511 - .L_1510)
.L_1510:
        /*005c*/ 	.word	0x00000000
        /*0060*/ 	.short	0x0004
        /*0062*/ 	.short	0x0020
        /*0064*/ 	.byte	0x00, 0xf5, 0x21, 0x00


	//----- nvinfo : EIATTR_KPARAM_INFO
	.align		4
.L_1511:
        /*0068*/ 	.byte	0x04, 0x17
        /*006a*/ 	.short	(.L_1513 - .L_1512)
.L_1512:
        /*006c*/ 	.word	0x00000000
        /*0070*/ 	.short	0x0003
        /*0072*/ 	.short	0x0018
        /*0074*/ 	.byte	0x00, 0xf5, 0x21, 0x00


	//----- nvinfo : EIATTR_KPARAM_INFO
	.align		4
.L_1513:
        /*0078*/ 	.byte	0x04, 0x17
        /*007a*/ 	.short	(.L_1515 - .L_1514)
.L_1514:
        /*007c*/ 	.word	0x00000000
        /*0080*/ 	.short	0x0002
        /*0082*/ 	.short	0x0010
        /*0084*/ 	.byte	0x00, 0xf5, 0x21, 0x00


	//----- nvinfo : EIATTR_KPARAM_INFO
	.align		4
.L_1515:
        /*0088*/ 	.byte	0x04, 0x17
        /*008a*/ 	.short	(.L_1517 - .L_1516)
.L_1516:
        /*008c*/ 	.word	0x00000000
        /*0090*/ 	.short	0x0001
        /*0092*/ 	.short	0x0008
        /*0094*/ 	.byte	0x00, 0xf5, 0x21, 0x00


	//----- nvinfo : EIATTR_KPARAM_INFO
	.align		4
.L_1517:
        /*0098*/ 	.byte	0x04, 0x17
        /*009a*/ 	.short	(.L_1519 - .L_1518)
.L_1518:
        /*009c*/ 	.word	0x00000000
        /*00a0*/ 	.short	0x0000
        /*00a2*/ 	.short	0x0000
        /*00a4*/ 	.byte	0x00, 0xf5, 0x21, 0x00


	//----- nvinfo : EIATTR_SPARSE_MMA_MASK
	.align		4
.L_1519:
        /*00a8*/ 	.byte	0x03, 0x50
        /*00aa*/ 	.short	0x0000


	//----- nvinfo : EIATTR_MAXREG_COUNT
	.align		4
        /*00ac*/ 	.byte	0x03, 0x1b
        /*00ae*/ 	.short	0x00ff


	//----- nvinfo : EIATTR_MERCURY_ISA_VERSION
	.align		4
        /*00b0*/ 	.byte	0x03, 0x5f
        /*00b2*/ 	.short	0x0101


	//----- nvinfo : EIATTR_UNUSED_LOAD_BYTE_OFFSET
	.align		4
        /*00b4*/ 	.byte	0x04, 0x44
        /*00b6*/ 	.short	(.L_1521 - .L_1520)


	//   ....[0]....
.L_1520:
        /*00b8*/ 	.word	0x000004d0
        /*00bc*/ 	.word	0x0000ff0f


	//----- nvinfo : EIATTR_VRC_CTA_INIT_COUNT
	.align		4
.L_1521:
        /*00c0*/ 	.byte	0x02, 0x4a
	.zero		1
	.zero		1


	//----- nvinfo : EIATTR_EXIT_INSTR_OFFSETS
	.align		4
        /*00c4*/ 	.byte	0x04, 0x1c
        /*00c6*/ 	.short	(.L_1523 - .L_1522)


	//   ....[0]....
.L_1522:
        /*00c8*/ 	.word	0x00000630


	//----- nvinfo : EIATTR_CBANK_PARAM_SIZE
	.align		4
.L_1523:
        /*00cc*/ 	.byte	0x03, 0x19
        /*00ce*/ 	.short	0x0050


	//----- nvinfo : EIATTR_PARAM_CBANK
	.align		4
        /*00d0*/ 	.byte	0x04, 0x0a
        /*00d2*/ 	.short	(.L_1525 - .L_1524)
	.align		4
.L_1524:
        /*00d4*/ 	.word	index@(.nv.constant0._Z9kernel_43PfS_S_S_S_S_S_S_S_S_)
        /*00d8*/ 	.short	0x0380
        /*00da*/ 	.short	0x0050


	//----- nvinfo : EIATTR_SW_WAR
	.align		4
.L_1525:
        /*00dc*/ 	.byte	0x04, 0x36
        /*00de*/ 	.short	(.L_1527 - .L_1526)
.L_1526:
        /*00e0*/ 	.word	0x00000008
.L_1527:


//--------------------- .nv.info._Z9kernel_42PfS_S_S_S_S_S_S_S_S_ --------------------------
	.section	.nv.info._Z9kernel_42PfS_S_S_S_S_S_S_S_S_,"",@"SHT_CUDA_INFO"
	.sectionflags	@""
	.align	4


	//----- nvinfo : EIATTR_CUDA_API_VERSION
	.align		4
        /*0000*/ 	.byte	0x04, 0x37
        /*0002*/ 	.short	(.L_1529 - .L_1528)
.L_1528:
        /*0004*/ 	.word	0x00000082


	//----- nvinfo : EIATTR_KPARAM_INFO
	.align		4
.L_1529:
        /*0008*/ 	.byte	0x04, 0x17
        /*000a*/ 	.short	(.L_1531 - .L_1530)
.L_1530:
        /*000c*/ 	.word	0x00000000
        /*0010*/ 	.short	0x0009
        /*0012*/ 	.short	0x0048
        /*0014*/ 	.byte	0x00, 0xf5, 0x21, 0x00


	//----- nvinfo : EIATTR_KPARAM_INFO
	.align		4
.L_1531:
        /*0018*/ 	.byte	0x04, 0x17
        /*001a*/ 	.short	(.L_1533 - .L_1532)
.L_1532:
        /*001c*/ 	.word	0x00000000
        /*0020*/ 	.short	0x0008
        /*0022*/ 	.short	0x0040
        /*0024*/ 	.byte	0x00, 0xf5, 0x21, 0x00


	//----- nvinfo : EIATTR_KPARAM_INFO
	.align		4
.L_1533:
        /*0028*/ 	.byte	0x04, 0x17
        /*002a*/ 	.short	(.L_1535 - .L_1534)
.L_1534:
        /*002c*/ 	.word	0x00000000
        /*0030*/ 	.short	0x0007
        /*0032*/ 	.short	0x0038
        /*0034*/ 	.byte	0x00, 0xf5, 0x21, 0x00


	//----- nvinfo : EIATTR_KPARAM_INFO
	.align		4
.L_1535:
        /*0038*/ 	.byte	0x04, 0x17
        /*003a*/ 	.short	(.L_1537 - .L_1536)
.L_1536:
        /*003c*/ 	.word	0x00000000
        /*0040*/ 	.short	0x0006
        /*0042*/ 	.short	0x0030
        /*0044*/ 	.byte	0x00, 0xf5, 0x21, 0x00


	//----- nvinfo : EIATTR_KPARAM_INFO
	.align		4
.L_1537:
        /*0048*/ 	.byte	0x04, 0x17
        /*004a*/ 	.short	(.L_1539 - .L_1538)
.L_1538:
        /*004c*/ 	.word	0x00000000
        /*0050*/ 	.short	0x0005
        /*0052*/ 	.short	0x0028
        /*0054*/ 	.byte	0x00, 0xf5, 0x21, 0x00


	//----- nvinfo : EIATTR_KPARAM_INFO
	.align		4
.L_1539:
        /*0058*/ 	.byte	0x04, 0x17
        /*005a*/ 	.short	(.L_1541 - .L_1540)
.L_1540:
        /*005c*/ 	.word	0x00000000
        /*0060*/ 	.short	0x0004
        /*0062*/ 	.short	0x0020
        /*0064*/ 	.byte	0x00, 0xf5, 0x21, 0x00


	//----- nvinfo : EIATTR_KPARAM_INFO
	.align		4
.L_1541:
        /*0068*/ 	.byte	0x04, 0x17
        /*006a*/ 	.short	(.L_1543 - .L_1542)
.L_1542:
        /*006c*/ 	.word	0x00000000
        /*0070*/ 	.short	0x0003
        /*0072*/ 	.short	0x0018
        /*0074*/ 	.byte	0x00, 0xf5, 0x21, 0x00


	//----- nvinfo : EIATTR_KPARAM_INFO
	.align		4
.L_1543:
        /*0078*/ 	.byte	0x04, 0x17
        /*007a*/ 	.short	(.L_1545 - .L_1544)
.L_1544:
        /*007c*/ 	.word	0x00000000
        /*0080*/ 	.short	0x0002
        /*0082*/ 	.short	0x0010
        /*0084*/ 	.byte	0x00, 0xf5, 0x21, 0x00


	//----- nvinfo : EIATTR_KPARAM_INFO
	.align		4
.L_1545:
        /*0088*/ 	.byte	0x04, 0x17
        /*008a*/ 	.short	(.L_1547 - .L_1546)
.L_1546:
        /*008c*/ 	.word	0x00000000
        /*0090*/ 	.short	0x0001
        /*0092*/ 	.short	0x0008
        /*0094*/ 	.byte	0x00, 0xf5, 0x21, 0x00


	//----- nvinfo : EIATTR_KPARAM_INFO
	.align		4
.L_1547:
        /*0098*/ 	.byte	0x04, 0x17
        /*009a*/ 	.short	(.L_1549 - .L_1548)
.L_1548:
        /*009c*/ 	.word	0x00000000
        /*00a0*/ 	.short	0x0000
        /*00a2*/ 	.short	0x0000
        /*00a4*/ 	.byte	0x00, 0xf5, 0x21, 0x00


	//----- nvinfo : EIATTR_SPARSE_MMA_MASK
	.align		4
.L_1549:
        /*00a8*/ 	.byte	0x03, 0x50
        /*00aa*/ 	.short	0x0000


	//----- nvinfo : EIATTR_MAXREG_COUNT
	.align		4
        /*00ac*/ 	.byte	0x03, 0x1b
        /*00ae*/ 	.short	0x00ff


	//----- nvinfo : EIATTR_MERCURY_ISA_VERSION
	.align		4
        /*00b0*/ 	.byte	0x03, 0x5f
        /*00b2*/ 	.short	0x0101


	//----- nvinfo : EIATTR_VRC_CTA_INIT_COUNT
	.align		4
        /*00b4*/ 	.byte	0x02, 0x4a
	.zero		1
	.zero		1


	//----- nvinfo : EIATTR_EXIT_INSTR_OFFSETS
	.align		4
        /*00b8*/ 	.byte	0x04, 0x1c
        /*00ba*/ 	.short	(.L_1551 - .L_1550)


	//   ....[0]....
.L_1550:
        /*00bc*/ 	.word	0x00000640


	//----- nvinfo : EIATTR_CBANK_PARAM_SIZE
	.align		4
.L_1551:
        /*00c0*/ 	.byte	0x03, 0x19
        /*00c2*/ 	.short	0x0050


	//----- nvinfo : EIATTR_PARAM_CBANK
	.align		4
        /*00c4*/ 	.byte	0x04, 0x0a
        /*00c6*/ 	.short	(.L_1553 - .L_1552)
	.align		4
.L_1552:
        /*00c8*/ 	.word	index@(.nv.constant0._Z9kernel_42PfS_S_S_S_S_S_S_S_S_)
        /*00cc*/ 	.short	0x0380
        /*00ce*/ 	.short	0x0050


	//----- nvinfo : EIATTR_SW_WAR
	.align		4
.L_1553:
        /*00d0*/ 	.byte	0x04, 0x36
        /*00d2*/ 	.short	(.L_1555 - .L_1554)
.L_1554:
        /*00d4*/ 	.word	0x00000008
.L_1555:


//--------------------- .nv.info._Z9kernel_41PfS_S_S_S_S_S_S_S_S_ --------------------------
	.section	.nv.info._Z9kernel_41PfS_S_S_S_S_S_S_S_S_,"",@"SHT_CUDA_INFO"
	.sectionflags	@""
	.align	4


	//----- nvinfo : EIATTR_CUDA_API_VERSION
	.align		4
        /*0000*/ 	.byte	0x04, 0x37
        /*0002*/ 	.short	(.L_1557 - .L_1556)
.L_1556:
        /*0004*/ 	.word	0x00000082


	//----- nvinfo : EIATTR_KPARAM_INFO
	.align		4
.L_1557:
        /*0008*/ 	.byte	0x04, 0x17
        /*000a*/ 	.short	(.L_1559 - .L_1558)
.L_1558:
        /*000c*/ 	.word	0x00000000
        /*0010*/ 	.short	0x0009
        /*0012*/ 	.short	0x0048
        /*0014*/ 	.byte	0x00, 0xf5, 0x21, 0x00


	//----- nvinfo : EIATTR_KPARAM_INFO
	.align		4
.L_1559:
        /*0018*/ 	.byte	0x04, 0x17
        /*001a*/ 	.short	(.L_1561 - .L_1560)
.L_1560:
        /*001c*/ 	.word	0x00000000
        /*0020*/ 	.short	0x0008
        /*0022*/ 	.short	0x0040
        /*0024*/ 	.byte	0x00, 0xf5, 0x21, 0x00


	//----- nvinfo : EIATTR_KPARAM_INFO
	.align		4
.L_1561:
        /*0028*/ 	.byte	0x04, 0x17
        /*002a*/ 	.short	(.L_1563 - .L_1562)
.L_1562:
        /*002c*/ 	.word	0x00000000
        /*0030*/ 	.short	0x0007
        /*0032*/ 	.short	0x0038
        /*0034*/ 	.byte	0x00, 0xf5, 0x21, 0x00


	//----- nvinfo : EIATTR_KPARAM_INFO
	.align		4
.L_1563:
        /*0038*/ 	.byte	0x04, 0x17
        /*003a*/ 	.short	(.L_1565 - .L_1564)
.L_1564:
        /*003c*/ 	.word	0x00000000
        /*0040*/ 	.short	0x0006
        /*0042*/ 	.short	0x0030
        /*0044*/ 	.byte	0x00, 0xf5, 0x21, 0x00


	//----- nvinfo : EIATTR_KPARAM_INFO
	.align		4
.L_1565:
        /*0048*/ 	.byte	0x04, 0x17
        /*004a*/ 	.short	(.L_1567 - .L_1566)
.L_1566:
        /*004c*/ 	.word	0x00000000
        /*0050*/ 	.short	0x0005
        /*0052*/ 	.short	0x0028
        /*0054*/ 	.byte	0x00, 0xf5, 0x21, 0x00


	//----- nvinfo : EIATTR_KPARAM_INFO
	.align		4
.L_1567:
        /*0058*/ 	.byte	0x04, 0x17
        /*005a*/ 	.short	(.L_1569 - .L_1568)
.L_1568:
        /*005c*/ 	.word	0x00000000
        /*0060*/ 	.short	0x0004
        /*0062*/ 	.short	0x0020
        /*0064*/ 	.byte	0x00, 0xf5, 0x21, 0x00


	//----- nvinfo : EIATTR_KPARAM_INFO
	.align		4
.L_1569:
        /*0068*/ 	.byte	0x04, 0x17
        /*006a*/ 	.short	(.L_1571 - .L_1570)
.L_1570:
        /*006c*/ 	.word	0x00000000
        /*0070*/ 	.short	0x0003
        /*0072*/ 	.short	0x0018
        /*0074*/ 	.byte	0x00, 0xf5, 0x21, 0x00


	//----- nvinfo : EIATTR_KPARAM_INFO
	.align		4
.L_1571:
        /*0078*/ 	.byte	0x04, 0x17
        /*007a*/ 	.short	(.L_1573 - .L_1572)
.L_1572:
        /*007c*/ 	.word	0x00000000
        /*0080*/ 	.short	0x0002
        /*0082*/ 	.short	0x0010
        /*0084*/ 	.byte	0x00, 0xf5, 0x21, 0x00


	//----- nvinfo : EIATTR_KPARAM_INFO
	.align		4
.L_1573:
        /*0088*/ 	.byte	0x04, 0x17
        /*008a*/ 	.short	(.L_1575 - .L_1574)
.L_1574:
        /*008c*/ 	.word	0x00000000
        /*0090*/ 	.short	0x0001
        /*0092*/ 	.short	0x0008
        /*0094*/ 	.byte	0x00, 0xf5, 0x21, 0x00


	//----- nvinfo : EIATTR_KPARAM_INFO
	.align		4
.L_1575:
        /*0098*/ 	.byte	0x04, 0x17
        /*009a*/ 	.short	(.L_1577 - .L_1576)
.L_1576:
        /*009c*/ 	.word	0x00000000
        /*00a0*/ 	.short	0x0000
        /*00a2*/ 	.short	0x0000
        /*00a4*/ 	.byte	0x00, 0xf5, 0x21, 0x00


	//----- nvinfo : EIATTR_SPARSE_MMA_MASK
	.align		4
.L_1577:
        /*00a8*/ 	.byte	0x03, 0x50
        /*00aa*/ 	.short	0x0000


	//----- nvinfo : EIATTR_MAXREG_COUNT
	.align		4
        /*00ac*/ 	.byte	0x03, 0x1b
        /*00ae*/ 	.short	0x00ff


	//----- nvinfo : EIATTR_MERCURY_ISA_VERSION
	.align		4
        /*00b0*/ 	.byte	0x03, 0x5f
        /*00b2*/ 	.short	0x0101


	//----- nvinfo : EIATTR_VRC_CTA_INIT_COUNT
	.align		4
        /*00b4*/ 	.byte	0x02, 0x4a
	.zero		1
	.zero		1


	//----- nvinfo : EIATTR_EXIT_INSTR_OFFSETS
	.align		4
        /*00b8*/ 	.byte	0x04, 0x1c
        /*00ba*/ 	.short	(.L_1579 - .L_1578)


	//   ....[0]....
.L_1578:
        /*00bc*/ 	.word	0x00000650


	//----- nvinfo : EIATTR_CBANK_PARAM_SIZE
	.align		4
.L_1579:
        /*00c0*/ 	.byte	0x03, 0x19
        /*00c2*/ 	.short	0x0050


	//----- nvinfo : EIATTR_PARAM_CBANK
	.align		4
        /*00c4*/ 	.byte	0x04, 0x0a
        /*00c6*/ 	.short	(.L_1581 - .L_1580)
	.align		4
.L_1580:
        /*00c8*/ 	.word	index@(.nv.constant0._Z9kernel_41PfS_S_S_S_S_S_S_S_S_)
        /*00cc*/ 	.short	0x0380
        /*00ce*/ 	.short	0x0050


	//----- nvinfo : EIATTR_SW_WAR
	.align		4
.L_1581:
        /*00d0*/ 	.byte	0x04, 0x36
        /*00d2*/ 	.short	(.L_1583 - .L_1582)
.L_1582:
        /*00d4*/ 	.word	0x00000008
.L_1583:


//--------------------- .nv.info._Z9kernel_40PfS_S_S_S_S_S_S_S_S_ --------------------------
	.section	.nv.info._Z9kernel_40PfS_S_S_S_S_S_S_S_S_,"",@"SHT_CUDA_INFO"
	.sectionflags	@""
	.align	4


	//----- nvinfo : EIATTR_CUDA_API_VERSION
	.align		4
        /*0000*/ 	.byte	0x04, 0x37
        /*0002*/ 	.short	(.L_1585 - .L_1584)
.L_1584:
        /*0004*/ 	.word	0x00000082


	//----- nvinfo : EIATTR_KPARAM_INFO
	.align		4
.L_1585:
        /*0008*/ 	.byte	0x04, 0x17
        /*000a*/ 	.short	(.L_1587 - .L_1586)
.L_1586:
        /*000c*/ 	.word	0x00000000
        /*0010*/ 	.short	0x0009
        /*0012*/ 	.short	0x0048
        /*0014*/ 	.byte	0x00, 0xf5, 0x21, 0x00


	//----- nvinfo : EIATTR_KPARAM_INFO
	.align		4
.L_1587:
        /*0018*/ 	.byte	0x04, 0x17
        /*001a*/ 	.short	(.L_1589 - .L_1588)
.L_1588:
        /*001c*/ 	.word	0x00000000
        /*0020*/ 	.short	0x0008
        /*0022*/ 	.short	0x0040
        /*0024*/ 	.byte	0x00, 0xf5, 0x21, 0x00


	//----- nvinfo : EIATTR_KPARAM_INFO
	.align		4
.L_1589:
        /*0028*/ 	.byte	0x04, 0x17
        /*002a*/ 	.short	(.L_1591 - .L_1590)
.L_1590:
        /*002c*/ 	.word	0x00000000
        /*0030*/ 	.short	0x0007
        /*0032*/ 	.short	0x0038
        /*0034*/ 	.byte	0x00, 0xf5, 0x21, 0x00


	//----- nvinfo : EIATTR_KPARAM_INFO
	.align		4
.L_1591:
        /*0038*/ 	.byte	0x04, 0x17
        /*003a*/ 	.short	(.L_1593 - .L_1592)
.L_1592:
        /*003c*/ 	.word	0x00000000
        /*0040*/ 	.short	0x0006
        /*0042*/ 	.short	0x0030
        /*0044*/ 	.byte	0x00, 0xf5, 0x21, 0x00


	//----- nvinfo : EIATTR_KPARAM_INFO
	.align		4
.L_1593:
        /*0048*/ 	.byte	0x04, 0x17
        /*004a*/ 	.short	(.L_1595 - .L_1594)
.L_1594:
        /*004c*/ 	.word	0x00000000
        /*0050*/ 	.short	0x0005
        /*0052*/ 	.short	0x0028
        /*0054*/ 	.byte	0x00, 0xf5, 0x21, 0x00


	//----- nvinfo : EIATTR_KPARAM_INFO
	.align		4
.L_1595:
        /*0058*/ 	.byte	0x04, 0x17
        /*005a*/ 	.short	(.L_1597 - .L_1596)
.L_1596:
        /*005c*/ 	.word	0x00000000
        /*0060*/ 	.short	0x0004
        /*0062*/ 	.short	0x0020
        /*0064*/ 	.byte	0x00, 0xf5, 0x21, 0x00


	//----- nvinfo : EIATTR_KPARAM_INFO
	.align		4
.L_1597:
        /*0068*/ 	.byte	0x04, 0x17
        /*006a*/ 	.short	(.L_1599 - .L_1598)
.L_1598:
        /*006c*/ 	.word	0x00000000
        /*0070*/ 	.short	0x0003
        /*0072*/ 	.short	0x0018
        /*0074*/ 	.byte	0x00, 0xf5, 0x21, 0x00


	//----- nvinfo : EIATTR_KPARAM_INFO
	.align		4
.L_1599:
        /*0078*/ 	.byte	0x04, 0x17
        /*007a*/ 	.short	(.L_1601 - .L_1600)
.L_1600:
        /*007c*/ 	.word	0x00000000
        /*0080*/ 	.short	0x0002
        /*0082*/ 	.short	0x0010
        /*0084*/ 	.byte	0x00, 0xf5, 0x21, 0x00


	//----- nvinfo : EIATTR_KPARAM_INFO
	.align		4
.L_1601:
        /*0088*/ 	.byte	0x04, 0x17
        /*008a*/ 	.short	(.L_1603 - .L_1602)
.L_1602:
        /*008c*/ 	.word	0x00000000
        /*0090*/ 	.short	0x0001
        /*0092*/ 	.short	0x0008
        /*0094*/ 	.byte	0x00, 0xf5, 0x21, 0x00


	//----- nvinfo : EIATTR_KPARAM_INFO
	.align		4
.L_1603:
        /*0098*/ 	.byte	0x04, 0x17
        /*009a*/ 	.short	(.L_1605 - .L_1604)
.L_1604:
        /*009c*/ 	.word	0x00000000
        /*00a0*/ 	.short	0x0000
        /*00a2*/ 	.short	0x0000
        /*00a4*/ 	.byte	0x00, 0xf5, 0x21, 0x00


	//----- nvinfo : EIATTR_SPARSE_MMA_MASK
	.align		4
.L_1605:
        /*00a8*/ 	.byte	0x03, 0x50
        /*00aa*/ 	.short	0x0000


	//----- nvinfo : EIATTR_MAXREG_COUNT
	.align		4
        /*00ac*/ 	.byte	0x03, 0x1b
        /*00ae*/ 	.short	0x00ff


	//----- nvinfo : EIATTR_MERCURY_ISA_VERSION
	.align		4
        /*00b0*/ 	.byte	0x03, 0x5f
        /*00b2*/ 	.short	0x0101


	//----- nvinfo : EIATTR_VRC_CTA_INIT_COUNT
	.align		4
        /*00b4*/ 	.byte	0x02, 0x4a
	.zero		1
	.zero		1


	//----- nvinfo : EIATTR_EXIT_INSTR_OFFSETS
	.align		4
        /*00b8*/ 	.byte	0x04, 0x1c
        /*00ba*/ 	.short	(.L_1607 - .L_1606)


	//   ....[0]....
.L_1606:
        /*00bc*/ 	.word	0x00000650


	//----- nvinfo : EIATTR_CBANK_PARAM_SIZE
	.align		4
.L_1607:
        /*00c0*/ 	.byte	0x03, 0x19
        /*00c2*/ 	.short	0x0050


	//----- nvinfo : EIATTR_PARAM_CBANK
	.align		4
        /*00c4*/ 	.byte	0x04, 0x0a
        /*00c6*/ 	.short	(.L_1609 - .L_1608)
	.align		4
.L_1608:
        /*00c8*/ 	.word	index@(.nv.constant0._Z9kernel_40PfS_S_S_S_S_S_S_S_S_)
        /*00cc*/ 	.short	0x0380
        /*00ce*/ 	.short	0x0050


	//----- nvinfo : EIATTR_SW_WAR
	.align		4
.L_1609:
        /*00d0*/ 	.byte	0x04, 0x36
        /*00d2*/ 	.short	(.L_1611 - .L_1610)
.L_1610:
        /*00d4*/ 	.word	0x00000008
.L_1611:


//--------------------- .nv.info._Z9kernel_39PfS_S_S_S_S_S_S_S_S_ --------------------------
	.section	.nv.info._Z9kernel_39PfS_S_S_S_S_S_S_S_S_,"",@"SHT_CUDA_INFO"
	.sectionflags	@""
	.align	4


	//----- nvinfo : EIATTR_CUDA_API_VERSION
	.align		4
        /*0000*/ 	.byte	0x04, 0x37
        /*0002*/ 	.short	(.L_1613 - .L_1612)
.L_1612:
        /*0004*/ 	.word	0x00000082


	//----- nvinfo : EIATTR_KPARAM_INFO
	.align		4
.L_1613:
        /*0008*/ 	.byte	0x04, 0x17
        /*000a*/ 	.short	(.L_1615 - .L_1614)
.L_1614:
        /*000c*/ 	.word	0x00000000
        /*0010*/ 	.short	0x0009
        /*0012*/ 	.short	0x0048
        /*0014*/ 	.byte	0x00, 0xf5, 0x21, 0x00


	//----- nvinfo : EIATTR_KPARAM_INFO
	.align		4
.L_1615:
        /*0018*/ 	.byte	0x04, 0x17
        /*001a*/ 	.short	(.L_1617 - .L_1616)
.L_1616:
        /*001c*/ 	.word	0x00000000
        /*0020*/ 	.short	0x0008
        /*0022*/ 	.short	0x0040
        /*0024*/ 	.byte	0x00, 0xf5, 0x21, 0x00


	//----- nvinfo : EIATTR_KPARAM_INFO
	.align		4
.L_1617:
        /*0028*/ 	.byte	0x04, 0x17
        /*002a*/ 	.short	(.L_1619 - .L_1618)
.L_1618:
        /*002c*/ 	.word	0x00000000
        /*0030*/ 	.short	0x0007
        /*0032*/ 	.short	0x0038
        /*0034*/ 	.byte	0x00, 0xf5, 0x21, 0x00


	//----- nvinfo : EIATTR_KPARAM_INFO
	.align		4
.L_1619:
        /*0038*/ 	.byte	0x04, 0x17
        /*003a*/ 	.short	(.L_1621 - .L_1620)
.L_1620:
        /*003c*/ 	.word	0x00000000
        /*0040*/ 	.short	0x0006
        /*0042*/ 	.short	0x0030
        /*0044*/ 	.byte	0x00, 0xf5, 0x21, 0x00


	//----- nvinfo : EIATTR_KPARAM_INFO
	.align		4
.L_1621:
        /*0048*/ 	.byte	0x04, 0x17
        /*004a*/ 	.short	(.L_1623 - .L_1622)
.L_1622:
        /*004c*/ 	.word	0x00000000
        /*0050*/ 	.short	0x0005
        /*0052*/ 	.short	0x0028
        /*0054*/ 	.byte	0x00, 0xf5, 0x21, 0x00


	//----- nvinfo : EIATTR_KPARAM_INFO
	.align		4
.L_1623:
        /*0058*/ 	.byte	0x04, 0x17
        /*005a*/ 	.short	(.L_1625 - .L_1624)
.L_1624:
        /*005c*/ 	.word	0x00000000
        /*0060*/ 	.short	0x0004
        /*0062*/ 	.short	0x0020
        /*0064*/ 	.byte	0x00, 0xf5, 0x21, 0x00


	//----- nvinfo : EIATTR_KPARAM_INFO
	.align		4
.L_1625:
        /*0068*/ 	.byte	0x04, 0x17
        /*006a*/ 	.short	(.L_1627 - .L_1626)
.L_1626:
        /*006c*/ 	.word	0x00000000
        /*0070*/ 	.short	0x0003
        /*0072*/ 	.short	0x0018
        /*0074*/ 	.byte	0x00, 0xf5, 0x21, 0x00


	//----- nvinfo : EIATTR_KPARAM_INFO
	.align		4
.L_1627:
        /*0078*/ 	.byte	0x04, 0x17
        /*007a*/ 	.short	(.L_1629 - .L_1628)
.L_1628:
        /*007c*/ 	.word	0x00000000
        /*0080*/ 	.short	0x0002
        /*0082*/ 	.short	0x0010
        /*0084*/ 	.byte	0x00, 0xf5, 0x21, 0x00


	//----- nvinfo : EIATTR_KPARAM_INFO
	.align		4
.L_1629:
        /*0088*/ 	.byte	0x04, 0x17
        /*008a*/ 	.short	(.L_1631 - .L_1630)
.L_1630:
        /*008c*/ 	.word	0x00000000
        /*0090*/ 	.short	0x0001
        /*0092*/ 	.short	0x0008
        /*0094*/ 	.byte	0x00, 0xf5, 0x21, 0x00


	//----- nvinfo : EIATTR_KPARAM_INFO
	.align		4
.L_1631:
        /*0098*/ 	.byte	0x04, 0x17
        /*009a*/ 	.short	(.L_1633 - .L_1632)
.L_1632:
        /*009c*/ 	.word	0x00000000
        /*00a0*/ 	.short	0x0000
        /*00a2*/ 	.short	0x0000
        /*00a4*/ 	.byte	0x00, 0xf5, 0x21, 0x00


	//----- nvinfo : EIATTR_SPARSE_MMA_MASK
	.align		4
.L_1633:
        /*00a8*/ 	.byte	0x03, 0x50
        /*00aa*/ 	.short	0x0000


	//----- nvinfo : EIATTR_MAXREG_COUNT
	.align		4
        /*00ac*/ 	.byte	0x03, 0x1b
        /*00ae*/ 	.short	0x00ff


	//----- nvinfo : EIATTR_MERCURY_ISA_VERSION
	.align		4
        /*00b0*/ 	.byte	0x03, 0x5f
        /*00b2*/ 	.short	0x0101


	//----- nvinfo : EIATTR_VRC_CTA_INIT_COUNT
	.align		4
        /*00b4*/ 	.byte	0x02, 0x4a
	.zero		1
	.zero		1


	//----- nvinfo : EIATTR_EXIT_INSTR_OFFSETS
	.align		4
        /*00b8*/ 	.byte	0x04, 0x1c
        /*00ba*/ 	.short	(.L_1635 - .L_1634)


	//   ....[0]....
.L_1634:
        /*00bc*/ 	.word	0x00000630


	//----- nvinfo : EIATTR_CBANK_PARAM_SIZE
	.align		4
.L_1635:
        /*00c0*/ 	.byte	0x03, 0x19
        /*00c2*/ 	.short	0x0050


	//----- nvinfo : EIATTR_PARAM_CBANK
	.align		4
        /*00c4*/ 	.byte	0x04, 0x0a
        /*00c6*/ 	.short	(.L_1637 - .L_1636)
	.align		4
.L_1636:
        /*00c8*/ 	.word	index@(.nv.constant0._Z9kernel_39PfS_S_S_S_S_S_S_S_S_)
        /*00cc*/ 	.short	0x0380
        /*00ce*/ 	.short	0x0050


	//----- nvinfo : EIATTR_SW_WAR
	.align		4
.L_1637:
        /*00d0*/ 	.byte	0x04, 0x36
        /*00d2*/ 	.short	(.L_1639 - .L_1638)
.L_1638:
        /*00d4*/ 	.word	0x00000008
.L_1639:


//--------------------- .nv.info._Z9kernel_38PfS_S_S_S_S_S_S_S_S_ --------------------------
	.section	.nv.info._Z9kernel_38PfS_S_S_S_S_S_S_S_S_,"",@"SHT_CUDA_INFO"
	.sectionflags	@""
	.align	4


	//----- nvinfo : EIATTR_CUDA_API_VERSION
	.align		4
        /*0000*/ 	.byte	0x04, 0x37
        /*0002*/ 	.short	(.L_1641 - .L_1640)
.L_1640:
        /*0004*/ 	.word	0x00000082


	//----- nvinfo : EIATTR_KPARAM_INFO
	.align		4
.L_1641:
        /*0008*/ 	.byte	0x04, 0x17
        /*000a*/ 	.short	(.L_1643 - .L_1642)
.L_1642:
        /*000c*/ 	.word	0x00000000
        /*0010*/ 	.short	0x0009
        /*0012*/ 	.short	0x0048
        /*0014*/ 	.byte	0x00, 0xf5, 0x21, 0x00


	//----- nvinfo : EIATTR_KPARAM_INFO
	.align		4
.L_1643:
        /*0018*/ 	.byte	0x04, 0x17
        /*001a*/ 	.short	(.L_1645 - .L_1644)
.L_1644:
        /*001c*/ 	.word	0x00000000
        /*0020*/ 	.short	0x0008
        /*0022*/ 	.short	0x0040
        /*0024*/ 	.byte	0x00, 0xf5, 0x21, 0x00


	//----- nvinfo : EIATTR_KPARAM_INFO
	.align		4
.L_1645:
        /*0028*/ 	.byte	0x04, 0x17
        /*002a*/ 	.short	(.L_1647 - .L_1646)
.L_1646:
        /*002c*/ 	.word	0x00000000
        /*0030*/ 	.short	0x0007
        /*0032*/ 	.short	0x0038
        /*0034*/ 	.byte	0x00, 0xf5, 0x21, 0x00


	//----- nvinfo : EIATTR_KPARAM_INFO
	.align		4
.L_1647:
        /*0038*/ 	.byte	0x04, 0x17
        /*003a*/ 	.short	(.L_1649 - .L_1648)
.L_1648:
        /*003c*/ 	.word	0x00000000
        /*0040*/ 	.short	0x0006
        /*0042*/ 	.short	0x0030
        /*0044*/ 	.byte	0x00, 0xf5, 0x21, 0x00


	//----- nvinfo : EIATTR_KPARAM_INFO
	.align		4
.L_1649:
        /*0048*/ 	.byte	0x04, 0x17
        /*004a*/ 	.short	(.L_1651 - .L_1650)
.L_1650:
        /*004c*/ 	.word	0x00000000
        /*0050*/ 	.short	0x0005
        /*0052*/ 	.short	0x0028
        /*0054*/ 	.byte	0x00, 0xf5, 0x21, 0x00


	//----- nvinfo : EIATTR_KPARAM_INFO
	.align		4
.L_1651:
        /*0058*/ 	.byte	0x04, 0x17
        /*005a*/ 	.short	(.L_1653 - .L_1652)
.L_1652:
        /*005c*/ 	.word	0x00000000
        /*0060*/ 	.short	0x0004
        /*0062*/ 	.short	0x0020
        /*0064*/ 	.byte	0x00, 0xf5, 0x21, 0x00


	//----- nvinfo : EIATTR_KPARAM_INFO
	.align		4
.L_1653:
        /*0068*/ 	.byte	0x04, 0x17
        /*006a*/ 	.short	(.L_1655 - .L_1654)
.L_1654:
        /*006c*/ 	.word	0x00000000
        /*0070*/ 	.short	0x0003
        /*0072*/ 	.short	0x0018
        /*0074*/ 	.byte	0x00, 0xf5, 0x21, 0x00


	//----- nvinfo : EIATTR_KPARAM_INFO
	.align		4
.L_1655:
        /*0078*/ 	.byte	0x04, 0x17
        /*007a*/ 	.short	(.L_1657 - .L_1656)
.L_1656:
        /*007c*/ 	.word	0x00000000
        /*0080*/ 	.short	0x0002
        /*0082*/ 	.short	0x0010
        /*0084*/ 	.byte	0x00, 0xf5, 0x21, 0x00


	//----- nvinfo : EIATTR_KPARAM_INFO
	.align		4
.L_1657:
        /*0088*/ 	.byte	0x04, 0x17
        /*008a*/ 	.short	(.L_1659 - .L_1658)
.L_1658:
        /*008c*/ 	.word	0x00000000
        /*0090*/ 	.short	0x0001
        /*0092*/ 	.short	0x0008
        /*0094*/ 	.byte	0x00, 0xf5, 0x21, 0x00


	//----- nvinfo : EIATTR_KPARAM_INFO
	.align		4
.L_1659:
        /*0098*/ 	.byte	0x04, 0x17
        /*009a*/ 	.short	(.L_1661 - .L_1660)
.L_1660:
        /*009c*/ 	.word	0x00000000
        /*00a0*/ 	.short	0x0000
        /*00a2*/ 	.short	0x0000
        /*00a4*/ 	.byte	0x00, 0xf5, 0x21, 0x00


	//----- nvinfo : EIATTR_SPARSE_MMA_MASK
	.align		4
.L_1661:
        /*00a8*/ 	.byte	0x03, 0x50
        /*00aa*/ 	.short	0x0000


	//----- nvinfo : EIATTR_MAXREG_COUNT
	.align		4
        /*00ac*/ 	.byte	0x03, 0x1b
        /*00ae*/ 	.short	0x00ff


	//----- nvinfo : EIATTR_MERCURY_ISA_VERSION
	.align		4
        /*00b0*/ 	.byte	0x03, 0x5f
        /*00b2*/ 	.short	0x0101


	//----- nvinfo : EIATTR_VRC_CTA_INIT_COUNT
	.align		4
        /*00b4*/ 	.byte	0x02, 0x4a
	.zero		1
	.zero		1


	//----- nvinfo : EIATTR_EXIT_INSTR_OFFSETS
	.align		4
        /*00b8*/ 	.byte	0x04, 0x1c
        /*00ba*/ 	.short	(.L_1663 - .L_1662)


	//   ....[0]....
.L_1662:
        /*00bc*/ 	.word	0x00000650


	//----- nvinfo : EIATTR_CBANK_PARAM_SIZE
	.align		4
.L_1663:
        /*00c0*/ 	.byte	0x03, 0x19
        /*00c2*/ 	.short	0x0050


	//----- nvinfo : EIATTR_PARAM_CBANK
	.align		4
        /*00c4*/ 	.byte	0x04, 0x0a
        /*00c6*/ 	.short	(.L_1665 - .L_1664)
	.align		4
.L_1664:
        /*00c8*/ 	.word	index@(.nv.constant0._Z9kernel_38PfS_S_S_S_S_S_S_S_S_)
        /*00cc*/ 	.short	0x0380
        /*00ce*/ 	.short	0x0050


	//----- nvinfo : EIATTR_SW_WAR
	.align		4
.L_1665:
        /*00d0*/ 	.byte	0x04, 0x36
        /*00d2*/ 	.short	(.L_1667 - .L_1666)
.L_1666:
        /*00d4*/ 	.word	0x00000008
.L_1667:


//--------------------- .nv.info._Z9kernel_37PfS_S_S_S_S_S_S_S_S_ --------------------------
	.section	.nv.info._Z9kernel_37PfS_S_S_S_S_S_S_S_S_,"",@"SHT_CUDA_INFO"
	.sectionflags	@""
	.align	4


	//----- nvinfo : EIATTR_CUDA_API_VERSION
	.align		4
        /*0000*/ 	.byte	0x04, 0x37
        /*0002*/ 	.short	(.L_1669 - .L_1668)
.L_1668:
        /*0004*/ 	.word	0x00000082


	//----- nvinfo : EIATTR_KPARAM_INFO
	.align		4
.L_1669:
        /*0008*/ 	.byte	0x04, 0x17
        /*000a*/ 	.short	(.L_1671 - .L_1670)
.L_1670:
        /*000c*/ 	.word	0x00000000
        /*0010*/ 	.short	0x0009
        /*0012*/ 	.short	0x0048
        /*0014*/ 	.byte	0x00, 0xf5, 0x21, 0x00


	//----- nvinfo : EIATTR_KPARAM_INFO
	.align		4
.L_1671:
        /*0018*/ 	.byte	0x04, 0x17
        /*001a*/ 	.short	(.L_1673 - .L_1672)
.L_1672:
        /*001c*/ 	.word	0x00000000
        /*0020*/ 	.short	0x0008
        /*0022*/ 	.short	0x0040
        /*0024*/ 	.byte	0x00, 0xf5, 0x21, 0x00


	//----- nvinfo : EIATTR_KPARAM_INFO
	.align		4
.L_1673:
        /*0028*/ 	.byte	0x04, 0x17
        /*002a*/ 	.short	(.L_1675 - .L_1674)
.L_1674:
        /*002c*/ 	.word	0x00000000
        /*0030*/ 	.short	0x0007
        /*0032*/ 	.short	0x0038
        /*0034*/ 	.byte	0x00, 0xf5, 0x21, 0x00


	//----- nvinfo : EIATTR_KPARAM_INFO
	.align		4
.L_1675:
        /*0038*/ 	.byte	0x04, 0x17
        /*003a*/ 	.short	(.L_1677 - .L_1676)
.L_1676:
        /*003c*/ 	.word	0x00000000
        /*0040*/ 	.short	0x0006
        /*0042*/ 	.short	0x0030
        /*0044*/ 	.byte	0x00, 0xf5, 0x21, 0x00


	//----- nvinfo : EIATTR_KPARAM_INFO
	.align		4
.L_1677:
        /*0048*/ 	.byte	0x04, 0x17
        /*004a*/ 	.short	(.L_1679 - .L_1678)
.L_1678:
        /*004c*/ 	.word	0x00000000
        /*0050*/ 	.short	0x0005
        /*0052*/ 	.short	0x0028
        /*0054*/ 	.byte	0x00, 0xf5, 0x21, 0x00


	//----- nvinfo : EIATTR_KPARAM_INFO
	.align		4
.L_1679:
        /*0058*/ 	.byte	0x04, 0x17
        /*005a*/ 	.short	(.L_1681 - .L_1680)
.L_1680:
        /*005c*/ 	.word	0x00000000
        /*0060*/ 	.short	0x0004
        /*0062*/ 	.short	0x0020
        /*0064*/ 	.byte	0x00, 0xf5, 0x21, 0x00


	//----- nvinfo : EIATTR_KPARAM_INFO
	.align		4
.L_1681:
        /*0068*/ 	.byte	0x04, 0x17
        /*006a*/ 	.short	(.L_1683 - .L_1682)
.L_1682:
        /*006c*/ 	.word	0x00000000
        /*0070*/ 	.short	0x0003
        /*0072*/ 	.short	0x0018
        /*0074*/ 	.byte	0x00, 0xf5, 0x21, 0x00


	//----- nvinfo : EIATTR_KPARAM_INFO
	.align		4
.L_1683:
        /*0078*/ 	.byte	0x04, 0x17
        /*007a*/ 	.short	(.L_1685 - .L_1684)
.L_1684:
        /*007c*/ 	.word	0x00000000
        /*0080*/ 	.short	0x0002
        /*0082*/ 	.short	0x0010
        /*0084*/ 	.byte	0x00, 0xf5, 0x21, 0x00


	//----- nvinfo : EIATTR_KPARAM_INFO
	.align		4
.L_1685:
        /*0088*/ 	.byte	0x04, 0x17
        /*008a*/ 	.short	(.L_1687 - .L_1686)
.L_1686:
        /*008c*/ 	.word	0x00000000
        /*0090*/ 	.short	0x0001
        /*0092*/ 	.short	0x0008
        /*0094*/ 	.byte	0x00, 0xf5, 0x21, 0x00


	//----- nvinfo : EIATTR_KPARAM_INFO
	.align		4
.L_1687:
        /*0098*/ 	.byte	0x04, 0x17
        /*009a*/ 	.short	(.L_1689 - .L_1688)
.L_1688:
        /*009c*/ 	.word	0x00000000
        /*00a0*/ 	.short	0x0000
        /*00a2*/ 	.short	0x0000
        /*00a4*/ 	.byte	0x00, 0xf5, 0x21, 0x00


	//----- nvinfo : EIATTR_SPARSE_MMA_MASK
	.align		4
.L_1689:
        /*00a8*/ 	.byte	0x03, 0x50
        /*00aa*/ 	.short	0x0000


	//----- nvinfo : EIATTR_MAXREG_COUNT
	.align		4
        /*00ac*/ 	.byte	0x03, 0x1b
        /*00ae*/ 	.short	0x00ff


	//----- nvinfo : EIATTR_MERCURY_ISA_VERSION
	.align		4
        /*00b0*/ 	.byte	0x03, 0x5f
        /*00b2*/ 	.short	0x0101


	//----- nvinfo : EIATTR_UNUSED_LOAD_BYTE_OFFSET
	.align		4
        /*00b4*/ 	.byte	0x04, 0x44
        /*00b6*/ 	.short	(.L_1691 - .L_1690)


	//   ....[0]....
.L_1690:
        /*00b8*/ 	.word	0x00000510
        /*00bc*/ 	.word	0x0000f0ff


	//----- nvinfo : EIATTR_VRC_CTA_INIT_COUNT
	.align		4
.L_1691:
        /*00c0*/ 	.byte	0x02, 0x4a
	.zero		1
	.zero		1


	//----- nvinfo : EIATTR_EXIT_INSTR_OFFSETS
	.align		4
        /*00c4*/ 	.byte	0x04, 0x1c
        /*00c6*/ 	.short	(.L_1693 - .L_1692)


	//   ....[0]....
.L_1692:
        /*00c8*/ 	.word	0x00000630


	//----- nvinfo : EIATTR_CBANK_PARAM_SIZE
	.align		4
.L_1693:
        /*00cc*/ 	.byte	0x03, 0x19
        /*00ce*/ 	.short	0x0050


	//----- nvinfo : EIATTR_PARAM_CBANK
	.align		4
        /*00d0*/ 	.byte	0x04, 0x0a
        /*00d2*/ 	.short	(.L_1695 - .L_1694)
	.align		4
.L_1694:
        /*00d4*/ 	.word	index@(.nv.constant0._Z9kernel_37PfS_S_S_S_S_S_S_S_S_)
        /*00d8*/ 	.short	0x0380
        /*00da*/ 	.short	0x0050


	//----- nvinfo : EIATTR_SW_WAR
	.align		4
.L_1695:
        /*00dc*/ 	.byte	0x04, 0x36
        /*00de*/ 	.short	(.L_1697 - .L_1696)
.L_1696:
        /*00e0*/ 	.word	0x00000008
.L_1697:


//--------------------- .nv.info._Z9kernel_36PfS_S_S_S_S_S_S_S_S_ --------------------------
	.section	.nv.info._Z9kernel_36PfS_S_S_S_S_S_S_S_S_,"",@"SHT_CUDA_INFO"
	.sectionflags	@""
	.align	4


	//----- nvinfo : EIATTR_CUDA_API_VERSION
	.align		4
        /*0000*/ 	.byte	0x04, 0x37
        /*0002*/ 	.short	(.L_1699 - .L_1698)
.L_1698:
        /*0004*/ 	.word	0x00000082


	//----- nvinfo : EIATTR_KPARAM_INFO
	.align		4
.L_1699:
        /*0008*/ 	.byte	0x04, 0x17
        /*000a*/ 	.short	(.L_1701 - .L_1700)
.L_1700:
        /*000c*/ 	.word	0x00000000
        /*0010*/ 	.short	0x0009
        /*0012*/ 	.short	0x0048
        /*0014*/ 	.byte	0x00, 0xf5, 0x21, 0x00


	//----- nvinfo : EIATTR_KPARAM_INFO
	.align		4
.L_1701:
        /*0018*/ 	.byte	0x04, 0x17
        /*001a*/ 	.short	(.L_1703 - .L_1702)
.L_1702:
        /*001c*/ 	.word	0x00000000
        /*0020*/ 	.short	0x0008
        /*0022*/ 	.short	0x0040
        /*0024*/ 	.byte	0x00, 0xf5, 0x21, 0x00


	//----- nvinfo : EIATTR_KPARAM_INFO
	.align		4
.L_1703:
        /*0028*/ 	.byte	0x04, 0x17
        /*002a*/ 	.short	(.L_1705 - .L_1704)
.L_1704:
        /*002c*/ 	.word	0x00000000
        /*0030*/ 	.short	0x0007
        /*0032*/ 	.short	0x0038
        /*0034*/ 	.byte	0x00, 0xf5, 0x21, 0x00


	//----- nvinfo : EIATTR_KPARAM_INFO
	.align		4
.L_1705:
        /*0038*/ 	.byte	0x04, 0x17
        /*003a*/ 	.short	(.L_1707 - .L_1706)
.L_1706:
        /*003c*/ 	.word	0x00000000
        /*0040*/ 	.short	0x0006
        /*0042*/ 	.short	0x0030
        /*0044*/ 	.byte	0x00, 0xf5, 0x21, 0x00


	//----- nvinfo : EIATTR_KPARAM_INFO
	.align		4
.L_1707:
        /*0048*/ 	.byte	0x04, 0x17
        /*004a*/ 	.short	(.L_1709 - .L_1708)
.L_1708:
        /*004c*/ 	.word	0x00000000
        /*0050*/ 	.short	0x0005
        /*0052*/ 	.short	0x0028
        /*0054*/ 	.byte	0x00, 0xf5, 0x21, 0x00


	//----- nvinfo : EIATTR_KPARAM_INFO
	.align		4
.L_1709:
        /*0058*/ 	.byte	0x04, 0x17
        /*005a*/ 	.short	(.L_1711 - .L_1710)
.L_1710:
        /*005c*/ 	.word	0x00000000
        /*0060*/ 	.short	0x0004
        /*0062*/ 	.short	0x0020
        /*0064*/ 	.byte	0x00, 0xf5, 0x21, 0x00


	//----- nvinfo : EIATTR_KPARAM_INFO
	.align		4
.L_1711:
        /*0068*/ 	.byte	0x04, 0x17
        /*006a*/ 	.short	(.L_1713 - .L_1712)
.L_1712:
        /*006c*/ 	.word	0x00000000
        /*0070*/ 	.short	0x0003
        /*0072*/ 	.short	0x0018
        /*0074*/ 	.byte	0x00, 0xf5, 0x21, 0x00


	//----- nvinfo : EIATTR_KPARAM_INFO
	.align		4
.L_1713:
        /*0078*/ 	.byte	0x04, 0x17
        /*007a*/ 	.short	(.L_1715 - .L_1714)
.L_1714:
        /*007c*/ 	.word	0x00000000
        /*0080*/ 	.short	0x0002
        /*0082*/ 	.short	0x0010
        /*0084*/ 	.byte	0x00, 0xf5, 0x21, 0x00


	//----- nvinfo : EIATTR_KPARAM_INFO
	.align		4
.L_1715:
        /*0088*/ 	.byte	0x04, 0x17
        /*008a*/ 	.short	(.L_1717 - .L_1716)
.L_1716:
        /*008c*/ 	.word	0x00000000
        /*0090*/ 	.short	0x0001
        /*0092*/ 	.short	0x0008
        /*0094*/ 	.byte	0x00, 0xf5, 0x21, 0x00


	//----- nvinfo : EIATTR_KPARAM_INFO
	.align		4
.L_1717:
        /*0098*/ 	.byte	0x04, 0x17
        /*009a*/ 	.short	(.L_1719 - .L_1718)
.L_1718:
        /*009c*/ 	.word	0x00000000
        /*00a0*/ 	.short	0x0000
        /*00a2*/ 	.short	0x0000
        /*00a4*/ 	.byte	0x00, 0xf5, 0x21, 0x00


	//----- nvinfo : EIATTR_SPARSE_MMA_MASK
	.align		4
.L_1719:
        /*00a8*/ 	.byte	0x03, 0x50
        /*00aa*/ 	.short	0x0000


	//----- nvinfo : EIATTR_MAXREG_COUNT
	.align		4
        /*00ac*/ 	.byte	0x03, 0x1b
        /*00ae*/ 	.short	0x00ff


	//----- nvinfo : EIATTR_MERCURY_ISA_VERSION
	.align		4
        /*00b0*/ 	.byte	0x03, 0x5f
        /*00b2*/ 	.short	0x0101


	//----- nvinfo : EIATTR_VRC_CTA_INIT_COUNT
	.align		4
        /*00b4*/ 	.byte	0x02, 0x4a
	.zero		1
	.zero		1


	//----- nvinfo : EIATTR_EXIT_INSTR_OFFSETS
	.align		4
        /*00b8*/ 	.byte	0x04, 0x1c
        /*00ba*/ 	.short	(.L_1721 - .L_1720)


	//   ....[0]....
.L_1720:
        /*00bc*/ 	.word	0x00000640


	//----- nvinfo : EIATTR_CBANK_PARAM_SIZE
	.align		4
.L_1721:
        /*00c0*/ 	.byte	0x03, 0x19
        /*00c2*/ 	.short	0x0050


	//----- nvinfo : EIATTR_PARAM_CBANK
	.align		4
        /*00c4*/ 	.byte	0x04, 0x0a
        /*00c6*/ 	.short	(.L_1723 - .L_1722)
	.align		4
.L_1722:
        /*00c8*/ 	.word	index@(.nv.constant0._Z9kernel_36PfS_S_S_S_S_S_S_S_S_)
        /*00cc*/ 	.short	0x0380
        /*00ce*/ 	.short	0x0050


	//----- nvinfo : EIATTR_SW_WAR
	.align		4
.L_1723:
        /*00d0*/ 	.byte	0x04, 0x36
        /*00d2*/ 	.short	(.L_1725 - .L_1724)
.L_1724:
        /*00d4*/ 	.word	0x00000008
.L_1725:


//--------------------- .nv.info._Z9kernel_35PfS_S_S_S_S_S_S_S_S_ --------------------------
	.section	.nv.info._Z9kernel_35PfS_S_S_S_S_S_S_S_S_,"",@"SHT_CUDA_INFO"
	.sectionflags	@""
	.align	4


	//----- nvinfo : EIATTR_CUDA_API_VERSION
	.align		4
        /*0000*/ 	.byte	0x04, 0x37
        /*0002*/ 	.short	(.L_1727 - .L_1726)
.L_1726:
        /*0004*/ 	.word	0x00000082


	//----- nvinfo : EIATTR_KPARAM_INFO
	.align		4
.L_1727:
        /*0008*/ 	.byte	0x04, 0x17
        /*000a*/ 	.short	(.L_1729 - .L_1728)
.L_1728:
        /*000c*/ 	.word	0x00000000
        /*0010*/ 	.short	0x0009
        /*0012*/ 	.short	0x0048
        /*0014*/ 	.byte	0x00, 0xf5, 0x21, 0x00


	//----- nvinfo : EIATTR_KPARAM_INFO
	.align		4
.L_1729:
        /*0018*/ 	.byte	0x04, 0x17
        /*001a*/ 	.short	(.L_1731 - .L_1730)
.L_1730:
        /*001c*/ 	.word	0x00000000
        /*0020*/ 	.short	0x0008
        /*0022*/ 	.short	0x0040
        /*0024*/ 	.byte	0x00, 0xf5, 0x21, 0x00


	//----- nvinfo : EIATTR_KPARAM_INFO
	.align		4
.L_1731:
        /*0028*/ 	.byte	0x04, 0x17
        /*002a*/ 	.short	(.L_1733 - .L_1732)
.L_1732:
        /*002c*/ 	.word	0x00000000
        /*0030*/ 	.short	0x0007
        /*0032*/ 	.short	0x0038
        /*0034*/ 	.byte	0x00, 0xf5, 0x21, 0x00


	//----- nvinfo : EIATTR_KPARAM_INFO
	.align		4
.L_1733:
        /*0038*/ 	.byte	0x04, 0x17
        /*003a*/ 	.short	(.L_1735 - .L_1734)
.L_1734:
        /*003c*/ 	.word	0x00000000
        /*0040*/ 	.short	0x0006
        /*0042*/ 	.short	0x0030
        /*0044*/ 	.byte	0x00, 0xf5, 0x21, 0x00


	//----- nvinfo : EIATTR_KPARAM_INFO
	.align		4
.L_1735:
        /*0048*/ 	.byte	0x04, 0x17
        /*004a*/ 	.short	(.L_1737 - .L_1736)
.L_1736:
        /*004c*/ 	.word	0x00000000
        /*0050*/ 	.short	0x0005
        /*0052*/ 	.short	0x0028
        /*0054*/ 	.byte	0x00, 0xf5, 0x21, 0x00


	//----- nvinfo : EIATTR_KPARAM_INFO
	.align		4
.L_1737:
        /*0058*/ 	.byte	0x04, 0x17
        /*005a*/ 	.short	(.L_1739 - .L_1738)
.L_1738:
        /*005c*/ 	.word	0x00000000
        /*0060*/ 	.short	0x0004
        /*0062*/ 	.short	0x0020
        /*0064*/ 	.byte	0x00, 0xf5, 0x21, 0x00


	//----- nvinfo : EIATTR_KPARAM_INFO
	.align		4
.L_1739:
        /*0068*/ 	.byte	0x04, 0x17
        /*006a*/ 	.short	(.L_1741 - .L_1740)
.L_1740:
        /*006c*/ 	.word	0x00000000
        /*0070*/ 	.short	0x0003
        /*0072*/ 	.short	0x0018
        /*0074*/ 	.byte	0x00, 0xf5, 0x21, 0x00


	//----- nvinfo : EIATTR_KPARAM_INFO
	.align		4
.L_1741:
        /*0078*/ 	.byte	0x04, 0x17
        /*007a*/ 	.short	(.L_1743 - .L_1742)
.L_1742:
        /*007c*/ 	.word	0x00000000
        /*0080*/ 	.short	0x0002
        /*0082*/ 	.short	0x0010
        /*0084*/ 	.byte	0x00, 0xf5, 0x21, 0x00


	//----- nvinfo : EIATTR_KPARAM_INFO
	.align		4
.L_1743:
        /*0088*/ 	.byte	0x04, 0x17
        /*008a*/ 	.short	(.L_1745 - .L_1744)
.L_1744:
        /*008c*/ 	.word	0x00000000
        /*0090*/ 	.short	0x0001
        /*0092*/ 	.short	0x0008
        /*0094*/ 	.byte	0x00, 0xf5, 0x21, 0x00


	//----- nvinfo : EIATTR_KPARAM_INFO
	.align		4
.L_1745:
        /*0098*/ 	.byte	0x04, 0x17
        /*009a*/ 	.short	(.L_1747 - .L_1746)
.L_1746:
        /*009c*/ 	.word	0x00000000
        /*00a0*/ 	.short	0x0000
        /*00a2*/ 	.short	0x0000
        /*00a4*/ 	.byte	0x00, 0xf5, 0x21, 0x00


	//----- nvinfo : EIATTR_SPARSE_MMA_MASK
	.align		4
.L_1747:
        /*00a8*/ 	.byte	0x03, 0x50
        /*00aa*/ 	.short	0x0000


	//----- nvinfo : EIATTR_MAXREG_COUNT
	.align		4
        /*00ac*/ 	.byte	0x03, 0x1b
        /*00ae*/ 	.short	0x00ff


	//----- nvinfo : EIATTR_MERCURY_ISA_VERSION
	.align		4
        /*00b0*/ 	.byte	0x03, 0x5f
        /*00b2*/ 	.short	0x0101


	//----- nvinfo : EIATTR_VRC_CTA_INIT_COUNT
	.align		4
        /*00b4*/ 	.byte	0x02, 0x4a
	.zero		1
	.zero		1


	//----- nvinfo : EIATTR_EXIT_INSTR_OFFSETS
	.align		4
        /*00b8*/ 	.byte	0x04, 0x1c
        /*00ba*/ 	.short	(.L_1749 - .L_1748)


	//   ....[0]....
.L_1748:
        /*00bc*/ 	.word	0x00000630


	//----- nvinfo : EIATTR_CBANK_PARAM_SIZE
	.align		4
.L_1749:
        /*00c0*/ 	.byte	0x03, 0x19
        /*00c2*/ 	.short	0x0050


	//----- nvinfo : EIATTR_PARAM_CBANK
	.align		4
        /*00c4*/ 	.byte	0x04, 0x0a
        /*00c6*/ 	.short	(.L_1751 - .L_1750)
	.align		4
.L_1750:
        /*00c8*/ 	.word	index@(.nv.constant0._Z9kernel_35PfS_S_S_S_S_S_S_S_S_)
        /*00cc*/ 	.short	0x0380
        /*00ce*/ 	.short	0x0050


	//----- nvinfo : EIATTR_SW_WAR
	.align		4
.L_1751:
        /*00d0*/ 	.byte	0x04, 0x36
        /*00d2*/ 	.short	(.L_1753 - .L_1752)
.L_1752:
        /*00d4*/ 	.word	0x00000008
.L_1753:


//--------------------- .nv.info._Z9kernel_34PfS_S_S_S_S_S_S_S_S_ --------------------------
	.section	.nv.info._Z9kernel_34PfS_S_S_S_S_S_S_S_S_,"",@"SHT_CUDA_INFO"
	.sectionflags	@""
	.align	4


	//----- nvinfo : EIATTR_CUDA_API_VERSION
	.align		4
        /*0000*/ 	.byte	0x04, 0x37
        /*0002*/ 	.short	(.L_1755 - .L_1754)
.L_1754:
        /*0004*/ 	.word	0x00000082


	//----- nvinfo : EIATTR_KPARAM_INFO
	.align		4
.L_1755:
        /*0008*/ 	.byte	0x04, 0x17
        /*000a*/ 	.short	(.L_1757 - .L_1756)
.L_1756:
        /*000c*/ 	.word	0x00000000
        /*0010*/ 	.short	0x0009
        /*0012*/ 	.short	0x0048
        /*0014*/ 	.byte	0x00, 0xf5, 0x21, 0x00


	//----- nvinfo : EIATTR_KPARAM_INFO
	.align		4
.L_1757:
        /*0018*/ 	.byte	0x04, 0x17
        /*001a*/ 	.short	(.L_1759 - .L_1758)
.L_1758:
        /*001c*/ 	.word	0x00000000
        /*0020*/ 	.short	0x0008
        /*0022*/ 	.short	0x0040
        /*0024*/ 	.byte	0x00, 0xf5, 0x21, 0x00


	//----- nvinfo : EIATTR_KPARAM_INFO
	.align		4
.L_1759:
        /*0028*/ 	.byte	0x04, 0x17
        /*002a*/ 	.short	(.L_1761 - .L_1760)
.L_1760:
        /*002c*/ 	.word	0x00000000
        /*0030*/ 	.short	0x0007
        /*0032*/ 	.short	0x0038
        /*0034*/ 	.byte	0x00, 0xf5, 0x21, 0x00


	//----- nvinfo : EIATTR_KPARAM_INFO
	.align		4
.L_1761:
        /*0038*/ 	.byte	0x04, 0x17
        /*003a*/ 	.short	(.L_1763 - .L_1762)
.L_1762:
        /*003c*/ 	.word	0x00000000
        /*0040*/ 	.short	0x0006
        /*0042*/ 	.short	0x0030
        /*0044*/ 	.byte	0x00, 0xf5, 0x21, 0x00


	//----- nvinfo : EIATTR_KPARAM_INFO
	.align		4
.L_1763:
        /*0048*/ 	.byte	0x04, 0x17
        /*004a*/ 	.short	(.L_1765 - .L_1764)
.L_1764:
        /*004c*/ 	.word	0x00000000
        /*0050*/ 	.short	0x0005
        /*0052*/ 	.short	0x0028
        /*0054*/ 	.byte	0x00, 0xf5, 0x21, 0x00


	//----- nvinfo : EIATTR_KPARAM_INFO
	.align		4
.L_1765:
        /*0058*/ 	.byte	0x04, 0x17
        /*005a*/ 	.short	(.L_1767 - .L_1766)
.L_1766:
        /*005c*/ 	.word	0x00000000
        /*0060*/ 	.short	0x0004
        /*0062*/ 	.short	0x0020
        /*0064*/ 	.byte	0x00, 0xf5, 0x21, 0x00


	//----- nvinfo : EIATTR_KPARAM_INFO
	.align		4
.L_1767:
        /*0068*/ 	.byte	0x04, 0x17
        /*006a*/ 	.short	(.L_1769 - .L_1768)
.L_1768:
        /*006c*/ 	.word	0x00000000
        /*0070*/ 	.short	0x0003
        /*0072*/ 	.short	0x0018
        /*0074*/ 	.byte	0x00, 0xf5, 0x21, 0x00


	//----- nvinfo : EIATTR_KPARAM_INFO
	.align		4
.L_1769:
        /*0078*/ 	.byte	0x04, 0x17
        /*007a*/ 	.short	(.L_1771 - .L_1770)
.L_1770:
        /*007c*/ 	.word	0x00000000
        /*0080*/ 	.short	0x0002
        /*0082*/ 	.short	0x0010
        /*0084*/ 	.byte	0x00, 0xf5, 0x21, 0x00


	//----- nvinfo : EIATTR_KPARAM_INFO
	.align		4
.L_1771:
        /*0088*/ 	.byte	0x04, 0x17
        /*008a*/ 	.short	(.L_1773 - .L_1772)
.L_1772:
        /*008c*/ 	.word	0x00000000
        /*0090*/ 	.short	0x0001
        /*0092*/ 	.short	0x0008
        /*0094*/ 	.byte	0x00, 0xf5, 0x21, 0x00


	//----- nvinfo : EIATTR_KPARAM_INFO
	.align		4
.L_1773:
        /*0098*/ 	.byte	0x04, 0x17
        /*009a*/ 	.short	(.L_1775 - .L_1774)
.L_1774:
        /*009c*/ 	.word	0x00000000
        /*00a0*/ 	.short	0x0000
        /*00a2*/ 	.short	0x0000
        /*00a4*/ 	.byte	0x00, 0xf5, 0x21, 0x00


	//----- nvinfo : EIATTR_SPARSE_MMA_MASK
	.align		4
.L_1775:
        /*00a8*/ 	.byte	0x03, 0x50
        /*00aa*/ 	.short	0x0000


	//----- nvinfo : EIATTR_MAXREG_COUNT
	.align		4
        /*00ac*/ 	.byte	0x03, 0x1b
        /*00ae*/ 	.short	0x00ff


	//----- nvinfo : EIATTR_MERCURY_ISA_VERSION
	.align		4
        /*00b0*/ 	.byte	0x03, 0x5f
        /*00b2*/ 	.short	0x0101


	//----- nvinfo : EIATTR_VRC_CTA_INIT_COUNT
	.align		4
        /*00b4*/ 	.byte	0x02, 0x4a
	.zero		1
	.zero		1


	//----- nvinfo : EIATTR_EXIT_INSTR_OFFSETS
	.align		4
        /*00b8*/ 	.byte	0x04, 0x1c
        /*00ba*/ 	.short	(.L_1777 - .L_1776)


	//   ....[0]....
.L_1776:
        /*00bc*/ 	.word	0x00000650


	//----- nvinfo : EIATTR_CBANK_PARAM_SIZE
	.align		4
.L_1777:
        /*00c0*/ 	.byte	0x03, 0x19
        /*00c2*/ 	.short	0x0050


	//----- nvinfo : EIATTR_PARAM_CBANK
	.align		4
        /*00c4*/ 	.byte	0x04, 0x0a
        /*00c6*/ 	.short	(.L_1779 - .L_1778)
	.align		4
.L_1778:
        /*00c8*/ 	.word	index@(.nv.constant0._Z9kernel_34PfS_S_S_S_S_S_S_S_S_)
        /*00cc*/ 	.short	0x0380
        /*00ce*/ 	.short	0x0050


	//----- nvinfo : EIATTR_SW_WAR
	.align		4
.L_1779:
        /*00d0*/ 	.byte	0x04, 0x36
        /*00d2*/ 	.short	(.L_1781 - .L_1780)
.L_1780:
        /*00d4*/ 	.word	0x00000008
.L_1781:


//--------------------- .nv.info._Z9kernel_33PfS_S_S_S_S_S_S_S_S_ --------------------------
	.section	.nv.info._Z9kernel_33PfS_S_S_S_S_S_S_S_S_,"",@"SHT_CUDA_INFO"
	.sectionflags	@""
	.align	4


	//----- nvinfo : EIATTR_CUDA_API_VERSION
	.align		4
        /*0000*/ 	.byte	0x04, 0x37
        /*0002*/ 	.short	(.L_1783 - .L_1782)
.L_1782:
        /*0004*/ 	.word	0x00000082


	//----- nvinfo : EIATTR_KPARAM_INFO
	.align		4
.L_1783:
        /*0008*/ 	.byte	0x04, 0x17
        /*000a*/ 	.short	(.L_1785 - .L_1784)
.L_1784:
        /*000c*/ 	.word	0x00000000
        /*0010*/ 	.short	0x0009
        /*0012*/ 	.short	0x0048
        /*0014*/ 	.byte	0x00, 0xf5, 0x21, 0x00


	//----- nvinfo : EIATTR_KPARAM_INFO
	.align		4
.L_1785:
        /*0018*/ 	.byte	0x04, 0x17
        /*001a*/ 	.short	(.L_1787 - .L_1786)
.L_1786:
        /*001c*/ 	.word	0x00000000
        /*0020*/ 	.short	0x0008
        /*0022*/ 	.short	0x0040
        /*0024*/ 	.byte	0x00, 0xf5, 0x21, 0x00


	//----- nvinfo : EIATTR_KPARAM_INFO
	.align		4
.L_1787:
        /*0028*/ 	.byte	0x04, 0x17
        /*002a*/ 	.short	(.L_1789 - .L_1788)
.L_1788:
        /*002c*/ 	.word	0x00000000
        /*0030*/ 	.short	0x0007
        /*0032*/ 	.short	0x0038
        /*0034*/ 	.byte	0x00, 0xf5, 0x21, 0x00


	//----- nvinfo : EIATTR_KPARAM_INFO
	.align		4
.L_1789:
        /*0038*/ 	.byte	0x04, 0x17
        /*003a*/ 	.short	(.L_1791 - .L_1790)
.L_1790:
        /*003c*/ 	.word	0x00000000
        /*0040*/ 	.short	0x0006
        /*0042*/ 	.short	0x0030
        /*0044*/ 	.byte	0x00, 0xf5, 0x21, 0x00


	//----- nvinfo : EIATTR_KPARAM_INFO
	.align		4
.L_1791:
        /*0048*/ 	.byte	0x04, 0x17
        /*004a*/ 	.short	(.L_1793 - .L_1792)
.L_1792:
        /*004c*/ 	.word	0x00000000
        /*0050*/ 	.short	0x0005
        /*0052*/ 	.short	0x0028
        /*0054*/ 	.byte	0x00, 0xf5, 0x21, 0x00


	//----- nvinfo : EIATTR_KPARAM_INFO
	.align		4
.L_1793:
        /*0058*/ 	.byte	0x04, 0x17
        /*005a*/ 	.short	(.L_1795 - .L_1794)
.L_1794:
        /*005c*/ 	.word	0x00000000
        /*0060*/ 	.short	0x0004
        /*0062*/ 	.short	0x0020
        /*0064*/ 	.byte	0x00, 0xf5, 0x21, 0x00


	//----- nvinfo : EIATTR_KPARAM_INFO
	.align		4
.L_1795:
        /*0068*/ 	.byte	0x04, 0x17
        /*006a*/ 	.short	(.L_1797 - .L_1796)
.L_1796:
        /*006c*/ 	.word	0x00000000
        /*0070*/ 	.short	0x0003
        /*0072*/ 	.short	0x0018
        /*0074*/ 	.byte	0x00, 0xf5, 0x21, 0x00


	//----- nvinfo : EIATTR_KPARAM_INFO
	.align		4
.L_1797:
        /*0078*/ 	.byte	0x04, 0x17
        /*007a*/ 	.short	(.L_1799 - .L_1798)
.L_1798:
        /*007c*/ 	.word	0x00000000
        /*0080*/ 	.short	0x0002
        /*0082*/ 	.short	0x0010
        /*0084*/ 	.byte	0x00, 0xf5, 0x21, 0x00


	//----- nvinfo : EIATTR_KPARAM_INFO
	.align		4
.L_1799:
        /*0088*/ 	.byte	0x04, 0x17
        /*008a*/ 	.short	(.L_1801 - .L_1800)
.L_1800:
        /*008c*/ 	.word	0x00000000
        /*0090*/ 	.short	0x0001
        /*0092*/ 	.short	0x0008
        /*0094*/ 	.byte	0x00, 0xf5, 0x21, 0x00


	//----- nvinfo : EIATTR_KPARAM_INFO
	.align		4
.L_1801:
        /*0098*/ 	.byte	0x04, 0x17
        /*009a*/ 	.short	(.L_1803 - .L_1802)
.L_1802:
        /*009c*/ 	.word	0x00000000
        /*00a0*/ 	.short	0x0000
        /*00a2*/ 	.short	0x0000
        /*00a4*/ 	.byte	0x00, 0xf5, 0x21, 0x00


	//----- nvinfo : EIATTR_SPARSE_MMA_MASK
	.align		4
.L_1803:
        /*00a8*/ 	.byte	0x03, 0x50
        /*00aa*/ 	.short	0x0000


	//----- nvinfo : EIATTR_MAXREG_COUNT
	.align		4
        /*00ac*/ 	.byte	0x03, 0x1b
        /*00ae*/ 	.short	0x00ff


	//----- nvinfo : EIATTR_MERCURY_ISA_VERSION
	.align		4
        /*00b0*/ 	.byte	0x03, 0x5f
        /*00b2*/ 	.short	0x0101


	//----- nvinfo : EIATTR_VRC_CTA_INIT_COUNT
	.align		4
        /*00b4*/ 	.byte	0x02, 0x4a
	.zero		1
	.zero		1


	//----- nvinfo : EIATTR_EXIT_INSTR_OFFSETS
	.align		4
        /*00b8*/ 	.byte	0x04, 0x1c
        /*00ba*/ 	.short	(.L_1805 - .L_1804)


	//   ....[0]....
.L_1804:
        /*00bc*/ 	.word	0x00000630


	//----- nvinfo : EIATTR_CBANK_PARAM_SIZE
	.align		4
.L_1805:
        /*00c0*/ 	.byte	0x03, 0x19
        /*00c2*/ 	.short	0x0050


	//----- nvinfo : EIATTR_PARAM_CBANK
	.align		4
        /*00c4*/ 	.byte	0x04, 0x0a
        /*00c6*/ 	.short	(.L_1807 - .L_1806)
	.align		4
.L_1806:
        /*00c8*/ 	.word	index@(.nv.constant0._Z9kernel_33PfS_S_S_S_S_S_S_S_S_)
        /*00cc*/ 	.short	0x0380
        /*00ce*/ 	.short	0x0050


	//----- nvinfo : EIATTR_SW_WAR
	.align		4
.L_1807:
        /*00d0*/ 	.byte	0x04, 0x36
        /*00d2*/ 	.short	(.L_1809 - .L_1808)
.L_1808:
        /*00d4*/ 	.word	0x00000008
.L_1809:


//--------------------- .nv.info._Z9kernel_32PfS_S_S_S_S_S_S_S_S_ --------------------------
	.section	.nv.info._Z9kernel_32PfS_S_S_S_S_S_S_S_S_,"",@"SHT_CUDA_INFO"
	.sectionflags	@""
	.align	4


	//----- nvinfo : EIATTR_CUDA_API_VERSION
	.align		4
        /*0000*/ 	.byte	0x04, 0x37
        /*0002*/ 	.short	(.L_1811 - .L_1810)
.L_1810:
        /*0004*/ 	.word	0x00000082


	//----- nvinfo : EIATTR_KPARAM_INFO
	.align		4
.L_1811:
        /*0008*/ 	.byte	0x04, 0x17
        /*000a*/ 	.short	(.L_1813 - .L_1812)
.L_1812:
        /*000c*/ 	.word	0x00000000
        /*0010*/ 	.short	0x0009
        /*0012*/ 	.short	0x0048
        /*0014*/ 	.byte	0x00, 0xf5, 0x21, 0x00


	//----- nvinfo : EIATTR_KPARAM_INFO
	.align		4
.L_1813:
        /*0018*/ 	.byte	0x04, 0x17
        /*001a*/ 	.short	(.L_1815 - .L_1814)
.L_1814:
        /*001c*/ 	.word	0x00000000
        /*0020*/ 	.short	0x0008
        /*0022*/ 	.short	0x0040
        /*0024*/ 	.byte	0x00, 0xf5, 0x21, 0x00


	//----- nvinfo : EIATTR_KPARAM_INFO
	.align		4
.L_1815:
        /*0028*/ 	.byte	0x04, 0x17
        /*002a*/ 	.short	(.L_1817 - .L_1816)
.L_1816:
        /*002c*/ 	.word	0x00000000
        /*0030*/ 	.short	0x0007
        /*0032*/ 	.short	0x0038
        /*0034*/ 	.byte	0x00, 0xf5, 0x21, 0x00


	//----- nvinfo : EIATTR_KPARAM_INFO
	.align		4
.L_1817:
        /*0038*/ 	.byte	0x04, 0x17
        /*003a*/ 	.short	(.L_1819 - .L_1818)
.L_1818:
        /*003c*/ 	.word	0x00000000
        /*0040*/ 	.short	0x0006
        /*0042*/ 	.short	0x0030
        /*0044*/ 	.byte	0x00, 0xf5, 0x21, 0x00


	//----- nvinfo : EIATTR_KPARAM_INFO
	.align		4
.L_1819:
        /*0048*/ 	.byte	0x04, 0x17
        /*004a*/ 	.short	(.L_1821 - .L_1820)
.L_1820:
        /*004c*/ 	.word	0x00000000
        /*0050*/ 	.short	0x0005
        /*0052*/ 	.short	0x0028
        /*0054*/ 	.byte	0x00, 0xf5, 0x21, 0x00


	//----- nvinfo : EIATTR_KPARAM_INFO
	.align		4
.L_1821:
        /*0058*/ 	.byte	0x04, 0x17
        /*005a*/ 	.short	(.L_1823 - .L_1822)
.L_1822:
        /*005c*/ 	.word	0x00000000
        /*0060*/ 	.short	0x0004
        /*0062*/ 	.short	0x0020
        /*0064*/ 	.byte	0x00, 0xf5, 0x21, 0x00


	//----- nvinfo : EIATTR_KPARAM_INFO
	.align		4
.L_1823:
        /*0068*/ 	.byte	0x04, 0x17
        /*006a*/ 	.short	(.L_1825 - .L_1824)
.L_1824:
        /*006c*/ 	.word	0x00000000
        /*0070*/ 	.short	0x0003
        /*0072*/ 	.short	0x0018
        /*0074*/ 	.byte	0x00, 0xf5, 0x21, 0x00


	//----- nvinfo : EIATTR_KPARAM_INFO
	.align		4
.L_1825:
        /*0078*/ 	.byte	0x04, 0x17
        /*007a*/ 	.short	(.L_1827 - .L_1826)
.L_1826:
        /*007c*/ 	.word	0x00000000
        /*0080*/ 	.short	0x0002
        /*0082*/ 	.short	0x0010
        /*0084*/ 	.byte	0x00, 0xf5, 0x21, 0x00


	//----- nvinfo : EIATTR_KPARAM_INFO
	.align		4
.L_1827:
        /*0088*/ 	.byte	0x04, 0x17
        /*008a*/ 	.short	(.L_1829 - .L_1828)
.L_1828:
        /*008c*/ 	.word	0x00000000
        /*0090*/ 	.short	0x0001
        /*0092*/ 	.short	0x0008
        /*0094*/ 	.byte	0x00, 0xf5, 0x21, 0x00


	//----- nvinfo : EIATTR_KPARAM_INFO
	.align		4
.L_1829:
        /*0098*/ 	.byte	0x04, 0x17
        /*009a*/ 	.short	(.L_1831 - .L_1830)
.L_1830:
        /*009c*/ 	.word	0x00000000
        /*00a0*/ 	.short	0x0000
        /*00a2*/ 	.short	0x0000
        /*00a4*/ 	.byte	0x00, 0xf5, 0x21, 0x00


	//----- nvinfo : EIATTR_SPARSE_MMA_MASK
	.align		4
.L_1831:
        /*00a8*/ 	.byte	0x03, 0x50
        /*00aa*/ 	.short	0x0000


	//----- nvinfo : EIATTR_MAXREG_COUNT
	.align		4
        /*00ac*/ 	.byte	0x03, 0x1b
        /*00ae*/ 	.short	0x00ff


	//----- nvinfo : EIATTR_MERCURY_ISA_VERSION
	.align		4
        /*00b0*/ 	.byte	0x03, 0x5f
        /*00b2*/ 	.short	0x0101


	//----- nvinfo : EIATTR_VRC_CTA_INIT_COUNT
	.align		4
        /*00b4*/ 	.byte	0x02, 0x4a
	.zero		1
	.zero		1


	//----- nvinfo : EIATTR_EXIT_INSTR_OFFSETS
	.align		4
        /*00b8*/ 	.byte	0x04, 0x1c
        /*00ba*/ 	.short	(.L_1833 - .L_1832)


	//   ....[0]....
.L_1832:
        /*00bc*/ 	.word	0x00000640


	//----- nvinfo : EIATTR_CBANK_PARAM_SIZE
	.align		4
.L_1833:
        /*00c0*/ 	.byte	0x03, 0x19
        /*00c2*/ 	.short	0x0050


	//----- nvinfo : EIATTR_PARAM_CBANK
	.align		4
        /*00c4*/ 	.byte	0x04, 0x0a
        /*00c6*/ 	.short	(.L_1835 - .L_1834)
	.align		4
.L_1834:
        /*00c8*/ 	.word	index@(.nv.constant0._Z9kernel_32PfS_S_S_S_S_S_S_S_S_)
        /*00cc*/ 	.short	0x0380
        /*00ce*/ 	.short	0x0050


	//----- nvinfo : EIATTR_SW_WAR
	.align		4
.L_1835:
        /*00d0*/ 	.byte	0x04, 0x36
        /*00d2*/ 	.short	(.L_1837 - .L_1836)
.L_1836:
        /*00d4*/ 	.word	0x00000008
.L_1837:


//--------------------- .nv.info._Z9kernel_31PfS_S_S_S_S_S_S_S_S_ --------------------------
	.section	.nv.info._Z9kernel_31PfS_S_S_S_S_S_S_S_S_,"",@"SHT_CUDA_INFO"
	.sectionflags	@""
	.align	4


	//----- nvinfo : EIATTR_CUDA_API_VERSION
	.align		4
        /*0000*/ 	.byte	0x04, 0x37
        /*0002*/ 	.short	(.L_1839 - .L_1838)
.L_1838:
        /*0004*/ 	.word	0x00000082


	//----- nvinfo : EIATTR_KPARAM_INFO
	.align		4
.L_1839:
        /*0008*/ 	.byte	0x04, 0x17
        /*000a*/ 	.short	(.L_1841 - .L_1840)
.L_1840:
        /*000c*/ 	.word	0x00000000
        /*0010*/ 	.short	0x0009
        /*0012*/ 	.short	0x0048
        /*0014*/ 	.byte	0x00, 0xf5, 0x21, 0x00


	//----- nvinfo : EIATTR_KPARAM_INFO
	.align		4
.L_1841:
        /*0018*/ 	.byte	0x04, 0x17
        /*001a*/ 	.short	(.L_1843 - .L_1842)
.L_1842:
        /*001c*/ 	.word	0x00000000
        /*0020*/ 	.short	0x0008
        /*0022*/ 	.short	0x0040
        /*0024*/ 	.byte	0x00, 0xf5, 0x21, 0x00


	//----- nvinfo : EIATTR_KPARAM_INFO
	.align		4
.L_1843:
        /*0028*/ 	.byte	0x04, 0x17
        /*002a*/ 	.short	(.L_1845 - .L_1844)
.L_1844:
        /*002c*/ 	.word	0x00000000
        /*0030*/ 	.short	0x0007
        /*0032*/ 	.short	0x0038
        /*0034*/ 	.byte	0x00, 0xf5, 0x21, 0x00


	//----- nvinfo : EIATTR_KPARAM_INFO
	.align		4
.L_1845:
        /*0038*/ 	.byte	0x04, 0x17
        /*003a*/ 	.short	(.L_1847 - .L_1846)
.L_1846:
        /*003c*/ 	.word	0x00000000
        /*0040*/ 	.short	0x0006
        /*0042*/ 	.short	0x0030
        /*0044*/ 	.byte	0x00, 0xf5, 0x21, 0x00


	//----- nvinfo : EIATTR_KPARAM_INFO
	.align		4
.L_1847:
        /*0048*/ 	.byte	0x04, 0x17
        /*004a*/ 	.short	(.L_1849 - .L_1848)
.L_1848:
        /*004c*/ 	.word	0x00000000
        /*0050*/ 	.short	0x0005
        /*0052*/ 	.short	0x0028
        /*0054*/ 	.byte	0x00, 0xf5, 0x21, 0x00


	//----- nvinfo : EIATTR_KPARAM_INFO
	.align		4
.L_1849:
        /*0058*/ 	.byte	0x04, 0x17
        /*005a*/ 	.short	(.L_1851 - .L_1850)
.L_1850:
        /*005c*/ 	.word	0x00000000
        /*0060*/ 	.short	0x0004
        /*0062*/ 	.short	0x0020
        /*0064*/ 	.byte	0x00, 0xf5, 0x21, 0x00


	//----- nvinfo : EIATTR_KPARAM_INFO
	.align		4
.L_1851:
        /*0068*/ 	.byte	0x04, 0x17
        /*006a*/ 	.short	(.L_1853 - .L_1852)
.L_1852:
        /*006c*/ 	.word	0x00000000
        /*0070*/ 	.short	0x0003
        /*0072*/ 	.short	0x0018
        /*0074*/ 	.byte	0x00, 0xf5, 0x21, 0x00


	//----- nvinfo : EIATTR_KPARAM_INFO
	.align		4
.L_1853:
        /*0078*/ 	.byte	0x04, 0x17
        /*007a*/ 	.short	(.L_1855 - .L_1854)
.L_1854:
        /*007c*/ 	.word	0x00000000
        /*0080*/ 	.short	0x0002
        /*0082*/ 	.short	0x0010
        /*0084*/ 	.byte	0x00, 0xf5, 0x21, 0x00


	//----- nvinfo : EIATTR_KPARAM_INFO
	.align		4
.L_1855:
        /*0088*/ 	.byte	0x04, 0x17
        /*008a*/ 	.short	(.L_1857 - .L_1856)
.L_1856:
        /*008c*/ 	.word	0x00000000
        /*0090*/ 	.short	0x0001
        /*0092*/ 	.short	0x0008
        /*0094*/ 	.byte	0x00, 0xf5, 0x21, 0x00


	//----- nvinfo : EIATTR_KPARAM_INFO
	.align		4
.L_1857:
        /*0098*/ 	.byte	0x04, 0x17
        /*009a*/ 	.short	(.L_1859 - .L_1858)
.L_1858:
        /*009c*/ 	.word	0x00000000
        /*00a0*/ 	.short	0x0000
        /*00a2*/ 	.short	0x0000
        /*00a4*/ 	.byte	0x00, 0xf5, 0x21, 0x00


	//----- nvinfo : EIATTR_SPARSE_MMA_MASK
	.align		4
.L_1859:
        /*00a8*/ 	.byte	0x03, 0x50
        /*00aa*/ 	.short	0x0000


	//----- nvinfo : EIATTR_MAXREG_COUNT
	.align		4
        /*00ac*/ 	.byte	0x03, 0x1b
        /*00ae*/ 	.short	0x00ff


	//----- nvinfo : EIATTR_MERCURY_ISA_VERSION
	.align		4
        /*00b0*/ 	.byte	0x03, 0x5f
        /*00b2*/ 	.short	0x0101


	//----- nvinfo : EIATTR_VRC_CTA_INIT_COUNT
	.align		4
        /*00b4*/ 	.byte	0x02, 0x4a
	.zero		1
	.zero		1


	//----- nvinfo : EIATTR_EXIT_INSTR_OFFSETS
	.align		4
        /*00b8*/ 	.byte	0x04, 0x1c
        /*00ba*/ 	.short	(.L_1861 - .L_1860)


	//   ....[0]....
.L_1860:
        /*00bc*/ 	.word	0x00000630


	//----- nvinfo : EIATTR_CBANK_PARAM_SIZE
	.align		4
.L_1861:
        /*00c0*/ 	.byte	0x03, 0x19
        /*00c2*/ 	.short	0x0050


	//----- nvinfo : EIATTR_PARAM_CBANK
	.align		4
        /*00c4*/ 	.byte	0x04, 0x0a
        /*00c6*/ 	.short	(.L_1863 - .L_1862)
	.align		4
.L_1862:
        /*00c8*/ 	.word	index@(.nv.constant0._Z9kernel_31PfS_S_S_S_S_S_S_S_S_)
        /*00cc*/ 	.short	0x0380
        /*00ce*/ 	.short	0x0050


	//----- nvinfo : EIATTR_SW_WAR
	.align		4
.L_1863:
        /*00d0*/ 	.byte	0x04, 0x36
        /*00d2*/ 	.short	(.L_1865 - .L_1864)
.L_1864:
        /*00d4*/ 	.word	0x00000008
.L_1865:


//--------------------- .nv.info._Z9kernel_30PfS_S_S_S_S_S_S_S_S_ --------------------------
	.section	.nv.info._Z9kernel_30PfS_S_S_S_S_S_S_S_S_,"",@"SHT_CUDA_INFO"
	.sectionflags	@""
	.align	4


	//----- nvinfo : EIATTR_CUDA_API_VERSION
	.align		4
        /*0000*/ 	.byte	0x04, 0x37
        /*0002*/ 	.short	(.L_1867 - .L_1866)
.L_1866:
        /*0004*/ 	.word	0x00000082


	//----- nvinfo : EIATTR_KPARAM_INFO
	.align		4
.L_1867:
        /*0008*/ 	.byte	0x04, 0x17
        /*000a*/ 	.short	(.L_1869 - .L_1868)
.L_1868:
        /*000c*/ 	.word	0x00000000
        /*0010*/ 	.short	0x0009
        /*0012*/ 	.short	0x0048
        /*0014*/ 	.byte	0x00, 0xf5, 0x21, 0x00


	//----- nvinfo : EIATTR_KPARAM_INFO
	.align		4
.L_1869:
        /*0018*/ 	.byte	0x04, 0x17
        /*001a*/ 	.short	(.L_1871 - .L_1870)
.L_1870:
        /*001c*/ 	.word	0x00000000
        /*0020*/ 	.short	0x0008
        /*0022*/ 	.short	0x0040
        /*0024*/ 	.byte	0x00, 0xf5, 0x21, 0x00


	//----- nvinfo : EIATTR_KPARAM_INFO
	.align		4
.L_1871:
        /*0028*/ 	.byte	0x04, 0x17
        /*002a*/ 	.short	(.L_1873 - .L_1872)
.L_1872:
        /*002c*/ 	.word	0x00000000
        /*0030*/ 	.short	0x0007
        /*0032*/ 	.short	0x0038
        /*0034*/ 	.byte	0x00, 0xf5, 0x21, 0x00


	//----- nvinfo : EIATTR_KPARAM_INFO
	.align		4
.L_1873:
        /*0038*/ 	.byte	0x04, 0x17
        /*003a*/ 	.short	(.L_1875 - .L_1874)
.L_1874:
        /*003c*/ 	.word	0x00000000
        /*0040*/ 	.short	0x0006
        /*0042*/ 	.short	0x0030
        /*0044*/ 	.byte	0x00, 0xf5, 0x21, 0x00


	//----- nvinfo : EIATTR_KPARAM_INFO
	.align		4
.L_1875:
        /*0048*/ 	.byte	0x04, 0x17
        /*004a*/ 	.short	(.L_1877 - .L_1876)
.L_1876:
        /*004c*/ 	.word	0x00000000
        /*0050*/ 	.short	0x0005
        /*0052*/ 	.short	0x0028
        /*0054*/ 	.byte	0x00, 0xf5, 0x21, 0x00


	//----- nvinfo : EIATTR_KPARAM_INFO
	.align		4
.L_1877:
        /*0058*/ 	.byte	0x04, 0x17
        /*005a*/ 	.short	(.L_1879 - .L_1878)
.L_1878:
        /*005c*/ 	.word	0x00000000
        /*0060*/ 	.short	0x0004
        /*0062*/ 	.short	0x0020
        /*0064*/ 	.byte	0x00, 0xf5, 0x21, 0x00


	//----- nvinfo : EIATTR_KPARAM_INFO
	.align		4
.L_1879:
        /*0068*/ 	.byte	0x04, 0x17
        /*006a*/ 	.short	(.L_1881 - .L_1880)
.L_1880:
        /*006c*/ 	.word	0x00000000
        /*0070*/ 	.short	0x0003
        /*0072*/ 	.short	0x0018
        /*0074*/ 	.byte	0x00, 0xf5, 0x21, 0x00


	//----- nvinfo : EIATTR_KPARAM_INFO
	.align		4
.L_1881:
        /*0078*/ 	.byte	0x04, 0x17
        /*007a*/ 	.short	(.L_1883 - .L_1882)
.L_1882:
        /*007c*/ 	.word	0x00000000
        /*0080*/ 	.short	0x0002
        /*0082*/ 	.short	0x0010
        /*0084*/ 	.byte	0x00, 0xf5, 0x21, 0x00


	//----- nvinfo : EIATTR_KPARAM_INFO
	.align		4
.L_1883:
        /*0088*/ 	.byte	0x04, 0x17
        /*008a*/ 	.short	(.L_1885 - .L_1884)
.L_1884:
        /*008c*/ 	.word	0x00000000
        /*0090*/ 	.short	0x0001
        /*0092*/ 	.short	0x0008
        /*0094*/ 	.byte	0x00, 0xf5, 0x21, 0x00


	//----- nvinfo : EIATTR_KPARAM_INFO
	.align		4
.L_1885:
        /*0098*/ 	.byte	0x04, 0x17
        /*009a*/ 	.short	(.L_1887 - .L_1886)
.L_1886:
        /*009c*/ 	.word	0x00000000
        /*00a0*/ 	.short	0x0000
        /*00a2*/ 	.short	0x0000
        /*00a4*/ 	.byte	0x00, 0xf5, 0x21, 0x00


	//----- nvinfo : EIATTR_SPARSE_MMA_MASK
	.align		4
.L_1887:
        /*00a8*/ 	.byte	0x03, 0x50
        /*00aa*/ 	.short	0x0000


	//----- nvinfo : EIATTR_MAXREG_COUNT
	.align		4
        /*00ac*/ 	.byte	0x03, 0x1b
        /*00ae*/ 	.short	0x00ff


	//----- nvinfo : EIATTR_MERCURY_ISA_VERSION
	.align		4
        /*00b0*/ 	.byte	0x03, 0x5f
        /*00b2*/ 	.short	0x0101


	//----- nvinfo : EIATTR_VRC_CTA_INIT_COUNT
	.align		4
        /*00b4*/ 	.byte	0x02, 0x4a
	.zero		1
	.zero		1


	//----- nvinfo : EIATTR_EXIT_INSTR_OFFSETS
	.align		4
        /*00b8*/ 	.byte	0x04, 0x1c
        /*00ba*/ 	.short	(.L_1889 - .L_1888)


	//   ....[0]....
.L_1888:
        /*00bc*/ 	.word	0x00000640


	//----- nvinfo : EIATTR_CBANK_PARAM_SIZE
	.align		4
.L_1889:
        /*00c0*/ 	.byte	0x03, 0x19
        /*00c2*/ 	.short	0x0050


	//----- nvinfo : EIATTR_PARAM_CBANK
	.align		4
        /*00c4*/ 	.byte	0x04, 0x0a
        /*00c6*/ 	.short	(.L_1891 - .L_1890)
	.align		4
.L_1890:
        /*00c8*/ 	.word	index@(.nv.constant0._Z9kernel_30PfS_S_S_S_S_S_S_S_S_)
        /*00cc*/ 	.short	0x0380
        /*00ce*/ 	.short	0x0050


	//----- nvinfo : EIATTR_SW_WAR
	.align		4
.L_1891:
        /*00d0*/ 	.byte	0x04, 0x36
        /*00d2*/ 	.short	(.L_1893 - .L_1892)
.L_1892:
        /*00d4*/ 	.word	0x00000008
.L_1893:


//--------------------- .nv.info._Z9kernel_29PfS_S_S_S_S_S_S_S_S_ --------------------------
	.section	.nv.info._Z9kernel_29PfS_S_S_S_S_S_S_S_S_,"",@"SHT_CUDA_INFO"
	.sectionflags	@""
	.align	4


	//----- nvinfo : EIATTR_CUDA_API_VERSION
	.align		4
        /*0000*/ 	.byte	0x04, 0x37
        /*0002*/ 	.short	(.L_1895 - .L_1894)
.L_1894:
        /*0004*/ 	.word	0x00000082


	//----- nvinfo : EIATTR_KPARAM_INFO
	.align		4
.L_1895:
        /*0008*/ 	.byte	0x04, 0x17
        /*000a*/ 	.short	(.L_1897 - .L_1896)
.L_1896:
        /*000c*/ 	.word	0x00000000
        /*0010*/ 	.short	0x0009
        /*0012*/ 	.short	0x0048
        /*0014*/ 	.byte	0x00, 0xf5, 0x21, 0x00


	//----- nvinfo : EIATTR_KPARAM_INFO
	.align		4
.L_1897:
        /*0018*/ 	.byte	0x04, 0x17
        /*001a*/ 	.short	(.L_1899 - .L_1898)
.L_1898:
        /*001c*/ 	.word	0x00000000
        /*0020*/ 	.short	0x0008
        /*0022*/ 	.short	0x0040
        /*0024*/ 	.byte	0x00, 0xf5, 0x21, 0x00


	//----- nvinfo : EIATTR_KPARAM_INFO
	.align		4
.L_1899:
        /*0028*/ 	.byte	0x04, 0x17
        /*002a*/ 	.short	(.L_1901 - .L_1900)
.L_1900:
        /*002c*/ 	.word	0x00000000
        /*0030*/ 	.short	0x0007
        /*0032*/ 	.short	0x0038
        /*0034*/ 	.byte	0x00, 0xf5, 0x21, 0x00


	//----- nvinfo : EIATTR_KPARAM_INFO
	.align		4
.L_1901:
        /*0038*/ 	.byte	0x04, 0x17
        /*003a*/ 	.short	(.L_1903 - .L_1902)
.L_1902:
        /*003c*/ 	.word	0x00000000
        /*0040*/ 	.short	0x0006
        /*0042*/ 	.short	0x0030
        /*0044*/ 	.byte	0x00, 0xf5, 0x21, 0x00


	//----- nvinfo : EIATTR_KPARAM_INFO
	.align		4
.L_1903:
        /*0048*/ 	.byte	0x04, 0x17
        /*004a*/ 	.short	(.L_1905 - .L_1904)
.L_1904:
        /*004c*/ 	.word	0x00000000
        /*0050*/ 	.short	0x0005
        /*0052*/ 	.short	0x0028
        /*0054*/ 	.byte	0x00, 0xf5, 0x21, 0x00


	//----- nvinfo : EIATTR_KPARAM_INFO
	.align		4
.L_1905:
        /*0058*/ 	.byte	0x04, 0x17
        /*005a*/ 	.short	(.L_1907 - .L_1906)
.L_1906:
        /*005c*/ 	.word	0x00000000
        /*0060*/ 	.short	0x0004
        /*0062*/ 	.short	0x0020
        /*0064*/ 	.byte	0x00, 0xf5, 0x21, 0x00


	//----- nvinfo : EIATTR_KPARAM_INFO
	.align		4
.L_1907:
        /*0068*/ 	.byte	0x04, 0x17
        /*006a*/ 	.short	(.L_1909 - .L_1908)
.L_1908:
        /*006c*/ 	.word	0x00000000
        /*0070*/ 	.short	0x0003
        /*0072*/ 	.short	0x0018
        /*0074*/ 	.byte	0x00, 0xf5, 0x21, 0x00


	//----- nvinfo : EIATTR_KPARAM_INFO
	.align		4
.L_1909:
        /*0078*/ 	.byte	0x04, 0x17
        /*007a*/ 	.short	(.L_1911 - .L_1910)
.L_1910:
        /*007c*/ 	.word	0x00000000
        /*0080*/ 	.short	0x0002
        /*0082*/ 	.short	0x0010
        /*0084*/ 	.byte	0x00, 0xf5, 0x21, 0x00


	//----- nvinfo : EIATTR_KPARAM_INFO
	.align		4
.L_1911:
        /*0088*/ 	.byte	0x04, 0x17
        /*008a*/ 	.short	(.L_1913 - .L_1912)
.L_1912:
        /*008c*/ 	.word	0x00000000
        /*0090*/ 	.short	0x0001
        /*0092*/ 	.short	0x0008
        /*0094*/ 	.byte	0x00, 0xf5, 0x21, 0x00


	//----- nvinfo : EIATTR_KPARAM_INFO
	.align		4
.L_1913:
        /*0098*/ 	.byte	0x04, 0x17
        /*009a*/ 	.short	(.L_1915 - .L_1914)
.L_1914:
        /*009c*/ 	.word	0x00000000
        /*00a0*/ 	.short	0x0000
        /*00a2*/ 	.short	0x0000
        /*00a4*/ 	.byte	0x00, 0xf5, 0x21, 0x00


	//----- nvinfo : EIATTR_SPARSE_MMA_MASK
	.align		4
.L_1915:
        /*00a8*/ 	.byte	0x03, 0x50
        /*00aa*/ 	.short	0x0000


	//----- nvinfo : EIATTR_MAXREG_COUNT
	.align		4
        /*00ac*/ 	.byte	0x03, 0x1b
        /*00ae*/ 	.short	0x00ff


	//----- nvinfo : EIATTR_MERCURY_ISA_VERSION
	.align		4
        /*00b0*/ 	.byte	0x03, 0x5f
        /*00b2*/ 	.short	0x0101


	//----- nvinfo : EIATTR_VRC_CTA_INIT_COUNT
	.align		4
        /*00b4*/ 	.byte	0x02, 0x4a
	.zero		1
	.zero		1


	//----- nvinfo : EIATTR_EXIT_INSTR_OFFSETS
	.align		4
        /*00b8*/ 	.byte	0x04, 0x1c
        /*00ba*/ 	.short	(.L_1917 - .L_1916)


	//   ....[0]....
.L_1916:
        /*00bc*/ 	.word	0x00000650


	//----- nvinfo : EIATTR_CBANK_PARAM_SIZE
	.align		4
.L_1917:
        /*00c0*/ 	.byte	0x03, 0x19
        /*00c2*/ 	.short	0x0050


	//----- nvinfo : EIATTR_PARAM_CBANK
	.align		4
        /*00c4*/ 	.byte	0x04, 0x0a
        /*00c6*/ 	.short	(.L_1919 - .L_1918)
	.align		4
.L_1918:
        /*00c8*/ 	.word	index@(.nv.constant0._Z9kernel_29PfS_S_S_S_S_S_S_S_S_)
        /*00cc*/ 	.short	0x0380
        /*00ce*/ 	.short	0x0050


	//----- nvinfo : EIATTR_SW_WAR
	.align		4
.L_1919:
        /*00d0*/ 	.byte	0x04, 0x36
        /*00d2*/ 	.short	(.L_1921 - .L_1920)
.L_1920:
        /*00d4*/ 	.word	0x00000008
.L_1921:


//--------------------- .nv.info._Z9kernel_28PfS_S_S_S_S_S_S_S_S_ --------------------------
	.section	.nv.info._Z9kernel_28PfS_S_S_S_S_S_S_S_S_,"",@"SHT_CUDA_INFO"
	.sectionflags	@""
	.align	4


	//----- nvinfo : EIATTR_CUDA_API_VERSION
	.align		4
        /*0000*/ 	.byte	0x04, 0x37
        /*0002*/ 	.short	(.L_1923 - .L_1922)
.L_1922:
        /*0004*/ 	.word	0x00000082


	//----- nvinfo : EIATTR_KPARAM_INFO
	.align		4
.L_1923:
        /*0008*/ 	.byte	0x04, 0x17
        /*000a*/ 	.short	(.L_1925 - .L_1924)
.L_1924:
        /*000c*/ 	.word	0x00000000
        /*0010*/ 	.short	0x0009
        /*0012*/ 	.short	0x0048
        /*0014*/ 	.byte	0x00, 0xf5, 0x21, 0x00


	//----- nvinfo : EIATTR_KPARAM_INFO
	.align		4
.L_1925:
        /*0018*/ 	.byte	0x04, 0x17
        /*001a*/ 	.short	(.L_1927 - .L_1926)
.L_1926:
        /*001c*/ 	.word	0x00000000
        /*0020*/ 	.short	0x0008
        /*0022*/ 	.short	0x0040
        /*0024*/ 	.byte	0x00, 0xf5, 0x21, 0x00


	//----- nvinfo : EIATTR_KPARAM_INFO
	.align		4
.L_1927:
        /*0028*/ 	.byte	0x04, 0x17
        /*002a*/ 	.short	(.L_1929 - .L_1928)
.L_1928:
        /*002c*/ 	.word	0x00000000
        /*0030*/ 	.short	0x0007
        /*0032*/ 	.short	0x0038
        /*0034*/ 	.byte	0x00, 0xf5, 0x21, 0x00


	//----- nvinfo : EIATTR_KPARAM_INFO
	.align		4
.L_1929:
        /*0038*/ 	.byte	0x04, 0x17
        /*003a*/ 	.short	(.L_1931 - .L_1930)
.L_1930:
        /*003c*/ 	.word	0x00000000
        /*0040*/ 	.short	0x0006
        /*0042*/ 	.short	0x0030
        /*0044*/ 	.byte	0x00, 0xf5, 0x21, 0x00


	//----- nvinfo : EIATTR_KPARAM_INFO
	.align		4
.L_1931:
        /*0048*/ 	.byte	0x04, 0x17
        /*004a*/ 	.short	(.L_1933 - .L_1932)
.L_1932:
        /*004c*/ 	.word	0x00000000
        /*0050*/ 	.short	0x0005
        /*0052*/ 	.short	0x0028
        /*0054*/ 	.byte	0x00, 0xf5, 0x21, 0x00


	//----- nvinfo : EIATTR_KPARAM_INFO
	.align		4
.L_1933:
        /*0058*/ 	.byte	0x04, 0x17
        /*005a*/ 	.short	(.L_1935 - .L_1934)
.L_1934:
        /*005c*/ 	.word	0x00000000
        /*0060*/ 	.short	0x0004
        /*0062*/ 	.short	0x0020
        /*0064*/ 	.byte	0x00, 0xf5, 0x21, 0x00


	//----- nvinfo : EIATTR_KPARAM_INFO
	.align		4
.L_1935:
        /*0068*/ 	.byte	0x04, 0x17
        /*006a*/ 	.short	(.L_1937 - .L_1936)
.L_1936:
        /*006c*/ 	.word	0x00000000
        /*0070*/ 	.short	0x0003
        /*0072*/ 	.short	0x0018
        /*0074*/ 	.byte	0x00, 0xf5, 0x21, 0x00


	//----- nvinfo : EIATTR_KPARAM_INFO
	.align		4
.L_1937:
        /*0078*/ 	.byte	0x04, 0x17
        /*007a*/ 	.short	(.L_1939 - .L_1938)
.L_1938:
        /*007c*/ 	.word	0x00000000
        /*0080*/ 	.short	0x0002
        /*0082*/ 	.short	0x0010
        /*0084*/ 	.byte	0x00, 0xf5, 0x21, 0x00


	//----- nvinfo : EIATTR_KPARAM_INFO
	.align		4
.L_1939:
        /*0088*/ 	.byte	0x04, 0x17
        /*008a*/ 	.short	(.L_1941 - .L_1940)
.L_1940:
        /*008c*/ 	.word	0x00000000
        /*0090*/ 	.short	0x0001
        /*0092*/ 	.short	0x0008
        /*0094*/ 	.byte	0x00, 0xf5, 0x21, 0x00


	//----- nvinfo : EIATTR_KPARAM_INFO
	.align		4
.L_1941:
        /*0098*/ 	.byte	0x04, 0x17
        /*009a*/ 	.short	(.L_1943 - .L_1942)
.L_1942:
        /*009c*/ 	.word	0x00000000
        /*00a0*/ 	.short	0x0000
        /*00a2*/ 	.short	0x0000
        /*00a4*/ 	.byte	0x00, 0xf5, 0x21, 0x00


	//----- nvinfo : EIATTR_SPARSE_MMA_MASK
	.align		4
.L_1943:
        /*00a8*/ 	.byte	0x03, 0x50
        /*00aa*/ 	.short	0x0000


	//----- nvinfo : EIATTR_MAXREG_COUNT
	.align		4
        /*00ac*/ 	.byte	0x03, 0x1b
        /*00ae*/ 	.short	0x00ff


	//----- nvinfo : EIATTR_MERCURY_ISA_VERSION
	.align		4
        /*00b0*/ 	.byte	0x03, 0x5f
        /*00b2*/ 	.short	0x0101


	//----- nvinfo : EIATTR_VRC_CTA_INIT_COUNT
	.align		4
        /*00b4*/ 	.byte	0x02, 0x4a
	.zero		1
	.zero		1


	//----- nvinfo : EIATTR_EXIT_INSTR_OFFSETS
	.align		4
        /*00b8*/ 	.byte	0x04, 0x1c
        /*00ba*/ 	.short	(.L_1945 - .L_1944)


	//   ....[0]....
.L_1944:
        /*00bc*/ 	.word	0x00000640


	//----- nvinfo : EIATTR_CBANK_PARAM_SIZE
	.align		4
.L_1945:
        /*00c0*/ 	.byte	0x03, 0x19
        /*00c2*/ 	.short	0x0050


	//----- nvinfo : EIATTR_PARAM_CBANK
	.align		4
        /*00c4*/ 	.byte	0x04, 0x0a
        /*00c6*/ 	.short	(.L_1947 - .L_1946)
	.align		4
.L_1946:
        /*00c8*/ 	.word	index@(.nv.constant0._Z9kernel_28PfS_S_S_S_S_S_S_S_S_)
        /*00cc*/ 	.short	0x0380
        /*00ce*/ 	.short	0x0050


	//----- nvinfo : EIATTR_SW_WAR
	.align		4
.L_1947:
        /*00d0*/ 	.byte	0x04, 0x36
        /*00d2*/ 	.short	(.L_1949 - .L_1948)
.L_1948:
        /*00d4*/ 	.word	0x00000008
.L_1949:


//--------------------- .nv.info._Z9kernel_27PfS_S_S_S_S_S_S_S_S_ --------------------------
	.section	.nv.info._Z9kernel_27PfS_S_S_S_S_S_S_S_S_,"",@"SHT_CUDA_INFO"
	.sectionflags	@""
	.align	4


	//----- nvinfo : EIATTR_CUDA_API_VERSION
	.align		4
        /*0000*/ 	.byte	0x04, 0x37
        /*0002*/ 	.short	(.L_1951 - .L_1950)
.L_1950:
        /*0004*/ 	.word	0x00000082


	//----- nvinfo : EIATTR_KPARAM_INFO
	.align		4
.L_1951:
        /*0008*/ 	.byte	0x04, 0x17
        /*000a*/ 	.short	(.L_1953 - .L_1952)
.L_1952:
        /*000c*/ 	.word	0x00000000
        /*0010*/ 	.short	0x0009
        /*0012*/ 	.short	0x0048
        /*0014*/ 	.byte	0x00, 0xf5, 0x21, 0x00


	//----- nvinfo : EIATTR_KPARAM_INFO
	.align		4
.L_1953:
        /*0018*/ 	.byte	0x04, 0x17
        /*001a*/ 	.short	(.L_1955 - .L_1954)
.L_1954:
        /*001c*/ 	.word	0x00000000
        /*0020*/ 	.short	0x0008
        /*0022*/ 	.short	0x0040
        /*0024*/ 	.byte	0x00, 0xf5, 0x21, 0x00


	//----- nvinfo : EIATTR_KPARAM_INFO
	.align		4
.L_1955:
        /*0028*/ 	.byte	0x04, 0x17
        /*002a*/ 	.short	(.L_1957 - .L_1956)
.L_1956:
        /*002c*/ 	.word	0x00000000
        /*0030*/ 	.short	0x0007
        /*0032*/ 	.short	0x0038
        /*0034*/ 	.byte	0x00, 0xf5, 0x21, 0x00


	//----- nvinfo : EIATTR_KPARAM_INFO
	.align		4
.L_1957:
        /*0038*/ 	.byte	0x04, 0x17
        /*003a*/ 	.short	(.L_1959 - .L_1958)
.L_1958:
        /*003c*/ 	.word	0x00000000
        /*0040*/ 	.short	0x0006
        /*0042*/ 	.short	0x0030
        /*0044*/ 	.byte	0x00, 0xf5, 0x21, 0x00


	//----- nvinfo : EIATTR_KPARAM_INFO
	.align		4
.L_1959:
        /*0048*/ 	.byte	0x04, 0x17
        /*004a*/ 	.short	(.L_1961 - .L_1960)
.L_1960:
        /*004c*/ 	.word	0x00000000
        /*0050*/ 	.short	0x0005
        /*0052*/ 	.short	0x0028
        /*0054*/ 	.byte	0x00, 0xf5, 0x21, 0x00


	//----- nvinfo : EIATTR_KPARAM_INFO
	.align		4
.L_1961:
        /*0058*/ 	.byte	0x04, 0x17
        /*005a*/ 	.short	(.L_1963 - .L_1962)
.L_1962:
        /*005c*/ 	.word	0x00000000
        /*0060*/ 	.short	0x0004
        /*0062*/ 	.short	0x0020
        /*0064*/ 	.byte	0x00, 0xf5, 0x21, 0x00


	//----- nvinfo : EIATTR_KPARAM_INFO
	.align		4
.L_1963:
        /*0068*/ 	.byte	0x04, 0x17
        /*006a*/ 	.short	(.L_1965 - .L_1964)
.L_1964:
        /*006c*/ 	.word	0x00000000
        /*0070*/ 	.short	0x0003
        /*0072*/ 	.short	0x0018
        /*0074*/ 	.byte	0x00, 0xf5, 0x21, 0x00


	//----- nvinfo : EIATTR_KPARAM_INFO
	.align		4
.L_1965:
        /*0078*/ 	.byte	0x04, 0x17
        /*007a*/ 	.short	(.L_1967 - .L_1966)
.L_1966:
        /*007c*/ 	.word	0x00000000
        /*0080*/ 	.short	0x0002
        /*0082*/ 	.short	0x0010
        /*0084*/ 	.byte	0x00, 0xf5, 0x21, 0x00


	//----- nvinfo : EIATTR_KPARAM_INFO
	.align		4
.L_1967:
        /*0088*/ 	.byte	0x04, 0x17
        /*008a*/ 	.short	(.L_1969 - .L_1968)
.L_1968:
        /*008c*/ 	.word	0x00000000
        /*0090*/ 	.short	0x0001
        /*0092*/ 	.short	0x0008
        /*0094*/ 	.byte	0x00, 0xf5, 0x21, 0x00


	//----- nvinfo : EIATTR_KPARAM_INFO
	.align		4
.L_1969:
        /*0098*/ 	.byte	0x04, 0x17
        /*009a*/ 	.short	(.L_1971 - .L_1970)
.L_1970:
        /*009c*/ 	.word	0x00000000
        /*00a0*/ 	.short	0x0000
        /*00a2*/ 	.short	0x0000
        /*00a4*/ 	.byte	0x00, 0xf5, 0x21, 0x00


	//----- nvinfo : EIATTR_SPARSE_MMA_MASK
	.align		4
.L_1971:
        /*00a8*/ 	.byte	0x03, 0x50
        /*00aa*/ 	.short	0x0000


	//----- nvinfo : EIATTR_MAXREG_COUNT
	.align		4
        /*00ac*/ 	.byte	0x03, 0x1b
        /*00ae*/ 	.short	0x00ff


	//----- nvinfo : EIATTR_MERCURY_ISA_VERSION
	.align		4
        /*00b0*/ 	.byte	0x03, 0x5f
        /*00b2*/ 	.short	0x0101


	//----- nvinfo : EIATTR_VRC_CTA_INIT_COUNT
	.align		4
        /*00b4*/ 	.byte	0x02, 0x4a
	.zero		1
	.zero		1


	//----- nvinfo : EIATTR_EXIT_INSTR_OFFSETS
	.align		4
        /*00b8*/ 	.byte	0x04, 0x1c
        /*00ba*/ 	.short	(.L_1973 - .L_1972)


	//   ....[0]....
.L_1972:
        /*00bc*/ 	.word	0x00000650


	//----- nvinfo : EIATTR_CBANK_PARAM_SIZE
	.align		4
.L_1973:
        /*00c0*/ 	.byte	0x03, 0x19
        /*00c2*/ 	.short	0x0050


	//----- nvinfo : EIATTR_PARAM_CBANK
	.align		4
        /*00c4*/ 	.byte	0x04, 0x0a
        /*00c6*/ 	.short	(.L_1975 - .L_1974)
	.align		4
.L_1974:
        /*00c8*/ 	.word	index@(.nv.constant0._Z9kernel_27PfS_S_S_S_S_S_S_S_S_)
        /*00cc*/ 	.short	0x0380
        /*00ce*/ 	.short	0x0050


	//----- nvinfo : EIATTR_SW_WAR
	.align		4
.L_1975:
        /*00d0*/ 	.byte	0x04, 0x36
        /*00d2*/ 	.short	(.L_1977 - .L_1976)
.L_1976:
        /*00d4*/ 	.word	0x00000008
.L_1977:


//--------------------- .nv.info._Z9kernel_26PfS_S_S_S_S_S_S_S_S_ --------------------------
	.section	.nv.info._Z9kernel_26PfS_S_S_S_S_S_S_S_S_,"",@"SHT_CUDA_INFO"
	.sectionflags	@""
	.align	4


	//----- nvinfo : EIATTR_CUDA_API_VERSION
	.align		4
        /*0000*/ 	.byte	0x04, 0x37
        /*0002*/ 	.short	(.L_1979 - .L_1978)
.L_1978:
        /*0004*/ 	.word	0x00000082


	//----- nvinfo : EIATTR_KPARAM_INFO
	.align		4
.L_1979:
        /*0008*/ 	.byte	0x04, 0x17
        /*000a*/ 	.short	(.L_1981 - .L_1980)
.L_1980:
        /*000c*/ 	.word	0x00000000
        /*0010*/ 	.short	0x0009
        /*0012*/ 	.short	0x0048
        /*0014*/ 	.byte	0x00, 0xf5, 0x21, 0x00


	//----- nvinfo : EIATTR_KPARAM_INFO
	.align		4
.L_1981:
        /*0018*/ 	.byte	0x04, 0x17
        /*001a*/ 	.short	(.L_1983 - .L_1982)
.L_1982:
        /*001c*/ 	.word	0x00000000
        /*0020*/ 	.short	0x0008
        /*0022*/ 	.short	0x0040
        /*0024*/ 	.byte	0x00, 0xf5, 0x21, 0x00


	//----- nvinfo : EIATTR_KPARAM_INFO
	.align		4
.L_1983:
        /*0028*/ 	.byte	0x04, 0x17
        /*002a*/ 	.short	(.L_1985 - .L_1984)
.L_1984:
        /*002c*/ 	.word	0x00000000
        /*0030*/ 	.short	0x0007
        /*0032*/ 	.short	0x0038
        /*0034*/ 	.byte	0x00, 0xf5, 0x21, 0x00


	//----- nvinfo : EIATTR_KPARAM_INFO
	.align		4
.L_1985:
        /*0038*/ 	.byte	0x04, 0x17
        /*003a*/ 	.short	(.L_1987 - .L_1986)
.L_1986:
        /*003c*/ 	.word	0x00000000
        /*0040*/ 	.short	0x0006
        /*0042*/ 	.short	0x0030
        /*0044*/ 	.byte	0x00, 0xf5, 0x21, 0x00


	//----- nvinfo : EIATTR_KPARAM_INFO
	.align		4
.L_1987:
        /*0048*/ 	.byte	0x04, 0x17
        /*004a*/ 	.short	(.L_1989 - .L_1988)
.L_1988:
        /*004c*/ 	.word	0x00000000
        /*0050*/ 	.short	0x0005
        /*0052*/ 	.short	0x0028
        /*0054*/ 	.byte	0x00, 0xf5, 0x21, 0x00


	//----- nvinfo : EIATTR_KPARAM_INFO
	.align		4
.L_1989:
        /*0058*/ 	.byte	0x04, 0x17
        /*005a*/ 	.short	(.L_1991 - .L_1990)
.L_1990:
        /*005c*/ 	.word	0x00000000
        /*0060*/ 	.short	0x0004
        /*0062*/ 	.short	0x0020
        /*0064*/ 	.byte	0x00, 0xf5, 0x21, 0x00


	//----- nvinfo : EIATTR_KPARAM_INFO
	.align		4
.L_1991:
        /*0068*/ 	.byte	0x04, 0x17
        /*006a*/ 	.short	(.L_1993 - .L_1992)
.L_1992:
        /*006c*/ 	.word	0x00000000
        /*0070*/ 	.short	0x0003
        /*0072*/ 	.short	0x0018
        /*0074*/ 	.byte	0x00, 0xf5, 0x21, 0x00


	//----- nvinfo : EIATTR_KPARAM_INFO
	.align		4
.L_1993:
        /*0078*/ 	.byte	0x04, 0x17
        /*007a*/ 	.short	(.L_1995 - .L_1994)
.L_1994:
        /*007c*/ 	.word	0x00000000
        /*0080*/ 	.short	0x0002
        /*0082*/ 	.short	0x0010
        /*0084*/ 	.byte	0x00, 0xf5, 0x21, 0x00


	//----- nvinfo : EIATTR_KPARAM_INFO
	.align		4
.L_1995:
        /*0088*/ 	.byte	0x04, 0x17
        /*008a*/ 	.short	(.L_1997 - .L_1996)
.L_1996:
        /*008c*/ 	.word	0x00000000
        /*0090*/ 	.short	0x0001
        /*0092*/ 	.short	0x0008
        /*0094*/ 	.byte	0x00, 0xf5, 0x21, 0x00


	//----- nvinfo : EIATTR_KPARAM_INFO
	.align		4
.L_1997:
        /*0098*/ 	.byte	0x04, 0x17
        /*009a*/ 	.short	(.L_1999 - .L_1998)
.L_1998:
        /*009c*/ 	.word	0x00000000
        /*00a0*/ 	.short	0x0000
        /*00a2*/ 	.short	0x0000
        /*00a4*/ 	.byte	0x00, 0xf5, 0x21, 0x00


	//----- nvinfo : EIATTR_SPARSE_MMA_MASK
	.align		4
.L_1999:
        /*00a8*/ 	.byte	0x03, 0x50
        /*00aa*/ 	.short	0x0000


	//----- nvinfo : EIATTR_MAXREG_COUNT
	.align		4
        /*00ac*/ 	.byte	0x03, 0x1b
        /*00ae*/ 	.short	0x00ff


	//----- nvinfo : EIATTR_MERCURY_ISA_VERSION
	.align		4
        /*00b0*/ 	.byte	0x03, 0x5f
        /*00b2*/ 	.short	0x0101


	//----- nvinfo : EIATTR_VRC_CTA_INIT_COUNT
	.align		4
        /*00b4*/ 	.byte	0x02, 0x4a
	.zero		1
	.zero		1


	//----- nvinfo : EIATTR_EXIT_INSTR_OFFSETS
	.align		4
        /*00b8*/ 	.byte	0x04, 0x1c
        /*00ba*/ 	.short	(.L_2001 - .L_2000)


	//   ....[0]....
.L_2000:
        /*00bc*/ 	.word	0x00000630


	//----- nvinfo : EIATTR_CBANK_PARAM_SIZE
	.align		4
.L_2001:
        /*00c0*/ 	.byte	0x03, 0x19
        /*00c2*/ 	.short	0x0050


	//----- nvinfo : EIATTR_PARAM_CBANK
	.align		4
        /*00c4*/ 	.byte	0x04, 0x0a
        /*00c6*/ 	.short	(.L_2003 - .L_2002)
	.align		4
.L_2002:
        /*00c8*/ 	.word	index@(.nv.constant0._Z9kernel_26PfS_S_S_S_S_S_S_S_S_)
        /*00cc*/ 	.short	0x0380
        /*00ce*/ 	.short	0x0050


	//----- nvinfo : EIATTR_SW_WAR
	.align		4
.L_2003:
        /*00d0*/ 	.byte	0x04, 0x36
        /*00d2*/ 	.short	(.L_2005 - .L_2004)
.L_2004:
        /*00d4*/ 	.word	0x00000008
.L_2005:


//--------------------- .nv.info._Z9kernel_25PfS_S_S_S_S_S_S_S_S_ --------------------------
	.section	.nv.info._Z9kernel_25PfS_S_S_S_S_S_S_S_S_,"",@"SHT_CUDA_INFO"
	.sectionflags	@""
	.align	4


	//----- nvinfo : EIATTR_CUDA_API_VERSION
	.align		4
        /*0000*/ 	.byte	0x04, 0x37
        /*0002*/ 	.short	(.L_2007 - .L_2006)
.L_2006:
        /*0004*/ 	.word	0x00000082


	//----- nvinfo : EIATTR_KPARAM_INFO
	.align		4
.L_2007:
        /*0008*/ 	.byte	0x04, 0x17
        /*000a*/ 	.short	(.L_2009 - .L_2008)
.L_2008:
        /*000c*/ 	.word	0x00000000
        /*0010*/ 	.short	0x0009
        /*0012*/ 	.short	0x0048
        /*0014*/ 	.byte	0x00, 0xf5, 0x21, 0x00


	//----- nvinfo : EIATTR_KPARAM_INFO
	.align		4
.L_2009:
        /*0018*/ 	.byte	0x04, 0x17
        /*001a*/ 	.short	(.L_2011 - .L_2010)
.L_2010:
        /*001c*/ 	.word	0x00000000
        /*0020*/ 	.short	0x0008
        /*0022*/ 	.short	0x0040
        /*0024*/ 	.byte	0x00, 0xf5, 0x21, 0x00


	//----- nvinfo : EIATTR_KPARAM_INFO
	.align		4
.L_2011:
        /*0028*/ 	.byte	0x04, 0x17
        /*002a*/ 	.short	(.L_2013 - .L_2012)
.L_2012:
        /*002c*/ 	.word	0x00000000
        /*0030*/ 	.short	0x0007
        /*0032*/ 	.short	0x0038
        /*0034*/ 	.byte	0x00, 0xf5, 0x21, 0x00


	//----- nvinfo : EIATTR_KPARAM_INFO
	.align		4
.L_2013:
        /*0038*/ 	.byte	0x04, 0x17
        /*003a*/ 	.short	(.L_2015 - .L_2014)
.L_2014:
        /*003c*/ 	.word	0x00000000
        /*0040*/ 	.short	0x0006
        /*0042*/ 	.short	0x0030
        /*0044*/ 	.byte	0x00, 0xf5, 0x21, 0x00


	//----- nvinfo : EIATTR_KPARAM_INFO
	.align		4
.L_2015:
        /*0048*/ 	.byte	0x04, 0x17
        /*004a*/ 	.short	(.L_2017 - .L_2016)
.L_2016:
        /*004c*/ 	.word	0x00000000
        /*0050*/ 	.short	0x0005
        /*0052*/ 	.short	0x0028
        /*0054*/ 	.byte	0x00, 0xf5, 0x21, 0x00


	//----- nvinfo : EIATTR_KPARAM_INFO
	.align		4
.L_2017:
        /*0058*/ 	.byte	0x04, 0x17
        /*005a*/ 	.short	(.L_2019 - .L_2018)
.L_2018:
        /*005c*/ 	.word	0x00000000
        /*0060*/ 	.short	0x0004
        /*0062*/ 	.short	0x0020
        /*0064*/ 	.byte	0x00, 0xf5, 0x21, 0x00


	//----- nvinfo : EIATTR_KPARAM_INFO
	.align		4
.L_2019:
        /*0068*/ 	.byte	0x04, 0x17
        /*006a*/ 	.short	(.L_2021 - .L_2020)
.L_2020:
        /*006c*/ 	.word	0x00000000
        /*0070*/ 	.short	0x0003
        /*0072*/ 	.short	0x0018
        /*0074*/ 	.byte	0x00, 0xf5, 0x21, 0x00


	//----- nvinfo : EIATTR_KPARAM_INFO
	.align		4
.L_2021:
        /*0078*/ 	.byte	0x04, 0x17
        /*007a*/ 	.short	(.L_2023 - .L_2022)
.L_2022:
        /*007c*/ 	.word	0x00000000
        /*0080*/ 	.short	0x0002
        /*0082*/ 	.short	0x0010
        /*0084*/ 	.byte	0x00, 0xf5, 0x21, 0x00


	//----- nvinfo : EIATTR_KPARAM_INFO
	.align		4
.L_2023:
        /*0088*/ 	.byte	0x04, 0x17
        /*008a*/ 	.short	(.L_2025 - .L_2024)
.L_2024:
        /*008c*/ 	.word	0x00000000
        /*0090*/ 	.short	0x0001
        /*0092*/ 	.short	0x0008
        /*0094*/ 	.byte	0x00, 0xf5, 0x21, 0x00


	//----- nvinfo : EIATTR_KPARAM_INFO
	.align		4
.L_2025:
        /*0098*/ 	.byte	0x04, 0x17
        /*009a*/ 	.short	(.L_2027 - .L_2026)
.L_2026:
        /*009c*/ 	.word	0x00000000
        /*00a0*/ 	.short	0x0000
        /*00a2*/ 	.short	0x0000
        /*00a4*/ 	.byte	0x00, 0xf5, 0x21, 0x00


	//----- nvinfo : EIATTR_SPARSE_MMA_MASK
	.align		4
.L_2027:
        /*00a8*/ 	.byte	0x03, 0x50
        /*00aa*/ 	.short	0x0000


	//----- nvinfo : EIATTR_MAXREG_COUNT
	.align		4
        /*00ac*/ 	.byte	0x03, 0x1b
        /*00ae*/ 	.short	0x00ff


	//----- nvinfo : EIATTR_MERCURY_ISA_VERSION
	.align		4
        /*00b0*/ 	.byte	0x03, 0x5f
        /*00b2*/ 	.short	0x0101


	//----- nvinfo : EIATTR_VRC_CTA_INIT_COUNT
	.align		4
        /*00b4*/ 	.byte	0x02, 0x4a
	.zero		1
	.zero		1


	//----- nvinfo : EIATTR_EXIT_INSTR_OFFSETS
	.align		4
        /*00b8*/ 	.byte	0x04, 0x1c
        /*00ba*/ 	.short	(.L_2029 - .L_2028)


	//   ....[0]....
.L_2028:
        /*00bc*/ 	.word	0x00000640


	//----- nvinfo : EIATTR_CBANK_PARAM_SIZE
	.align		4
.L_2029:
        /*00c0*/ 	.byte	0x03, 0x19
        /*00c2*/ 	.short	0x0050


	//----- nvinfo : EIATTR_PARAM_CBANK
	.align		4
        /*00c4*/ 	.byte	0x04, 0x0a
        /*00c6*/ 	.short	(.L_2031 - .L_2030)
	.align		4
.L_2030:
        /*00c8*/ 	.word	index@(.nv.constant0._Z9kernel_25PfS_S_S_S_S_S_S_S_S_)
        /*00cc*/ 	.short	0x0380
        /*00ce*/ 	.short	0x0050


	//----- nvinfo : EIATTR_SW_WAR
	.align		4
.L_2031:
        /*00d0*/ 	.byte	0x04, 0x36
        /*00d2*/ 	.short	(.L_2033 - .L_2032)
.L_2032:
        /*00d4*/ 	.word	0x00000008
.L_2033:


//--------------------- .nv.info._Z9kernel_24PfS_S_S_S_S_S_S_S_S_ --------------------------
	.section	.nv.info._Z9kernel_24PfS_S_S_S_S_S_S_S_S_,"",@"SHT_CUDA_INFO"
	.sectionflags	@""
	.align	4


	//----- nvinfo : EIATTR_CUDA_API_VERSION
	.align		4
        /*0000*/ 	.byte	0x04, 0x37
        /*0002*/ 	.short	(.L_2035 - .L_2034)
.L_2034:
        /*0004*/ 	.word	0x00000082


	//----- nvinfo : EIATTR_KPARAM_INFO
	.align		4
.L_2035:
        /*0008*/ 	.byte	0x04, 0x17
        /*000a*/ 	.short	(.L_2037 - .L_2036)
.L_2036:
        /*000c*/ 	.word	0x00000000
        /*0010*/ 	.short	0x0009
        /*0012*/ 	.short	0x0048
        /*0014*/ 	.byte	0x00, 0xf5, 0x21, 0x00


	//----- nvinfo : EIATTR_KPARAM_INFO
	.align		4
.L_2037:
        /*0018*/ 	.byte	0x04, 0x17
        /*001a*/ 	.short	(.L_2039 - .L_2038)
.L_2038:
        /*001c*/ 	.word	0x00000000
        /*0020*/ 	.short	0x0008
        /*0022*/ 	.short	0x0040
        /*0024*/ 	.byte	0x00, 0xf5, 0x21, 0x00


	//----- nvinfo : EIATTR_KPARAM_INFO
	.align		4
.L_2039:
        /*0028*/ 	.byte	0x04, 0x17
        /*002a*/ 	.short	(.L_2041 - .L_2040)
.L_2040:
        /*002c*/ 	.word	0x00000000
        /*0030*/ 	.short	0x0007
        /*0032*/ 	.short	0x0038
        /*0034*/ 	.byte	0x00, 0xf5, 0x21, 0x00


	//----- nvinfo : EIATTR_KPARAM_INFO
	.align		4
.L_2041:
        /*0038*/ 	.byte	0x04, 0x17
        /*003a*/ 	.short	(.L_2043 - .L_2042)
.L_2042:
        /*003c*/ 	.word	0x00000000
        /*0040*/ 	.short	0x0006
        /*0042*/ 	.short	0x0030
        /*0044*/ 	.byte	0x00, 0xf5, 0x21, 0x00


	//----- nvinfo : EIATTR_KPARAM_INFO
	.align		4
.L_2043:
        /*0048*/ 	.byte	0x04, 0x17
        /*004a*/ 	.short	(.L_2045 - .L_2044)
.L_2044:
        /*004c*/ 	.word	0x00000000
        /*0050*/ 	.short	0x0005
        /*0052*/ 	.short	0x0028
        /*0054*/ 	.byte	0x00, 0xf5, 0x21, 0x00


	//----- nvinfo : EIATTR_KPARAM_INFO
	.align		4
.L_2045:
        /*0058*/ 	.byte	0x04, 0x17
        /*005a*/ 	.short	(.L_2047 - .L_2046)
.L_2046:
        /*005c*/ 	.word	0x00000000
        /*0060*/ 	.short	0x0004
        /*0062*/ 	.short	0x0020
        /*0064*/ 	.byte	0x00, 0xf5, 0x21, 0x00


	//----- nvinfo : EIATTR_KPARAM_INFO
	.align		4
.L_2047:
        /*0068*/ 	.byte	0x04, 0x17
        /*006a*/ 	.short	(.L_2049 - .L_2048)
.L_2048:
        /*006c*/ 	.word	0x00000000
        /*0070*/ 	.short	0x0003
        /*0072*/ 	.short	0x0018
        /*0074*/ 	.byte	0x00, 0xf5, 0x21, 0x00


	//----- nvinfo : EIATTR_KPARAM_INFO
	.align		4
.L_2049:
        /*0078*/ 	.byte	0x04, 0x17
        /*007a*/ 	.short	(.L_2051 - .L_2050)
.L_2050:
        /*007c*/ 	.word	0x00000000
        /*0080*/ 	.short	0x0002
        /*0082*/ 	.short	0x0010
        /*0084*/ 	.byte	0x00, 0xf5, 0x21, 0x00


	//----- nvinfo : EIATTR_KPARAM_INFO
	.align		4
.L_2051:
        /*0088*/ 	.byte	0x04, 0x17
        /*008a*/ 	.short	(.L_2053 - .L_2052)
.L_2052:
        /*008c*/ 	.word	0x00000000
        /*0090*/ 	.short	0x0001
        /*0092*/ 	.short	0x0008
        /*0094*/ 	.byte	0x00, 0xf5, 0x21, 0x00


	//----- nvinfo : EIATTR_KPARAM_INFO
	.align		4
.L_2053:
        /*0098*/ 	.byte	0x04, 0x17
        /*009a*/ 	.short	(.L_2055 - .L_2054)
.L_2054:
        /*009c*/ 	.word	0x00000000
        /*00a0*/ 	.short	0x0000
        /*00a2*/ 	.short	0x0000
        /*00a4*/ 	.byte	0x00, 0xf5, 0x21, 0x00


	//----- nvinfo : EIATTR_SPARSE_MMA_MASK
	.align		4
.L_2055:
        /*00a8*/ 	.byte	0x03, 0x50
        /*00aa*/ 	.short	0x0000


	//----- nvinfo : EIATTR_MAXREG_COUNT
	.align		4
        /*00ac*/ 	.byte	0x03, 0x1b
        /*00ae*/ 	.short	0x00ff


	//----- nvinfo : EIATTR_MERCURY_ISA_VERSION
	.align		4
        /*00b0*/ 	.byte	0x03, 0x5f
        /*00b2*/ 	.short	0x0101


	//----- nvinfo : EIATTR_VRC_CTA_INIT_COUNT
	.align		4
        /*00b4*/ 	.byte	0x02, 0x4a
	.zero		1
	.zero		1


	//----- nvinfo : EIATTR_EXIT_INSTR_OFFSETS
	.align		4
        /*00b8*/ 	.byte	0x04, 0x1c
        /*00ba*/ 	.short	(.L_2057 - .L_2056)


	//   ....[0]....
.L_2056:
        /*00bc*/ 	.word	0x00000640


	//----- nvinfo : EIATTR_CBANK_PARAM_SIZE
	.align		4
.L_2057:
        /*00c0*/ 	.byte	0x03, 0x19
        /*00c2*/ 	.short	0x0050


	//----- nvinfo : EIATTR_PARAM_CBANK
	.align		4
        /*00c4*/ 	.byte	0x04, 0x0a
        /*00c6*/ 	.short	(.L_2059 - .L_2058)
	.align		4
.L_2058:
        /*00c8*/ 	.word	index@(.nv.constant0._Z9kernel_24PfS_S_S_S_S_S_S_S_S_)
        /*00cc*/ 	.short	0x0380
        /*00ce*/ 	.short	0x0050


	//----- nvinfo : EIATTR_SW_WAR
	.align		4
.L_2059:
        /*00d0*/ 	.byte	0x04, 0x36
        /*00d2*/ 	.short	(.L_2061 - .L_2060)
.L_2060:
        /*00d4*/ 	.word	0x00000008
.L_2061:


//--------------------- .nv.info._Z9kernel_23PfS_S_S_S_S_S_S_S_S_ --------------------------
	.section	.nv.info._Z9kernel_23PfS_S_S_S_S_S_S_S_S_,"",@"SHT_CUDA_INFO"
	.sectionflags	@""
	.align	4


	//----- nvinfo : EIATTR_CUDA_API_VERSION
	.align		4
        /*0000*/ 	.byte	0x04, 0x37
        /*0002*/ 	.short	(.L_2063 - .L_2062)
.L_2062:
        /*0004*/ 	.word	0x00000082


	//----- nvinfo : EIATTR_KPARAM_INFO
	.align		4
.L_2063:
        /*0008*/ 	.byte	0x04, 0x17
        /*000a*/ 	.short	(.L_2065 - .L_2064)
.L_2064:
        /*000c*/ 	.word	0x00000000
        /*0010*/ 	.short	0x0009
        /*0012*/ 	.short	0x0048
        /*0014*/ 	.byte	0x00, 0xf5, 0x21, 0x00


	//----- nvinfo : EIATTR_KPARAM_INFO
	.align		4
.L_2065:
        /*0018*/ 	.byte	0x04, 0x17
        /*001a*/ 	.short	(.L_2067 - .L_2066)
.L_2066:
        /*001c*/ 	.word	0x00000000
        /*0020*/ 	.short	0x0008
        /*0022*/ 	.short	0x0040
        /*0024*/ 	.byte	0x00, 0xf5, 0x21, 0x00


	//----- nvinfo : EIATTR_KPARAM_INFO
	.align		4
.L_2067:
        /*0028*/ 	.byte	0x04, 0x17
        /*002a*/ 	.short	(.L_2069 - .L_2068)
.L_2068:
        /*002c*/ 	.word	0x00000000
        /*0030*/ 	.short	0x0007
        /*0032*/ 	.short	0x0038
        /*0034*/ 	.byte	0x00, 0xf5, 0x21, 0x00


	//----- nvinfo : EIATTR_KPARAM_INFO
	.align		4
.L_2069:
        /*0038*/ 	.byte	0x04, 0x17
        /*003a*/ 	.short	(.L_2071 - .L_2070)
.L_2070:
        /*003c*/ 	.word	0x00000000
        /*0040*/ 	.short	0x0006
        /*0042*/ 	.short	0x0030
        /*0044*/ 	.byte	0x00, 0xf5, 0x21, 0x00


	//----- nvinfo : EIATTR_KPARAM_INFO
	.align		4
.L_2071:
        /*0048*/ 	.byte	0x04, 0x17
        /*004a*/ 	.short	(.L_2073 - .L_2072)
.L_2072:
        /*004c*/ 	.word	0x00000000
        /*0050*/ 	.short	0x0005
        /*0052*/ 	.short	0x0028
        /*0054*/ 	.byte	0x00, 0xf5, 0x21, 0x00


	//----- nvinfo : EIATTR_KPARAM_INFO
	.align		4
.L_2073:
        /*0058*/ 	.byte	0x04, 0x17
        /*005a*/ 	.short	(.L_2075 - .L_2074)
.L_2074:
        /*005c*/ 	.word	0x00000000
        /*0060*/ 	.short	0x0004
        /*0062*/ 	.short	0x0020
        /*0064*/ 	.byte	0x00, 0xf5, 0x21, 0x00


	//----- nvinfo : EIATTR_KPARAM_INFO
	.align		4
.L_2075:
        /*0068*/ 	.byte	0x04, 0x17
        /*006a*/ 	.short	(.L_2077 - .L_2076)
.L_2076:
        /*006c*/ 	.word	0x00000000
        /*0070*/ 	.short	0x0003
        /*0072*/ 	.short	0x0018
        /*0074*/ 	.byte	0x00, 0xf5, 0x21, 0x00


	//----- nvinfo : EIATTR_KPARAM_INFO
	.align		4
.L_2077:
        /*0078*/ 	.byte	0x04, 0x17
        /*007a*/ 	.short	(.L_2079 - .L_2078)
.L_2078:
        /*007c*/ 	.word	0x00000000
        /*0080*/ 	.short	0x0002
        /*0082*/ 	.short	0x0010
        /*0084*/ 	.byte	0x00, 0xf5, 0x21, 0x00


	//----- nvinfo : EIATTR_KPARAM_INFO
	.align		4
.L_2079:
        /*0088*/ 	.byte	0x04, 0x17
        /*008a*/ 	.short	(.L_2081 - .L_2080)
.L_2080:
        /*008c*/ 	.word	0x00000000
        /*0090*/ 	.short	0x0001
        /*0092*/ 	.short	0x0008
        /*0094*/ 	.byte	0x00, 0xf5, 0x21, 0x00


	//----- nvinfo : EIATTR_KPARAM_INFO
	.align		4
.L_2081:
        /*0098*/ 	.byte	0x04, 0x17
        /*009a*/ 	.short	(.L_2083 - .L_2082)
.L_2082:
        /*009c*/ 	.word	0x00000000
        /*00a0*/ 	.short	0x0000
        /*00a2*/ 	.short	0x0000
        /*00a4*/ 	.byte	0x00, 0xf5, 0x21, 0x00


	//----- nvinfo : EIATTR_SPARSE_MMA_MASK
	.align		4
.L_2083:
        /*00a8*/ 	.byte	0x03, 0x50
        /*00aa*/ 	.short	0x0000


	//----- nvinfo : EIATTR_MAXREG_COUNT
	.align		4
        /*00ac*/ 	.byte	0x03, 0x1b
        /*00ae*/ 	.short	0x00ff


	//----- nvinfo : EIATTR_MERCURY_ISA_VERSION
	.align		4
        /*00b0*/ 	.byte	0x03, 0x5f
        /*00b2*/ 	.short	0x0101


	//----- nvinfo : EIATTR_VRC_CTA_INIT_COUNT
	.align		4
        /*00b4*/ 	.byte	0x02, 0x4a
	.zero		1
	.zero		1


	//----- nvinfo : EIATTR_EXIT_INSTR_OFFSETS
	.align		4
        /*00b8*/ 	.byte	0x04, 0x1c
        /*00ba*/ 	.short	(.L_2085 - .L_2084)


	//   ....[0]....
.L_2084:
        /*00bc*/ 	.word	0x00000650


	//----- nvinfo : EIATTR_CBANK_PARAM_SIZE
	.align		4
.L_2085:
        /*00c0*/ 	.byte	0x03, 0x19
        /*00c2*/ 	.short	0x0050


	//----- nvinfo : EIATTR_PARAM_CBANK
	.align		4
        /*00c4*/ 	.byte	0x04, 0x0a
        /*00c6*/ 	.short	(.L_2087 - .L_2086)
	.align		4
.L_2086:
        /*00c8*/ 	.word	index@(.nv.constant0._Z9kernel_23PfS_S_S_S_S_S_S_S_S_)
        /*00cc*/ 	.short	0x0380
        /*00ce*/ 	.short	0x0050


	//----- nvinfo : EIATTR_SW_WAR
	.align		4
.L_2087:
        /*00d0*/ 	.byte	0x04, 0x36
        /*00d2*/ 	.short	(.L_2089 - .L_2088)
.L_2088:
        /*00d4*/ 	.word	0x00000008
.L_2089:


//--------------------- .nv.info._Z9kernel_22PfS_S_S_S_S_S_S_S_S_ --------------------------
	.section	.nv.info._Z9kernel_22PfS_S_S_S_S_S_S_S_S_,"",@"SHT_CUDA_INFO"
	.sectionflags	@""
	.align	4


	//----- nvinfo : EIATTR_CUDA_API_VERSION
	.align		4
        /*0000*/ 	.byte	0x04, 0x37
        /*0002*/ 	.short	(.L_2091 - .L_2090)
.L_2090:
        /*0004*/ 	.word	0x00000082


	//----- nvinfo : EIATTR_KPARAM_INFO
	.align		4
.L_2091:
        /*0008*/ 	.byte	0x04, 0x17
        /*000a*/ 	.short	(.L_2093 - .L_2092)
.L_2092:
        /*000c*/ 	.word	0x00000000
        /*0010*/ 	.short	0x0009
        /*0012*/ 	.short	0x0048
        /*0014*/ 	.byte	0x00, 0xf5, 0x21, 0x00


	//----- nvinfo : EIATTR_KPARAM_INFO
	.align		4
.L_2093:
        /*0018*/ 	.byte	0x04, 0x17
        /*001a*/ 	.short	(.L_2095 - .L_2094)
.L_2094:
        /*001c*/ 	.word	0x00000000
        /*0020*/ 	.short	0x0008
        /*0022*/ 	.short	0x0040
        /*0024*/ 	.byte	0x00, 0xf5, 0x21, 0x00


	//----- nvinfo : EIATTR_KPARAM_INFO
	.align		4
.L_2095:
        /*0028*/ 	.byte	0x04, 0x17
        /*002a*/ 	.short	(.L_2097 - .L_2096)
.L_2096:
        /*002c*/ 	.word	0x00000000
        /*0030*/ 	.short	0x0007
        /*0032*/ 	.short	0x0038
        /*0034*/ 	.byte	0x00, 0xf5, 0x21, 0x00


	//----- nvinfo : EIATTR_KPARAM_INFO
	.align		4
.L_2097:
        /*0038*/ 	.byte	0x04, 0x17
        /*003a*/ 	.short	(.L_2099 - .L_2098)
.L_2098:
        /*003c*/ 	.word	0x00000000
        /*0040*/ 	.short	0x0006
        /*0042*/ 	.short	0x0030
        /*0044*/ 	.byte	0x00, 0xf5, 0x21, 0x00


	//----- nvinfo : EIATTR_KPARAM_INFO
	.align		4
.L_2099:
        /*0048*/ 	.byte	0x04, 0x17
        /*004a*/ 	.short	(.L_2101 - .L_2100)
.L_2100:
        /*004c*/ 	.word	0x00000000
        /*0050*/ 	.short	0x0005
        /*0052*/ 	.short	0x0028
        /*0054*/ 	.byte	0x00, 0xf5, 0x21, 0x00


	//----- nvinfo : EIATTR_KPARAM_INFO
	.align		4
.L_2101:
        /*0058*/ 	.byte	0x04, 0x17
        /*005a*/ 	.short	(.L_2103 - .L_2102)
.L_2102:
        /*005c*/ 	.word	0x00000000
        /*0060*/ 	.short	0x0004
        /*0062*/ 	.short	0x0020
        /*0064*/ 	.byte	0x00, 0xf5, 0x21, 0x00


	//----- nvinfo : EIATTR_KPARAM_INFO
	.align		4
.L_2103:
        /*0068*/ 	.byte	0x04, 0x17
        /*006a*/ 	.short	(.L_2105 - .L_2104)
.L_2104:
        /*006c*/ 	.word	0x00000000
        /*0070*/ 	.short	0x0003
        /*0072*/ 	.short	0x0018
        /*0074*/ 	.byte	0x00, 0xf5, 0x21, 0x00


	//----- nvinfo : EIATTR_KPARAM_INFO
	.align		4
.L_2105:
        /*0078*/ 	.byte	0x04, 0x17
        /*007a*/ 	.short	(.L_2107 - .L_2106)
.L_2106:
        /*007c*/ 	.word	0x00000000
        /*0080*/ 	.short	0x0002
        /*0082*/ 	.short	0x0010
        /*0084*/ 	.byte	0x00, 0xf5, 0x21, 0x00


	//----- nvinfo : EIATTR_KPARAM_INFO
	.align		4
.L_2107:
        /*0088*/ 	.byte	0x04, 0x17
        /*008a*/ 	.short	(.L_2109 - .L_2108)
.L_2108:
        /*008c*/ 	.word	0x00000000
        /*0090*/ 	.short	0x0001
        /*0092*/ 	.short	0x0008
        /*0094*/ 	.byte	0x00, 0xf5, 0x21, 0x00


	//----- nvinfo : EIATTR_KPARAM_INFO
	.align		4
.L_2109:
        /*0098*/ 	.byte	0x04, 0x17
        /*009a*/ 	.short	(.L_2111 - .L_2110)
.L_2110:
        /*009c*/ 	.word	0x00000000
        /*00a0*/ 	.short	0x0000
        /*00a2*/ 	.short	0x0000
        /*00a4*/ 	.byte	0x00, 0xf5, 0x21, 0x00


	//----- nvinfo : EIATTR_SPARSE_MMA_MASK
	.align		4
.L_2111:
        /*00a8*/ 	.byte	0x03, 0x50
        /*00aa*/ 	.short	0x0000


	//----- nvinfo : EIATTR_MAXREG_COUNT
	.align		4
        /*00ac*/ 	.byte	0x03, 0x1b
        /*00ae*/ 	.short	0x00ff


	//----- nvinfo : EIATTR_MERCURY_ISA_VERSION
	.align		4
        /*00b0*/ 	.byte	0x03, 0x5f
        /*00b2*/ 	.short	0x0101


	//----- nvinfo : EIATTR_UNUSED_LOAD_BYTE_OFFSET
	.align		4
        /*00b4*/ 	.byte	0x04, 0x44
        /*00b6*/ 	.short	(.L_2113 - .L_2112)


	//   ....[0]....
.L_2112:
        /*00b8*/ 	.word	0x00000520
        /*00bc*/ 	.word	0x0000ff0f


	//----- nvinfo : EIATTR_VRC_CTA_INIT_COUNT
	.align		4
.L_2113:
        /*00c0*/ 	.byte	0x02, 0x4a
	.zero		1
	.zero		1


	//----- nvinfo : EIATTR_EXIT_INSTR_OFFSETS
	.align		4
        /*00c4*/ 	.byte	0x04, 0x1c
        /*00c6*/ 	.short	(.L_2115 - .L_2114)


	//   ....[0]....
.L_2114:
        /*00c8*/ 	.word	0x00000630


	//----- nvinfo : EIATTR_CBANK_PARAM_SIZE
	.align		4
.L_2115:
        /*00cc*/ 	.byte	0x03, 0x19
        /*00ce*/ 	.short	0x0050


	//----- nvinfo : EIATTR_PARAM_CBANK
	.align		4
        /*00d0*/ 	.byte	0x04, 0x0a
        /*00d2*/ 	.short	(.L_2117 - .L_2116)
	.align		4
.L_2116:
        /*00d4*/ 	.word	index@(.nv.constant0._Z9kernel_22PfS_S_S_S_S_S_S_S_S_)
        /*00d8*/ 	.short	0x0380
        /*00da*/ 	.short	0x0050


	//----- nvinfo : EIATTR_SW_WAR
	.align		4
.L_2117:
        /*00dc*/ 	.byte	0x04, 0x36
        /*00de*/ 	.short	(.L_2119 - .L_2118)
.L_2118:
        /*00e0*/ 	.word	0x00000008
.L_2119:


//--------------------- .nv.info._Z9kernel_21PfS_S_S_S_S_S_S_S_S_ --------------------------
	.section	.nv.info._Z9kernel_21PfS_S_S_S_S_S_S_S_S_,"",@"SHT_CUDA_INFO"
	.sectionflags	@""
	.align	4


	//----- nvinfo : EIATTR_CUDA_API_VERSION
	.align		4
        /*0000*/ 	.byte	0x04, 0x37
        /*0002*/ 	.short	(.L_2121 - .L_2120)
.L_2120:
        /*0004*/ 	.word	0x00000082


	//----- nvinfo : EIATTR_KPARAM_INFO
	.align		4
.L_2121:
        /*0008*/ 	.byte	0x04, 0x17
        /*000a*/ 	.short	(.L_2123 - .L_2122)
.L_2122:
        /*000c*/ 	.word	0x00000000
        /*0010*/ 	.short	0x0009
        /*0012*/ 	.short	0x0048
        /*0014*/ 	.byte	0x00, 0xf5, 0x21, 0x00


	//----- nvinfo : EIATTR_KPARAM_INFO
	.align		4
.L_2123:
        /*0018*/ 	.byte	0x04, 0x17
        /*001a*/ 	.short	(.L_2125 - .L_2124)
.L_2124:
        /*001c*/ 	.word	0x00000000
        /*0020*/ 	.short	0x0008
        /*0022*/ 	.short	0x0040
        /*0024*/ 	.byte	0x00, 0xf5, 0x21, 0x00


	//----- nvinfo : EIATTR_KPARAM_INFO
	.align		4
.L_2125:
        /*0028*/ 	.byte	0x04, 0x17
        /*002a*/ 	.short	(.L_2127 - .L_2126)
.L_2126:
        /*002c*/ 	.word	0x00000000
        /*0030*/ 	.short	0x0007
        /*0032*/ 	.short	0x0038
        /*0034*/ 	.byte	0x00, 0xf5, 0x21, 0x00


	//----- nvinfo : EIATTR_KPARAM_INFO
	.align		4
.L_2127:
        /*0038*/ 	.byte	0x04, 0x17
        /*003a*/ 	.short	(.L_2129 - .L_2128)
.L_2128:
        /*003c*/ 	.word	0x00000000
        /*0040*/ 	.short	0x0006
        /*0042*/ 	.short	0x0030
        /*0044*/ 	.byte	0x00, 0xf5, 0x21, 0x00


	//----- nvinfo : EIATTR_KPARAM_INFO
	.align		4
.L_2129:
        /*0048*/ 	.byte	0x04, 0x17
        /*004a*/ 	.short	(.L_2131 - .L_2130)
.L_2130:
        /*004c*/ 	.word	0x00000000
        /*0050*/ 	.short	0x0005
        /*0052*/ 	.short	0x0028
        /*0054*/ 	.byte	0x00, 0xf5, 0x21, 0x00


	//----- nvinfo : EIATTR_KPARAM_INFO
	.align		4
.L_2131:
        /*0058*/ 	.byte	0x04, 0x17
        /*005a*/ 	.short	(.L_2133 - .L_2132)
.L_2132:
        /*005c*/ 	.word	0x00000000
        /*0060*/ 	.short	0x0004
        /*0062*/ 	.short	0x0020
        /*0064*/ 	.byte	0x00, 0xf5, 0x21, 0x00


	//----- nvinfo : EIATTR_KPARAM_INFO
	.align		4
.L_2133:
        /*0068*/ 	.byte	0x04, 0x17
        /*006a*/ 	.short	(.L_2135 - .L_2134)
.L_2134:
        /*006c*/ 	.word	0x00000000
        /*0070*/ 	.short	0x0003
        /*0072*/ 	.short	0x0018
        /*0074*/ 	.byte	0x00, 0xf5, 0x21, 0x00


	//----- nvinfo : EIATTR_KPARAM_INFO
	.align		4
.L_2135:
        /*0078*/ 	.byte	0x04, 0x17
        /*007a*/ 	.short	(.L_2137 - .L_2136)
.L_2136:
        /*007c*/ 	.word	0x00000000
        /*0080*/ 	.short	0x0002
        /*0082*/ 	.short	0x0010
        /*0084*/ 	.byte	0x00, 0xf5, 0x21, 0x00


	//----- nvinfo : EIATTR_KPARAM_INFO
	.align		4
.L_2137:
        /*0088*/ 	.byte	0x04, 0x17
        /*008a*/ 	.short	(.L_2139 - .L_2138)
.L_2138:
        /*008c*/ 	.word	0x00000000
        /*0090*/ 	.short	0x0001
        /*0092*/ 	.short	0x0008
        /*0094*/ 	.byte	0x00, 0xf5, 0x21, 0x00


	//----- nvinfo : EIATTR_KPARAM_INFO
	.align		4
.L_2139:
        /*0098*/ 	.byte	0x04, 0x17
        /*009a*/ 	.short	(.L_2141 - .L_2140)
.L_2140:
        /*009c*/ 	.word	0x00000000
        /*00a0*/ 	.short	0x0000
        /*00a2*/ 	.short	0x0000
        /*00a4*/ 	.byte	0x00, 0xf5, 0x21, 0x00


	//----- nvinfo : EIATTR_SPARSE_MMA_MASK
	.align		4
.L_2141:
        /*00a8*/ 	.byte	0x03, 0x50
        /*00aa*/ 	.short	0x0000


	//----- nvinfo : EIATTR_MAXREG_COUNT
	.align		4
        /*00ac*/ 	.byte	0x03, 0x1b
        /*00ae*/ 	.short	0x00ff


	//----- nvinfo : EIATTR_MERCURY_ISA_VERSION
	.align		4
        /*00b0*/ 	.byte	0x03, 0x5f
        /*00b2*/ 	.short	0x0101


	//----- nvinfo : EIATTR_UNUSED_LOAD_BYTE_OFFSET
	.align		4
        /*00b4*/ 	.byte	0x04, 0x44
        /*00b6*/ 	.short	(.L_2143 - .L_2142)


	//   ....[0]....
.L_2142:
        /*00b8*/ 	.word	0x00000490
        /*00bc*/ 	.word	0x0000fff0


	//----- nvinfo : EIATTR_VRC_CTA_INIT_COUNT
	.align		4
.L_2143:
        /*00c0*/ 	.byte	0x02, 0x4a
	.zero		1
	.zero		1


	//----- nvinfo : EIATTR_EXIT_INSTR_OFFSETS
	.align		4
        /*00c4*/ 	.byte	0x04, 0x1c
        /*00c6*/ 	.short	(.L_2145 - .L_2144)


	//   ....[0]....
.L_2144:
        /*00c8*/ 	.word	0x00000630


	//----- nvinfo : EIATTR_CBANK_PARAM_SIZE
	.align		4
.L_2145:
        /*00cc*/ 	.byte	0x03, 0x19
        /*00ce*/ 	.short	0x0050


	//----- nvinfo : EIATTR_PARAM_CBANK
	.align		4
        /*00d0*/ 	.byte	0x04, 0x0a
        /*00d2*/ 	.short	(.L_2147 - .L_2146)
	.align		4
.L_2146:
        /*00d4*/ 	.word	index@(.nv.constant0._Z9kernel_21PfS_S_S_S_S_S_S_S_S_)
        /*00d8*/ 	.short	0x0380
        /*00da*/ 	.short	0x0050


	//----- nvinfo : EIATTR_SW_WAR
	.align		4
.L_2147:
        /*00dc*/ 	.byte	0x04, 0x36
        /*00de*/ 	.short	(.L_2149 - .L_2148)
.L_2148:
        /*00e0*/ 	.word	0x00000008
.L_2149:


//--------------------- .nv.info._Z9kernel_20PfS_S_S_S_S_S_S_S_S_ --------------------------
	.section	.nv.info._Z9kernel_20PfS_S_S_S_S_S_S_S_S_,"",@"SHT_CUDA_INFO"
	.sectionflags	@""
	.align	4


	//----- nvinfo : EIATTR_CUDA_API_VERSION
	.align		4
        /*0000*/ 	.byte	0x04, 0x37
        /*0002*/ 	.short	(.L_2151 - .L_2150)
.L_2150:
        /*0004*/ 	.word	0x00000082


	//----- nvinfo : EIATTR_KPARAM_INFO
	.align		4
.L_2151:
        /*0008*/ 	.byte	0x04, 0x17
        /*000a*/ 	.short	(.L_2153 - .L_2152)
.L_2152:
        /*000c*/ 	.word	0x00000000
        /*0010*/ 	.short	0x0009
        /*0012*/ 	.short	0x0048
        /*0014*/ 	.byte	0x00, 0xf5, 0x21, 0x00


	//----- nvinfo : EIATTR_KPARAM_INFO
	.align		4
.L_2153:
        /*0018*/ 	.byte	0x04, 0x17
        /*001a*/ 	.short	(.L_2155 - .L_2154)
.L_2154:
        /*001c*/ 	.word	0x00000000
        /*0020*/ 	.short	0x0008
        /*0022*/ 	.short	0x0040
        /*0024*/ 	.byte	0x00, 0xf5, 0x21, 0x00


	//----- nvinfo : EIATTR_KPARAM_INFO
	.align		4
.L_2155:
        /*0028*/ 	.byte	0x04, 0x17
        /*002a*/ 	.short	(.L_2157 - .L_2156)
.L_2156:
        /*002c*/ 	.word	0x00000000
        /*0030*/ 	.short	0x0007
        /*0032*/ 	.short	0x0038
        /*0034*/ 	.byte	0x00, 0xf5, 0x21, 0x00


	//----- nvinfo : EIATTR_KPARAM_INFO
	.align		4
.L_2157:
        /*0038*/ 	.byte	0x04, 0x17
        /*003a*/ 	.short	(.L_2159 - .L_2158)
.L_2158:
        /*003c*/ 	.word	0x00000000
        /*0040*/ 	.short	0x0006
        /*0042*/ 	.short	0x0030
        /*0044*/ 	.byte	0x00, 0xf5, 0x21, 0x00


	//----- nvinfo : EIATTR_KPARAM_INFO
	.align		4
.L_2159:
        /*0048*/ 	.byte	0x04, 0x17
        /*004a*/ 	.short	(.L_2161 - .L_2160)
.L_2160:
        /*004c*/ 	.word	0x00000000
        /*0050*/ 	.short	0x0005
        /*0052*/ 	.short	0x0028
        /*0054*/ 	.byte	0x00, 0xf5, 0x21, 0x00


	//----- nvinfo : EIATTR_KPARAM_INFO
	.align		4
.L_2161:
        /*0058*/ 	.byte	0x04, 0x17
        /*005a*/ 	.short	(.L_2163 - .L_2162)
.L_2162:
        /*005c*/ 	.word	0x00000000
        /*0060*/ 	.short	0x0004
        /*0062*/ 	.short	0x0020
        /*0064*/ 	.byte	0x00, 0xf5, 0x21, 0x00


	//----- nvinfo : EIATTR_KPARAM_INFO
	.align		4
.L_2163:
        /*0068*/ 	.byte	0x04, 0x17
        /*006a*/ 	.short	(.L_2165 - .L_2164)
.L_2164:
        /*006c*/ 	.word	0x00000000
        /*0070*/ 	.short	0x0003
        /*0072*/ 	.short	0x0018
        /*0074*/ 	.byte	0x00, 0xf5, 0x21, 0x00


	//----- nvinfo : EIATTR_KPARAM_INFO
	.align		4
.L_2165:
        /*0078*/ 	.byte	0x04, 0x17
        /*007a*/ 	.short	(.L_2167 - .L_2166)
.L_2166:
        /*007c*/ 	.word	0x00000000
        /*0080*/ 	.short	0x0002
        /*0082*/ 	.short	0x0010
        /*0084*/ 	.byte	0x00, 0xf5, 0x21, 0x00


	//----- nvinfo : EIATTR_KPARAM_INFO
	.align		4
.L_2167:
        /*0088*/ 	.byte	0x04, 0x17
        /*008a*/ 	.short	(.L_2169 - .L_2168)
.L_2168:
        /*008c*/ 	.word	0x00000000
        /*0090*/ 	.short	0x0001
        /*0092*/ 	.short	0x0008
        /*0094*/ 	.byte	0x00, 0xf5, 0x21, 0x00


	//----- nvinfo : EIATTR_KPARAM_INFO
	.align		4
.L_2169:
        /*0098*/ 	.byte	0x04, 0x17
        /*009a*/ 	.short	(.L_2171 - .L_2170)
.L_2170:
        /*009c*/ 	.word	0x00000000
        /*00a0*/ 	.short	0x0000
        /*00a2*/ 	.short	0x0000
        /*00a4*/ 	.byte	0x00, 0xf5, 0x21, 0x00


	//----- nvinfo : EIATTR_SPARSE_MMA_MASK
	.align		4
.L_2171:
        /*00a8*/ 	.byte	0x03, 0x50
        /*00aa*/ 	.short	0x0000


	//----- nvinfo : EIATTR_MAXREG_COUNT
	.align		4
        /*00ac*/ 	.byte	0x03, 0x1b
        /*00ae*/ 	.short	0x00ff


	//----- nvinfo : EIATTR_MERCURY_ISA_VERSION
	.align		4
        /*00b0*/ 	.byte	0x03, 0x5f
        /*00b2*/ 	.short	0x0101


	//----- nvinfo : EIATTR_VRC_CTA_INIT_COUNT
	.align		4
        /*00b4*/ 	.byte	0x02, 0x4a
	.zero		1
	.zero		1


	//----- nvinfo : EIATTR_EXIT_INSTR_OFFSETS
	.align		4
        /*00b8*/ 	.byte	0x04, 0x1c
        /*00ba*/ 	.short	(.L_2173 - .L_2172)


	//   ....[0]....
.L_2172:
        /*00bc*/ 	.word	0x00000650


	//----- nvinfo : EIATTR_CBANK_PARAM_SIZE
	.align		4
.L_2173:
        /*00c0*/ 	.byte	0x03, 0x19
        /*00c2*/ 	.short	0x0050


	//----- nvinfo : EIATTR_PARAM_CBANK
	.align		4
        /*00c4*/ 	.byte	0x04, 0x0a
        /*00c6*/ 	.short	(.L_2175 - .L_2174)
	.align		4
.L_2174:
        /*00c8*/ 	.word	index@(.nv.constant0._Z9kernel_20PfS_S_S_S_S_S_S_S_S_)
        /*00cc*/ 	.short	0x0380
        /*00ce*/ 	.short	0x0050


	//----- nvinfo : EIATTR_SW_WAR
	.align		4
.L_2175:
        /*00d0*/ 	.byte	0x04, 0x36
        /*00d2*/ 	.short	(.L_2177 - .L_2176)
.L_2176:
        /*00d4*/ 	.word	0x00000008
.L_2177:


//--------------------- .nv.info._Z9kernel_19PfS_S_S_S_S_S_S_S_S_ --------------------------
	.section	.nv.info._Z9kernel_19PfS_S_S_S_S_S_S_S_S_,"",@"SHT_CUDA_INFO"
	.sectionflags	@""
	.align	4


	//----- nvinfo : EIATTR_CUDA_API_VERSION
	.align		4
        /*0000*/ 	.byte	0x04, 0x37
        /*0002*/ 	.short	(.L_2179 - .L_2178)
.L_2178:
        /*0004*/ 	.word	0x00000082


	//----- nvinfo : EIATTR_KPARAM_INFO
	.align		4
.L_2179:
        /*0008*/ 	.byte	0x04, 0x17
        /*000a*/ 	.short	(.L_2181 - .L_2180)
.L_2180:
        /*000c*/ 	.word	0x00000000
        /*0010*/ 	.short	0x0009
        /*0012*/ 	.short	0x0048
        /*0014*/ 	.byte	0x00, 0xf5, 0x21, 0x00


	//----- nvinfo : EIATTR_KPARAM_INFO
	.align		4
.L_2181:
        /*0018*/ 	.byte	0x04, 0x17
        /*001a*/ 	.short	(.L_2183 - .L_2182)
.L_2182:
        /*001c*/ 	.word	0x00000000
        /*0020*/ 	.short	0x0008
        /*0022*/ 	.short	0x0040
        /*0024*/ 	.byte	0x00, 0xf5, 0x21, 0x00


	//----- nvinfo : EIATTR_KPARAM_INFO
	.align		4
.L_2183:
        /*0028*/ 	.byte	0x04, 0x17
        /*002a*/ 	.short	(.L_2185 - .L_2184)
.L_2184:
        /*002c*/ 	.word	0x00000000
        /*0030*/ 	.short	0x0007
        /*0032*/ 	.short	0x0038
        /*0034*/ 	.byte	0x00, 0xf5, 0x21, 0x00


	//----- nvinfo : EIATTR_KPARAM_INFO
	.align		4
.L_2185:
        /*0038*/ 	.byte	0x04, 0x17
        /*003a*/ 	.short	(.L_2187 - .L_2186)
.L_2186:
        /*003c*/ 	.word	0x00000000
        /*0040*/ 	.short	0x0006
        /*0042*/ 	.short	0x0030
        /*0044*/ 	.byte	0x00, 0xf5, 0x21, 0x00


	//----- nvinfo : EIATTR_KPARAM_INFO
	.align		4
.L_2187:
        /*0048*/ 	.byte	0x04, 0x17
        /*004a*/ 	.short	(.L_2189 - .L_2188)
.L_2188:
        /*004c*/ 	.word	0x00000000
        /*0050*/ 	.short	0x0005
        /*0052*/ 	.short	0x0028
        /*0054*/ 	.byte	0x00, 0xf5, 0x21, 0x00


	//----- nvinfo : EIATTR_KPARAM_INFO
	.align		4
.L_2189:
        /*0058*/ 	.byte	0x04, 0x17
        /*005a*/ 	.short	(.L_2191 - .L_2190)
.L_2190:
        /*005c*/ 	.word	0x00000000
        /*0060*/ 	.short	0x0004
        /*0062*/ 	.short	0x0020
        /*0064*/ 	.byte	0x00, 0xf5, 0x21, 0x00


	//----- nvinfo : EIATTR_KPARAM_INFO
	.align		4
.L_2191:
        /*0068*/ 	.byte	0x04, 0x17
        /*006a*/ 	.short	(.L_2193 - .L_2192)
.L_2192:
        /*006c*/ 	.word	0x00000000
        /*0070*/ 	.short	0x0003
        /*0072*/ 	.short	0x0018
        /*0074*/ 	.byte	0x00, 0xf5, 0x21, 0x00


	//----- nvinfo : EIATTR_KPARAM_INFO
	.align		4
.L_2193:
        /*0078*/ 	.byte	0x04, 0x17
        /*007a*/ 	.short	(.L_2195 - .L_2194)
.L_2194:
        /*007c*/ 	.word	0x00000000
        /*0080*/ 	.short	0x0002
        /*0082*/ 	.short	0x0010
        /*0084*/ 	.byte	0x00, 0xf5, 0x21, 0x00


	//----- nvinfo : EIATTR_KPARAM_INFO
	.align		4
.L_2195:
        /*0088*/ 	.byte	0x04, 0x17
        /*008a*/ 	.short	(.L_2197 - .L_2196)
.L_2196:
        /*008c*/ 	.word	0x00000000
        /*0090*/ 	.short	0x0001
        /*0092*/ 	.short	0x0008
        /*0094*/ 	.byte	0x00, 0xf5, 0x21, 0x00


	//----- nvinfo : EIATTR_KPARAM_INFO
	.align		4
.L_2197:
        /*0098*/ 	.byte	0x04, 0x17
        /*009a*/ 	.short	(.L_2199 - .L_2198)
.L_2198:
        /*009c*/ 	.word	0x00000000
        /*00a0*/ 	.short	0x0000
        /*00a2*/ 	.short	0x0000
        /*00a4*/ 	.byte	0x00, 0xf5, 0x21, 0x00


	//----- nvinfo : EIATTR_SPARSE_MMA_MASK
	.align		4
.L_2199:
        /*00a8*/ 	.byte	0x03, 0x50
        /*00aa*/ 	.short	0x0000


	//----- nvinfo : EIATTR_MAXREG_COUNT
	.align		4
        /*00ac*/ 	.byte	0x03, 0x1b
        /*00ae*/ 	.short	0x00ff


	//----- nvinfo : EIATTR_MERCURY_ISA_VERSION
	.align		4
        /*00b0*/ 	.byte	0x03, 0x5f
        /*00b2*/ 	.short	0x0101


	//----- nvinfo : EIATTR_VRC_CTA_INIT_COUNT
	.align		4
        /*00b4*/ 	.byte	0x02, 0x4a
	.zero		1
	.zero		1


	//----- nvinfo : EIATTR_EXIT_INSTR_OFFSETS
	.align		4
        /*00b8*/ 	.byte	0x04, 0x1c
        /*00ba*/ 	.short	(.L_2201 - .L_2200)


	//   ....[0]....
.L_2200:
        /*00bc*/ 	.word	0x00000640


	//----- nvinfo : EIATTR_CBANK_PARAM_SIZE
	.align		4
.L_2201:
        /*00c0*/ 	.byte	0x03, 0x19
        /*00c2*/ 	.short	0x0050


	//----- nvinfo : EIATTR_PARAM_CBANK
	.align		4
        /*00c4*/ 	.byte	0x04, 0x0a
        /*00c6*/ 	.short	(.L_2203 - .L_2202)
	.align		4
.L_2202:
        /*00c8*/ 	.word	index@(.nv.constant0._Z9kernel_19PfS_S_S_S_S_S_S_S_S_)
        /*00cc*/ 	.short	0x0380
        /*00ce*/ 	.short	0x0050


	//----- nvinfo : EIATTR_SW_WAR
	.align		4
.L_2203:
        /*00d0*/ 	.byte	0x04, 0x36
        /*00d2*/ 	.short	(.L_2205 - .L_2204)
.L_2204:
        /*00d4*/ 	.word	0x00000008
.L_2205:


//--------------------- .nv.info._Z9kernel_18PfS_S_S_S_S_S_S_S_S_ --------------------------
	.section	.nv.info._Z9kernel_18PfS_S_S_S_S_S_S_S_S_,"",@"SHT_CUDA_INFO"
	.sectionflags	@""
	.align	4


	//----- nvinfo : EIATTR_CUDA_API_VERSION
	.align		4
        /*0000*/ 	.byte	0x04, 0x37
        /*0002*/ 	.short	(.L_2207 - .L_2206)
.L_2206:
        /*0004*/ 	.word	0x00000082


	//----- nvinfo : EIATTR_KPARAM_INFO
	.align		4
.L_2207:
        /*0008*/ 	.byte	0x04, 0x17
        /*000a*/ 	.short	(.L_2209 - .L_2208)
.L_2208:
        /*000c*/ 	.word	0x00000000
        /*0010*/ 	.short	0x0009
        /*0012*/ 	.short	0x0048
        /*0014*/ 	.byte	0x00, 0xf5, 0x21, 0x00


	//----- nvinfo : EIATTR_KPARAM_INFO
	.align		4
.L_2209:
        /*0018*/ 	.byte	0x04, 0x17
        /*001a*/ 	.short	(.L_2211 - .L_2210)
.L_2210:
        /*001c*/ 	.word	0x00000000
        /*0020*/ 	.short	0x0008
        /*0022*/ 	.short	0x0040
        /*0024*/ 	.byte	0x00, 0xf5, 0x21, 0x00


	//----- nvinfo : EIATTR_KPARAM_INFO
	.align		4
.L_2211:
        /*0028*/ 	.byte	0x04, 0x17
        /*002a*/ 	.short	(.L_2213 - .L_2212)
.L_2212:
        /*002c*/ 	.word	0x00000000
        /*0030*/ 	.short	0x0007
        /*0032*/ 	.short	0x0038
        /*0034*/ 	.byte	0x00, 0xf5, 0x21, 0x00


	//----- nvinfo : EIATTR_KPARAM_INFO
	.align		4
.L_2213:
        /*0038*/ 	.byte	0x04, 0x17
        /*003a*/ 	.short	(.L_2215 - .L_2214)
.L_2214:
        /*003c*/ 	.word	0x00000000
        /*0040*/ 	.short	0x0006
        /*0042*/ 	.short	0x0030
        /*0044*/ 	.byte	0x00, 0xf5, 0x21, 0x00


	//----- nvinfo : EIATTR_KPARAM_INFO
	.align		4
.L_2215:
        /*0048*/ 	.byte	0x04, 0x17
        /*004a*/ 	.short	(.L_2217 - .L_2216)
.L_2216:
        /*004c*/ 	.word	0x00000000
        /*0050*/ 	.short	0x0005
        /*0052*/ 	.short	0x0028
        /*0054*/ 	.byte	0x00, 0xf5, 0x21, 0x00


	//----- nvinfo : EIATTR_KPARAM_INFO
	.align		4
.L_2217:
        /*0058*/ 	.byte	0x04, 0x17
        /*005a*/ 	.short	(.L_2219 - .L_2218)
.L_2218:
        /*005c*/ 	.word	0x00000000
        /*0060*/ 	.short	0x0004
        /*0062*/ 	.short	0x0020
        /*0064*/ 	.byte	0x00, 0xf5, 0x21, 0x00


	//----- nvinfo : EIATTR_KPARAM_INFO
	.align		4
.L_2219:
        /*0068*/ 	.byte	0x04, 0x17
        /*006a*/ 	.short	(.L_2221 - .L_2220)
.L_2220:
        /*006c*/ 	.word	0x00000000
        /*0070*/ 	.short	0x0003
        /*0072*/ 	.short	0x0018
        /*0074*/ 	.byte	0x00, 0xf5, 0x21, 0x00


	//----- nvinfo : EIATTR_KPARAM_INFO
	.align		4
.L_2221:
        /*0078*/ 	.byte	0x04, 0x17
        /*007a*/ 	.short	(.L_2223 - .L_2222)
.L_2222:
        /*007c*/ 	.word	0x00000000
        /*0080*/ 	.short	0x0002
        /*0082*/ 	.short	0x0010
        /*0084*/ 	.byte	0x00, 0xf5, 0x21, 0x00


	//----- nvinfo : EIATTR_KPARAM_INFO
	.align		4
.L_2223:
        /*0088*/ 	.byte	0x04, 0x17
        /*008a*/ 	.short	(.L_2225 - .L_2224)
.L_2224:
        /*008c*/ 	.word	0x00000000
        /*0090*/ 	.short	0x0001
        /*0092*/ 	.short	0x0008
        /*0094*/ 	.byte	0x00, 0xf5, 0x21, 0x00


	//----- nvinfo : EIATTR_KPARAM_INFO
	.align		4
.L_2225:
        /*0098*/ 	.byte	0x04, 0x17
        /*009a*/ 	.short	(.L_2227 - .L_2226)
.L_2226:
        /*009c*/ 	.word	0x00000000
        /*00a0*/ 	.short	0x0000
        /*00a2*/ 	.short	0x0000
        /*00a4*/ 	.byte	0x00, 0xf5, 0x21, 0x00


	//----- nvinfo : EIATTR_SPARSE_MMA_MASK
	.align		4
.L_2227:
        /*00a8*/ 	.byte	0x03, 0x50
        /*00aa*/ 	.short	0x0000


	//----- nvinfo : EIATTR_MAXREG_COUNT
	.align		4
        /*00ac*/ 	.byte	0x03, 0x1b
        /*00ae*/ 	.short	0x00ff


	//----- nvinfo : EIATTR_MERCURY_ISA_VERSION
	.align		4
        /*00b0*/ 	.byte	0x03, 0x5f
        /*00b2*/ 	.short	0x0101


	//----- nvinfo : EIATTR_VRC_CTA_INIT_COUNT
	.align		4
        /*00b4*/ 	.byte	0x02, 0x4a
	.zero		1
	.zero		1


	//----- nvinfo : EIATTR_EXIT_INSTR_OFFSETS
	.align		4
        /*00b8*/ 	.byte	0x04, 0x1c
        /*00ba*/ 	.short	(.L_2229 - .L_2228)


	//   ....[0]....
.L_2228:
        /*00bc*/ 	.word	0x00000630


	//----- nvinfo : EIATTR_CBANK_PARAM_SIZE
	.align		4
.L_2229:
        /*00c0*/ 	.byte	0x03, 0x19
        /*00c2*/ 	.short	0x0050


	//----- nvinfo : EIATTR_PARAM_CBANK
	.align		4
        /*00c4*/ 	.byte	0x04, 0x0a
        /*00c6*/ 	.short	(.L_2231 - .L_2230)
	.align		4
.L_2230:
        /*00c8*/ 	.word	index@(.nv.constant0._Z9kernel_18PfS_S_S_S_S_S_S_S_S_)
        /*00cc*/ 	.short	0x0380
        /*00ce*/ 	.short	0x0050


	//----- nvinfo : EIATTR_SW_WAR
	.align		4
.L_2231:
        /*00d0*/ 	.byte	0x04, 0x36
        /*00d2*/ 	.short	(.L_2233 - .L_2232)
.L_2232:
        /*00d4*/ 	.word	0x00000008
.L_2233:


//--------------------- .nv.info._Z9kernel_17PfS_S_S_S_S_S_S_S_S_ --------------------------
	.section	.nv.info._Z9kernel_17PfS_S_S_S_S_S_S_S_S_,"",@"SHT_CUDA_INFO"
	.sectionflags	@""
	.align	4


	//----- nvinfo : EIATTR_CUDA_API_VERSION
	.align		4
        /*0000*/ 	.byte	0x04, 0x37
        /*0002*/ 	.short	(.L_2235 - .L_2234)
.L_2234:
        /*0004*/ 	.word	0x00000082


	//----- nvinfo : EIATTR_KPARAM_INFO
	.align		4
.L_2235:
        /*0008*/ 	.byte	0x04, 0x17
        /*000a*/ 	.short	(.L_2237 - .L_2236)
.L_2236:
        /*000c*/ 	.word	0x00000000
        /*0010*/ 	.short	0x0009
        /*0012*/ 	.short	0x0048
        /*0014*/ 	.byte	0x00, 0xf5, 0x21, 0x00


	//----- nvinfo : EIATTR_KPARAM_INFO
	.align		4
.L_2237:
        /*0018*/ 	.byte	0x04, 0x17
        /*001a*/ 	.short	(.L_2239 - .L_2238)
.L_2238:
        /*001c*/ 	.word	0x00000000
        /*0020*/ 	.short	0x0008
        /*0022*/ 	.short	0x0040
        /*0024*/ 	.byte	0x00, 0xf5, 0x21, 0x00


	//----- nvinfo : EIATTR_KPARAM_INFO
	.align		4
.L_2239:
        /*0028*/ 	.byte	0x04, 0x17
        /*002a*/ 	.short	(.L_2241 - .L_2240)
.L_2240:
        /*002c*/ 	.word	0x00000000
        /*0030*/ 	.short	0x0007
        /*0032*/ 	.short	0x0038
        /*0034*/ 	.byte	0x00, 0xf5, 0x21, 0x00


	//----- nvinfo : EIATTR_KPARAM_INFO
	.align		4
.L_2241:
        /*0038*/ 	.byte	0x04, 0x17
        /*003a*/ 	.short	(.L_2243 - .L_2242)
.L_2242:
        /*003c*/ 	.word	0x00000000
        /*0040*/ 	.short	0x0006
        /*0042*/ 	.short	0x0030
        /*0044*/ 	.byte	0x00, 0xf5, 0x21, 0x00


	//----- nvinfo : EIATTR_KPARAM_INFO
	.align		4
.L_2243:
        /*0048*/ 	.byte	0x04, 0x17
        /*004a*/ 	.short	(.L_2245 - .L_2244)
.L_2244:
        /*004c*/ 	.word	0x00000000
        /*0050*/ 	.short	0x0005
        /*0052*/ 	.short	0x0028
        /*0054*/ 	.byte	0x00, 0xf5, 0x21, 0x00


	//----- nvinfo : EIATTR_KPARAM_INFO
	.align		4
.L_2245:
        /*0058*/ 	.byte	0x04, 0x17
        /*005a*/ 	.short	(.L_2247 - .L_2246)
.L_2246:
        /*005c*/ 	.word	0x00000000
        /*0060*/ 	.short	0x0004
        /*0062*/ 	.short	0x0020
        /*0064*/ 	.byte	0x00, 0xf5, 0x21, 0x00


	//----- nvinfo : EIATTR_KPARAM_INFO
	.align		4
.L_2247:
        /*0068*/ 	.byte	0x04, 0x17
        /*006a*/ 	.short	(.L_2249 - .L_2248)
.L_2248:
        /*006c*/ 	.word	0x00000000
        /*0070*/ 	.short	0x0003
        /*0072*/ 	.short	0x0018
        /*0074*/ 	.byte	0x00, 0xf5, 0x21, 0x00


	//----- nvinfo : EIATTR_KPARAM_INFO
	.align		4
.L_2249:
        /*0078*/ 	.byte	0x04, 0x17
        /*007a*/ 	.short	(.L_2251 - .L_2250)
.L_2250:
        /*007c*/ 	.word	0x00000000
        /*0080*/ 	.short	0x0002
        /*0082*/ 	.short	0x0010
        /*0084*/ 	.byte	0x00, 0xf5, 0x21, 0x00


	//----- nvinfo : EIATTR_KPARAM_INFO
	.align		4
.L_2251:
        /*0088*/ 	.byte	0x04, 0x17
        /*008a*/ 	.short	(.L_2253 - .L_2252)
.L_2252:
        /*008c*/ 	.word	0x00000000
        /*0090*/ 	.short	0x0001
        /*0092*/ 	.short	0x0008
        /*0094*/ 	.byte	0x00, 0xf5, 0x21, 0x00


	//----- nvinfo : EIATTR_KPARAM_INFO
	.align		4
.L_2253:
        /*0098*/ 	.byte	0x04, 0x17
        /*009a*/ 	.short	(.L_2255 - .L_2254)
.L_2254:
        /*009c*/ 	.word	0x00000000
        /*00a0*/ 	.short	0x0000
        /*00a2*/ 	.short	0x0000
        /*00a4*/ 	.byte	0x00, 0xf5, 0x21, 0x00


	//----- nvinfo : EIATTR_SPARSE_MMA_MASK
	.align		4
.L_2255:
        /*00a8*/ 	.byte	0x03, 0x50
        /*00aa*/ 	.short	0x0000


	//----- nvinfo : EIATTR_MAXREG_COUNT
	.align		4
        /*00ac*/ 	.byte	0x03, 0x1b
        /*00ae*/ 	.short	0x00ff


	//----- nvinfo : EIATTR_MERCURY_ISA_VERSION
	.align		4
        /*00b0*/ 	.byte	0x03, 0x5f
        /*00b2*/ 	.short	0x0101


	//----- nvinfo : EIATTR_VRC_CTA_INIT_COUNT
	.align		4
        /*00b4*/ 	.byte	0x02, 0x4a
	.zero		1
	.zero		1


	//----- nvinfo : EIATTR_EXIT_INSTR_OFFSETS
	.align		4
        /*00b8*/ 	.byte	0x04, 0x1c
        /*00ba*/ 	.short	(.L_2257 - .L_2256)


	//   ....[0]....
.L_2256:
        /*00bc*/ 	.word	0x00000640


	//----- nvinfo : EIATTR_CBANK_PARAM_SIZE
	.align		4
.L_2257:
        /*00c0*/ 	.byte	0x03, 0x19
        /*00c2*/ 	.short	0x0050


	//----- nvinfo : EIATTR_PARAM_CBANK
	.align		4
        /*00c4*/ 	.byte	0x04, 0x0a
        /*00c6*/ 	.short	(.L_2259 - .L_2258)
	.align		4
.L_2258:
        /*00c8*/ 	.word	index@(.nv.constant0._Z9kernel_17PfS_S_S_S_S_S_S_S_S_)
        /*00cc*/ 	.short	0x0380
        /*00ce*/ 	.short	0x0050


	//----- nvinfo : EIATTR_SW_WAR
	.align		4
.L_2259:
        /*00d0*/ 	.byte	0x04, 0x36
        /*00d2*/ 	.short	(.L_2261 - .L_2260)
.L_2260:
        /*00d4*/ 	.word	0x00000008
.L_2261:


//--------------------- .nv.info._Z9kernel_16PfS_S_S_S_S_S_S_S_S_ --------------------------
	.section	.nv.info._Z9kernel_16PfS_S_S_S_S_S_S_S_S_,"",@"SHT_CUDA_INFO"
	.sectionflags	@""
	.align	4


	//----- nvinfo : EIATTR_CUDA_API_VERSION
	.align		4
        /*0000*/ 	.byte	0x04, 0x37
        /*0002*/ 	.short	(.L_2263 - .L_2262)
.L_2262:
        /*0004*/ 	.word	0x00000082


	//----- nvinfo : EIATTR_KPARAM_INFO
	.align		4
.L_2263:
        /*0008*/ 	.byte	0x04, 0x17
        /*000a*/ 	.short	(.L_2265 - .L_2264)
.L_2264:
        /*000c*/ 	.word	0x00000000
        /*0010*/ 	.short	0x0009
        /*0012*/ 	.short	0x0048
        /*0014*/ 	.byte	0x00, 0xf5, 0x21, 0x00


	//----- nvinfo : EIATTR_KPARAM_INFO
	.align		4
.L_2265:
        /*0018*/ 	.byte	0x04, 0x17
        /*001a*/ 	.short	(.L_2267 - .L_2266)
.L_2266:
        /*001c*/ 	.word	0x00000000
        /*0020*/ 	.short	0x0008
        /*0022*/ 	.short	0x0040
        /*0024*/ 	.byte	0x00, 0xf5, 0x21, 0x00


	//----- nvinfo : EIATTR_KPARAM_INFO
	.align		4
.L_2267:
        /*0028*/ 	.byte	0x04, 0x17
        /*002a*/ 	.short	(.L_2269 - .L_2268)
.L_2268:
        /*002c*/ 	.word	0x00000000
        /*0030*/ 	.short	0x0007
        /*0032*/ 	.short	0x0038
        /*0034*/ 	.byte	0x00, 0xf5, 0x21, 0x00


	//----- nvinfo : EIATTR_KPARAM_INFO
	.align		4
.L_2269:
        /*0038*/ 	.byte	0x04, 0x17
        /*003a*/ 	.short	(.L_2271 - .L_2270)
.L_2270:
        /*003c*/ 	.word	0x00000000
        /*0040*/ 	.short	0x0006
        /*0042*/ 	.short	0x0030
        /*0044*/ 	.byte	0x00, 0xf5, 0x21, 0x00


	//----- nvinfo : EIATTR_KPARAM_INFO
	.align		4
.L_2271:
        /*0048*/ 	.byte	0x04, 0x17
        /*004a*/ 	.short	(.L_2273 - .L_2272)
.L_2272:
        /*004c*/ 	.word	0x00000000
        /*0050*/ 	.short	0x0005
        /*0052*/ 	.short	0x0028
        /*0054*/ 	.byte	0x00, 0xf5, 0x21, 0x00


	//----- nvinfo : EIATTR_KPARAM_INFO
	.align		4
.L_2273:
        /*0058*/ 	.byte	0x04, 0x17
        /*005a*/ 	.short	(.L_2275 - .L_2274)
.L_2274:
        /*005c*/ 	.word	0x00000000
        /*0060*/ 	.short	0x0004
        /*0062*/ 	.short	0x0020
        /*0064*/ 	.byte	0x00, 0xf5, 0x21, 0x00


	//----- nvinfo : EIATTR_KPARAM_INFO
	.align		4
.L_2275:
        /*0068*/ 	.byte	0x04, 0x17
        /*006a*/ 	.short	(.L_2277 - .L_2276)
.L_2276:
        /*006c*/ 	.word	0x00000000
        /*0070*/ 	.short	0x0003
        /*0072*/ 	.short	0x0018
        /*0074*/ 	.byte	0x00, 0xf5, 0x21, 0x00


	//----- nvinfo : EIATTR_KPARAM_INFO
	.align		4
.L_2277:
        /*0078*/ 	.byte	0x04, 0x17
        /*007a*/ 	.short	(.L_2279 - .L_2278)
.L_2278:
        /*007c*/ 	.word	0x00000000
        /*0080*/ 	.short	0x0002
        /*0082*/ 	.short	0x0010
        /*0084*/ 	.byte	0x00, 0xf5, 0x21, 0x00


	//----- nvinfo : EIATTR_KPARAM_INFO
	.align		4
.L_2279:
        /*0088*/ 	.byte	0x04, 0x17
        /*008a*/ 	.short	(.L_2281 - .L_2280)
.L_2280:
        /*008c*/ 	.word	0x00000000
        /*0090*/ 	.short	0x0001
        /*0092*/ 	.short	0x0008
        /*0094*/ 	.byte	0x00, 0xf5, 0x21, 0x00


	//----- nvinfo : EIATTR_KPARAM_INFO
	.align		4
.L_2281:
        /*0098*/ 	.byte	0x04, 0x17
        /*009a*/ 	.short	(.L_2283 - .L_2282)
.L_2282:
        /*009c*/ 	.word	0x00000000
        /*00a0*/ 	.short	0x0000
        /*00a2*/ 	.short	0x0000
        /*00a4*/ 	.byte	0x00, 0xf5, 0x21, 0x00


	//----- nvinfo : EIATTR_SPARSE_MMA_MASK
	.align		4
.L_2283:
        /*00a8*/ 	.byte	0x03, 0x50
        /*00aa*/ 	.short	0x0000


	//----- nvinfo : EIATTR_MAXREG_COUNT
	.align		4
        /*00ac*/ 	.byte	0x03, 0x1b
        /*00ae*/ 	.short	0x00ff


	//----- nvinfo : EIATTR_MERCURY_ISA_VERSION
	.align		4
        /*00b0*/ 	.byte	0x03, 0x5f
        /*00b2*/ 	.short	0x0101


	//----- nvinfo : EIATTR_VRC_CTA_INIT_COUNT
	.align		4
        /*00b4*/ 	.byte	0x02, 0x4a
	.zero		1
	.zero		1


	//----- nvinfo : EIATTR_EXIT_INSTR_OFFSETS
	.align		4
        /*00b8*/ 	.byte	0x04, 0x1c
        /*00ba*/ 	.short	(.L_2285 - .L_2284)


	//   ....[0]....
.L_2284:
        /*00bc*/ 	.word	0x00000660


	//----- nvinfo : EIATTR_CBANK_PARAM_SIZE
	.align		4
.L_2285:
        /*00c0*/ 	.byte	0x03, 0x19
        /*00c2*/ 	.short	0x0050


	//----- nvinfo : EIATTR_PARAM_CBANK
	.align		4
        /*00c4*/ 	.byte	0x04, 0x0a
        /*00c6*/ 	.short	(.L_2287 - .L_2286)
	.align		4
.L_2286:
        /*00c8*/ 	.word	index@(.nv.constant0._Z9kernel_16PfS_S_S_S_S_S_S_S_S_)
        /*00cc*/ 	.short	0x0380
        /*00ce*/ 	.short	0x0050


	//----- nvinfo : EIATTR_SW_WAR
	.align		4
.L_2287:
        /*00d0*/ 	.byte	0x04, 0x36
        /*00d2*/ 	.short	(.L_2289 - .L_2288)
.L_2288:
        /*00d4*/ 	.word	0x00000008
.L_2289:


//--------------------- .nv.info._Z9kernel_15PfS_S_S_S_S_S_S_S_S_ --------------------------
	.section	.nv.info._Z9kernel_15PfS_S_S_S_S_S_S_S_S_,"",@"SHT_CUDA_INFO"
	.sectionflags	@""
	.align	4


	//----- nvinfo : EIATTR_CUDA_API_VERSION
	.align		4
        /*0000*/ 	.byte	0x04, 0x37
        /*0002*/ 	.short	(.L_2291 - .L_2290)
.L_2290:
        /*0004*/ 	.word	0x00000082


	//----- nvinfo : EIATTR_KPARAM_INFO
	.align		4
.L_2291:
        /*0008*/ 	.byte	0x04, 0x17
        /*000a*/ 	.short	(.L_2293 - .L_2292)
.L_2292:
        /*000c*/ 	.word	0x00000000
        /*0010*/ 	.short	0x0009
        /*0012*/ 	.short	0x0048
        /*0014*/ 	.byte	0x00, 0xf5, 0x21, 0x00


	//----- nvinfo : EIATTR_KPARAM_INFO
	.align		4
.L_2293:
        /*0018*/ 	.byte	0x04, 0x17
        /*001a*/ 	.short	(.L_2295 - .L_2294)
.L_2294:
        /*001c*/ 	.word	0x00000000
        /*0020*/ 	.short	0x0008
        /*0022*/ 	.short	0x0040
        /*0024*/ 	.byte	0x00, 0xf5, 0x21, 0x00


	//----- nvinfo : EIATTR_KPARAM_INFO
	.align		4
.L_2295:
        /*0028*/ 	.byte	0x04, 0x17
        /*002a*/ 	.short	(.L_2297 - .L_2296)
.L_2296:
        /*002c*/ 	.word	0x00000000
        /*0030*/ 	.short	0x0007
        /*0032*/ 	.short	0x0038
        /*0034*/ 	.byte	0x00, 0xf5, 0x21, 0x00


	//----- nvinfo : EIATTR_KPARAM_INFO
	.align		4
.L_2297:
        /*0038*/ 	.byte	0x04, 0x17
        /*003a*/ 	.short	(.L_2299 - .L_2298)
.L_2298:
        /*003c*/ 	.word	0x00000000
        /*0040*/ 	.short	0x0006
        /*0042*/ 	.short	0x0030
        /*0044*/ 	.byte	0x00, 0xf5, 0x21, 0x00


	//----- nvinfo : EIATTR_KPARAM_INFO
	.align		4
.L_2299:
        /*0048*/ 	.byte	0x04, 0x17
        /*004a*/ 	.short	(.L_2301 - .L_2300)
.L_2300:
        /*004c*/ 	.word	0x00000000
        /*0050*/ 	.short	0x0005
        /*0052*/ 	.short	0x0028
        /*0054*/ 	.byte	0x00, 0xf5, 0x21, 0x00


	//----- nvinfo : EIATTR_KPARAM_INFO
	.align		4
.L_2301:
        /*0058*/ 	.byte	0x04, 0x17
        /*005a*/ 	.short	(.L_2303 - .L_2302)
.L_2302:
        /*005c*/ 	.word	0x00000000
        /*0060*/ 	.short	0x0004
        /*0062*/ 	.short	0x0020
        /*0064*/ 	.byte	0x00, 0xf5, 0x21, 0x00


	//----- nvinfo : EIATTR_KPARAM_INFO
	.align		4
.L_2303:
        /*0068*/ 	.byte	0x04, 0x17
        /*006a*/ 	.short	(.L_2305 - .L_2304)
.L_2304:
        /*006c*/ 	.word	0x00000000
        /*0070*/ 	.short	0x0003
        /*0072*/ 	.short	0x0018
        /*0074*/ 	.byte	0x00, 0xf5, 0x21, 0x00


	//----- nvinfo : EIATTR_KPARAM_INFO
	.align		4
.L_2305:
        /*0078*/ 	.byte	0x04, 0x17
        /*007a*/ 	.short	(.L_2307 - .L_2306)
.L_2306:
        /*007c*/ 	.word	0x00000000
        /*0080*/ 	.short	0x0002
        /*0082*/ 	.short	0x0010
        /*0084*/ 	.byte	0x00, 0xf5, 0x21, 0x00


	//----- nvinfo : EIATTR_KPARAM_INFO
	.align		4
.L_2307:
        /*0088*/ 	.byte	0x04, 0x17
        /*008a*/ 	.short	(.L_2309 - .L_2308)
.L_2308:
        /*008c*/ 	.word	0x00000000
        /*0090*/ 	.short	0x0001
        /*0092*/ 	.short	0x0008
        /*0094*/ 	.byte	0x00, 0xf5, 0x21, 0x00


	//----- nvinfo : EIATTR_KPARAM_INFO
	.align		4
.L_2309:
        /*0098*/ 	.byte	0x04, 0x17
        /*009a*/ 	.short	(.L_2311 - .L_2310)
.L_2310:
        /*009c*/ 	.word	0x00000000
        /*00a0*/ 	.short	0x0000
        /*00a2*/ 	.short	0x0000
        /*00a4*/ 	.byte	0x00, 0xf5, 0x21, 0x00


	//----- nvinfo : EIATTR_SPARSE_MMA_MASK
	.align		4
.L_2311:
        /*00a8*/ 	.byte	0x03, 0x50
        /*00aa*/ 	.short	0x0000


	//----- nvinfo : EIATTR_MAXREG_COUNT
	.align		4
        /*00ac*/ 	.byte	0x03, 0x1b
        /*00ae*/ 	.short	0x00ff


	//----- nvinfo : EIATTR_MERCURY_ISA_VERSION
	.align		4
        /*00b0*/ 	.byte	0x03, 0x5f
        /*00b2*/ 	.short	0x0101


	//----- nvinfo : EIATTR_VRC_CTA_INIT_COUNT
	.align		4
        /*00b4*/ 	.byte	0x02, 0x4a
	.zero		1
	.zero		1


	//----- nvinfo : EIATTR_EXIT_INSTR_OFFSETS
	.align		4
        /*00b8*/ 	.byte	0x04, 0x1c
        /*00ba*/ 	.short	(.L_2313 - .L_2312)


	//   ....[0]....
.L_2312:
        /*00bc*/ 	.word	0x00000640


	//----- nvinfo : EIATTR_CBANK_PARAM_SIZE
	.align		4
.L_2313:
        /*00c0*/ 	.byte	0x03, 0x19
        /*00c2*/ 	.short	0x0050


	//----- nvinfo : EIATTR_PARAM_CBANK
	.align		4
        /*00c4*/ 	.byte	0x04, 0x0a
        /*00c6*/ 	.short	(.L_2315 - .L_2314)
	.align		4
.L_2314:
        /*00c8*/ 	.word	index@(.nv.constant0._Z9kernel_15PfS_S_S_S_S_S_S_S_S_)
        /*00cc*/ 	.short	0x0380
        /*00ce*/ 	.short	0x0050


	//----- nvinfo : EIATTR_SW_WAR
	.align		4
.L_2315:
        /*00d0*/ 	.byte	0x04, 0x36
        /*00d2*/ 	.short	(.L_2317 - .L_2316)
.L_2316:
        /*00d4*/ 	.word	0x00000008
.L_2317:


//--------------------- .nv.info._Z9kernel_14PfS_S_S_S_S_S_S_S_S_ --------------------------
	.section	.nv.info._Z9kernel_14PfS_S_S_S_S_S_S_S_S_,"",@"SHT_CUDA_INFO"
	.sectionflags	@""
	.align	4


	//----- nvinfo : EIATTR_CUDA_API_VERSION
	.align		4
        /*0000*/ 	.byte	0x04, 0x37
        /*0002*/ 	.short	(.L_2319 - .L_2318)
.L_2318:
        /*0004*/ 	.word	0x00000082


	//----- nvinfo : EIATTR_KPARAM_INFO
	.align		4
.L_2319:
        /*0008*/ 	.byte	0x04, 0x17
        /*000a*/ 	.short	(.L_2321 - .L_2320)
.L_2320:
        /*000c*/ 	.word	0x00000000
        /*0010*/ 	.short	0x0009
        /*0012*/ 	.short	0x0048
        /*0014*/ 	.byte	0x00, 0xf5, 0x21, 0x00


	//----- nvinfo : EIATTR_KPARAM_INFO
	.align		4
.L_2321:
        /*0018*/ 	.byte	0x04, 0x17
        /*001a*/ 	.short	(.L_2323 - .L_2322)
.L_2322:
        /*001c*/ 	.word	0x00000000
        /*0020*/ 	.short	0x0008
        /*0022*/ 	.short	0x0040
        /*0024*/ 	.byte	0x00, 0xf5, 0x21, 0x00


	//----- nvinfo : EIATTR_KPARAM_INFO
	.align		4
.L_2323:
        /*0028*/ 	.byte	0x04, 0x17
        /*002a*/ 	.short	(.L_2325 - .L_2324)
.L_2324:
        /*002c*/ 	.word	0x00000000
        /*0030*/ 	.short	0x0007
        /*0032*/ 	.short	0x0038
        /*0034*/ 	.byte	0x00, 0xf5, 0x21, 0x00


	//----- nvinfo : EIATTR_KPARAM_INFO
	.align		4
.L_2325:
        /*0038*/ 	.byte	0x04, 0x17
        /*003a*/ 	.short	(.L_2327 - .L_2326)
.L_2326:
        /*003c*/ 	.word	0x00000000
        /*0040*/ 	.short	0x0006
        /*0042*/ 	.short	0x0030
        /*0044*/ 	.byte	0x00, 0xf5, 0x21, 0x00


	//----- nvinfo : EIATTR_KPARAM_INFO
	.align		4
.L_2327:
        /*0048*/ 	.byte	0x04, 0x17
        /*004a*/ 	.short	(.L_2329 - .L_2328)
.L_2328:
        /*004c*/ 	.word	0x00000000
        /*0050*/ 	.short	0x0005
        /*0052*/ 	.short	0x0028
        /*0054*/ 	.byte	0x00, 0xf5, 0x21, 0x00


	//----- nvinfo : EIATTR_KPARAM_INFO
	.align		4
.L_2329:
        /*0058*/ 	.byte	0x04, 0x17
        /*005a*/ 	.short	(.L_2331 - .L_2330)
.L_2330:
        /*005c*/ 	.word	0x00000000
        /*0060*/ 	.short	0x0004
        /*0062*/ 	.short	0x0020
        /*0064*/ 	.byte	0x00, 0xf5, 0x21, 0x00


	//----- nvinfo : EIATTR_KPARAM_INFO
	.align		4
.L_2331:
        /*0068*/ 	.byte	0x04, 0x17
        /*006a*/ 	.short	(.L_2333 - .L_2332)
.L_2332:
        /*006c*/ 	.word	0x00000000
        /*0070*/ 	.short	0x0003
        /*0072*/ 	.short	0x0018
        /*0074*/ 	.byte	0x00, 0xf5, 0x21, 0x00


	//----- nvinfo : EIATTR_KPARAM_INFO
	.align		4
.L_2333:
        /*0078*/ 	.byte	0x04, 0x17
        /*007a*/ 	.short	(.L_2335 - .L_2334)
.L_2334:
        /*007c*/ 	.word	0x00000000
        /*0080*/ 	.short	0x0002
        /*0082*/ 	.short	0x0010
        /*0084*/ 	.byte	0x00, 0xf5, 0x21, 0x00


	//----- nvinfo : EIATTR_KPARAM_INFO
	.align		4
.L_2335:
        /*0088*/ 	.byte	0x04, 0x17
        /*008a*/ 	.short	(.L_2337 - .L_2336)
.L_2336:
        /*008c*/ 	.word	0x00000000
        /*0090*/ 	.short	0x0001
        /*0092*/ 	.short	0x0008
        /*0094*/ 	.byte	0x00, 0xf5, 0x21, 0x00


	//----- nvinfo : EIATTR_KPARAM_INFO
	.align		4
.L_2337:
        /*0098*/ 	.byte	0x04, 0x17
        /*009a*/ 	.short	(.L_2339 - .L_2338)
.L_2338:
        /*009c*/ 	.word	0x00000000
        /*00a0*/ 	.short	0x0000
        /*00a2*/ 	.short	0x0000
        /*00a4*/ 	.byte	0x00, 0xf5, 0x21, 0x00


	//----- nvinfo : EIATTR_SPARSE_MMA_MASK
	.align		4
.L_2339:
        /*00a8*/ 	.byte	0x03, 0x50
        /*00aa*/ 	.short	0x0000


	//----- nvinfo : EIATTR_MAXREG_COUNT
	.align		4
        /*00ac*/ 	.byte	0x03, 0x1b
        /*00ae*/ 	.short	0x00ff


	//----- nvinfo : EIATTR_MERCURY_ISA_VERSION
	.align		4
        /*00b0*/ 	.byte	0x03, 0x5f
        /*00b2*/ 	.short	0x0101


	//----- nvinfo : EIATTR_VRC_CTA_INIT_COUNT
	.align		4
        /*00b4*/ 	.byte	0x02, 0x4a
	.zero		1
	.zero		1


	//----- nvinfo : EIATTR_EXIT_INSTR_OFFSETS
	.align		4
        /*00b8*/ 	.byte	0x04, 0x1c
        /*00ba*/ 	.short	(.L_2341 - .L_2340)


	//   ....[0]....
.L_2340:
        /*00bc*/ 	.word	0x00000640


	//----- nvinfo : EIATTR_CBANK_PARAM_SIZE
	.align		4
.L_2341:
        /*00c0*/ 	.byte	0x03, 0x19
        /*00c2*/ 	.short	0x0050


	//----- nvinfo : EIATTR_PARAM_CBANK
	.align		4
        /*00c4*/ 	.byte	0x04, 0x0a
        /*00c6*/ 	.short	(.L_2343 - .L_2342)
	.align		4
.L_2342:
        /*00c8*/ 	.word	index@(.nv.constant0._Z9kernel_14PfS_S_S_S_S_S_S_S_S_)
        /*00cc*/ 	.short	0x0380
        /*00ce*/ 	.short	0x0050


	//----- nvinfo : EIATTR_SW_WAR
	.align		4
.L_2343:
        /*00d0*/ 	.byte	0x04, 0x36
        /*00d2*/ 	.short	(.L_2345 - .L_2344)
.L_2344:
        /*00d4*/ 	.word	0x00000008
.L_2345:


//--------------------- .nv.info._Z9kernel_13PfS_S_S_S_S_S_S_S_S_ --------------------------
	.section	.nv.info._Z9kernel_13PfS_S_S_S_S_S_S_S_S_,"",@"SHT_CUDA_INFO"
	.sectionflags	@""
	.align	4


	//----- nvinfo : EIATTR_CUDA_API_VERSION
	.align		4
        /*0000*/ 	.byte	0x04, 0x37
        /*0002*/ 	.short	(.L_2347 - .L_2346)
.L_2346:
        /*0004*/ 	.word	0x00000082


	//----- nvinfo : EIATTR_KPARAM_INFO
	.align		4
.L_2347:
        /*0008*/ 	.byte	0x04, 0x17
        /*000a*/ 	.short	(.L_2349 - .L_2348)
.L_2348:
        /*000c*/ 	.word	0x00000000
        /*0010*/ 	.short	0x0009
        /*0012*/ 	.short	0x0048
        /*0014*/ 	.byte	0x00, 0xf5, 0x21, 0x00


	//----- nvinfo : EIATTR_KPARAM_INFO
	.align		4
.L_2349:
        /*0018*/ 	.byte	0x04, 0x17
        /*001a*/ 	.short	(.L_2351 - .L_2350)
.L_2350:
        /*001c*/ 	.word	0x00000000
        /*0020*/ 	.short	0x0008
        /*0022*/ 	.short	0x0040
        /*0024*/ 	.byte	0x00, 0xf5, 0x21, 0x00


	//----- nvinfo : EIATTR_KPARAM_INFO
	.align		4
.L_2351:
        /*0028*/ 	.byte	0x04, 0x17
        /*002a*/ 	.short	(.L_2353 - .L_2352)
.L_2352:
        /*002c*/ 	.word	0x00000000
        /*0030*/ 	.short	0x0007
        /*0032*/ 	.short	0x0038
        /*0034*/ 	.byte	0x00, 0xf5, 0x21, 0x00


	//----- nvinfo : EIATTR_KPARAM_INFO
	.align		4
.L_2353:
        /*0038*/ 	.byte	0x04, 0x17
        /*003a*/ 	.short	(.L_2355 - .L_2354)
.L_2354:
        /*003c*/ 	.word	0x00000000
        /*0040*/ 	.short	0x0006
        /*0042*/ 	.short	0x0030
        /*0044*/ 	.byte	0x00, 0xf5, 0x21, 0x00


	//----- nvinfo : EIATTR_KPARAM_INFO
	.align		4
.L_2355:
        /*0048*/ 	.byte	0x04, 0x17
        /*004a*/ 	.short	(.L_2357 - .L_2356)
.L_2356:
        /*004c*/ 	.word	0x00000000
        /*0050*/ 	.short	0x0005
        /*0052*/ 	.short	0x0028
        /*0054*/ 	.byte	0x00, 0xf5, 0x21, 0x00


	//----- nvinfo : EIATTR_KPARAM_INFO
	.align		4
.L_2357:
        /*0058*/ 	.byte	0x04, 0x17
        /*005a*/ 	.short	(.L_2359 - .L_2358)
.L_2358:
        /*005c*/ 	.word	0x00000000
        /*0060*/ 	.short	0x0004
        /*0062*/ 	.short	0x0020
        /*0064*/ 	.byte	0x00, 0xf5, 0x21, 0x00


	//----- nvinfo : EIATTR_KPARAM_INFO
	.align		4
.L_2359:
        /*0068*/ 	.byte	0x04, 0x17
        /*006a*/ 	.short	(.L_2361 - .L_2360)
.L_2360:
        /*006c*/ 	.word	0x00000000
        /*0070*/ 	.short	0x0003
        /*0072*/ 	.short	0x0018
        /*0074*/ 	.byte	0x00, 0xf5, 0x21, 0x00


	//----- nvinfo : EIATTR_KPARAM_INFO
	.align		4
.L_2361:
        /*0078*/ 	.byte	0x04, 0x17
        /*007a*/ 	.short	(.L_2363 - .L_2362)
.L_2362:
        /*007c*/ 	.word	0x00000000
        /*0080*/ 	.short	0x0002
        /*0082*/ 	.short	0x0010
        /*0084*/ 	.byte	0x00, 0xf5, 0x21, 0x00


	//----- nvinfo : EIATTR_KPARAM_INFO
	.align		4
.L_2363:
        /*0088*/ 	.byte	0x04, 0x17
        /*008a*/ 	.short	(.L_2365 - .L_2364)
.L_2364:
        /*008c*/ 	.word	0x00000000
        /*0090*/ 	.short	0x0001
        /*0092*/ 	.short	0x0008
        /*0094*/ 	.byte	0x00, 0xf5, 0x21, 0x00


	//----- nvinfo : EIATTR_KPARAM_INFO
	.align		4
.L_2365:
        /*0098*/ 	.byte	0x04, 0x17
        /*009a*/ 	.short	(.L_2367 - .L_2366)
.L_2366:
        /*009c*/ 	.word	0x00000000
        /*00a0*/ 	.short	0x0000
        /*00a2*/ 	.short	0x0000
        /*00a4*/ 	.byte	0x00, 0xf5, 0x21, 0x00


	//----- nvinfo : EIATTR_SPARSE_MMA_MASK
	.align		4
.L_2367:
        /*00a8*/ 	.byte	0x03, 0x50
        /*00aa*/ 	.short	0x0000


	//----- nvinfo : EIATTR_MAXREG_COUNT
	.align		4
        /*00ac*/ 	.byte	0x03, 0x1b
        /*00ae*/ 	.short	0x00ff


	//----- nvinfo : EIATTR_MERCURY_ISA_VERSION
	.align		4
        /*00b0*/ 	.byte	0x03, 0x5f
        /*00b2*/ 	.short	0x0101


	//----- nvinfo : EIATTR_VRC_CTA_INIT_COUNT
	.align		4
        /*00b4*/ 	.byte	0x02, 0x4a
	.zero		1
	.zero		1


	//----- nvinfo : EIATTR_EXIT_INSTR_OFFSETS
	.align		4
        /*00b8*/ 	.byte	0x04, 0x1c
        /*00ba*/ 	.short	(.L_2369 - .L_2368)


	//   ....[0]....
.L_2368:
        /*00bc*/ 	.word	0x00000660


	//----- nvinfo : EIATTR_CBANK_PARAM_SIZE
	.align		4
.L_2369:
        /*00c0*/ 	.byte	0x03, 0x19
        /*00c2*/ 	.short	0x0050


	//----- nvinfo : EIATTR_PARAM_CBANK
	.align		4
        /*00c4*/ 	.byte	0x04, 0x0a
        /*00c6*/ 	.short	(.L_2371 - .L_2370)
	.align		4
.L_2370:
        /*00c8*/ 	.word	index@(.nv.constant0._Z9kernel_13PfS_S_S_S_S_S_S_S_S_)
        /*00cc*/ 	.short	0x0380
        /*00ce*/ 	.short	0x0050


	//----- nvinfo : EIATTR_SW_WAR
	.align		4
.L_2371:
        /*00d0*/ 	.byte	0x04, 0x36
        /*00d2*/ 	.short	(.L_2373 - .L_2372)
.L_2372:
        /*00d4*/ 	.word	0x00000008
.L_2373:


//--------------------- .nv.info._Z9kernel_12PfS_S_S_S_S_S_S_S_S_ --------------------------
	.section	.nv.info._Z9kernel_12PfS_S_S_S_S_S_S_S_S_,"",@"SHT_CUDA_INFO"
	.sectionflags	@""
	.align	4


	//----- nvinfo : EIATTR_CUDA_API_VERSION
	.align		4
        /*0000*/ 	.byte	0x04, 0x37
        /*0002*/ 	.short	(.L_2375 - .L_2374)
.L_2374:
        /*0004*/ 	.word	0x00000082


	//----- nvinfo : EIATTR_KPARAM_INFO
	.align		4
.L_2375:
        /*0008*/ 	.byte	0x04, 0x17
        /*000a*/ 	.short	(.L_2377 - .L_2376)
.L_2376:
        /*000c*/ 	.word	0x00000000
        /*0010*/ 	.short	0x0009
        /*0012*/ 	.short	0x0048
        /*0014*/ 	.byte	0x00, 0xf5, 0x21, 0x00


	//----- nvinfo : EIATTR_KPARAM_INFO
	.align		4
.L_2377:
        /*0018*/ 	.byte	0x04, 0x17
        /*001a*/ 	.short	(.L_2379 - .L_2378)
.L_2378:
        /*001c*/ 	.word	0x00000000
        /*0020*/ 	.short	0x0008
        /*0022*/ 	.short	0x0040
        /*0024*/ 	.byte	0x00, 0xf5, 0x21, 0x00


	//----- nvinfo : EIATTR_KPARAM_INFO
	.align		4
.L_2379:
        /*0028*/ 	.byte	0x04, 0x17
        /*002a*/ 	.short	(.L_2381 - .L_2380)
.L_2380:
        /*002c*/ 	.word	0x00000000
        /*0030*/ 	.short	0x0007
        /*0032*/ 	.short	0x0038
        /*0034*/ 	.byte	0x00, 0xf5, 0x21, 0x00


	//----- nvinfo : EIATTR_KPARAM_INFO
	.align		4
.L_2381:
        /*0038*/ 	.byte	0x04, 0x17
        /*003a*/ 	.short	(.L_2383 - .L_2382)
.L_2382:
        /*003c*/ 	.word	0x00000000
        /*0040*/ 	.short	0x0006
        /*0042*/ 	.short	0x0030
        /*0044*/ 	.byte	0x00, 0xf5, 0x21, 0x00


	//----- nvinfo : EIATTR_KPARAM_INFO
	.align		4
.L_2383:
        /*0048*/ 	.byte	0x04, 0x17
        /*004a*/ 	.short	(.L_2385 - .L_2384)
.L_2384:
        /*004c*/ 	.word	0x00000000
        /*0050*/ 	.short	0x0005
        /*0052*/ 	.short	0x0028
        /*0054*/ 	.byte	0x00, 0xf5, 0x21, 0x00


	//----- nvinfo : EIATTR_KPARAM_INFO
	.align		4
.L_2385:
        /*0058*/ 	.byte	0x04, 0x17
        /*005a*/ 	.short	(.L_2387 - .L_2386)
.L_2386:
        /*005c*/ 	.word	0x00000000
        /*0060*/ 	.short	0x0004
        /*0062*/ 	.short	0x0020
        /*0064*/ 	.byte	0x00, 0xf5, 0x21, 0x00


	//----- nvinfo : EIATTR_KPARAM_INFO
	.align		4
.L_2387:
        /*0068*/ 	.byte	0x04, 0x17
        /*006a*/ 	.short	(.L_2389 - .L_2388)
.L_2388:
        /*006c*/ 	.word	0x00000000
        /*0070*/ 	.short	0x0003
        /*0072*/ 	.short	0x0018
        /*0074*/ 	.byte	0x00, 0xf5, 0x21, 0x00


	//----- nvinfo : EIATTR_KPARAM_INFO
	.align		4
.L_2389:
        /*0078*/ 	.byte	0x04, 0x17
        /*007a*/ 	.short	(.L_2391 - .L_2390)
.L_2390:
        /*007c*/ 	.word	0x00000000
        /*0080*/ 	.short	0x0002
        /*0082*/ 	.short	0x0010
        /*0084*/ 	.byte	0x00, 0xf5, 0x21, 0x00


	//----- nvinfo : EIATTR_KPARAM_INFO
	.align		4
.L_2391:
        /*0088*/ 	.byte	0x04, 0x17
        /*008a*/ 	.short	(.L_2393 - .L_2392)
.L_2392:
        /*008c*/ 	.word	0x00000000
        /*0090*/ 	.short	0x0001
        /*0092*/ 	.short	0x0008
        /*0094*/ 	.byte	0x00, 0xf5, 0x21, 0x00


	//----- nvinfo : EIATTR_KPARAM_INFO
	.align		4
.L_2393:
        /*0098*/ 	.byte	0x04, 0x17
        /*009a*/ 	.short	(.L_2395 - .L_2394)
.L_2394:
        /*009c*/ 	.word	0x00000000
        /*00a0*/ 	.short	0x0000
        /*00a2*/ 	.short	0x0000
        /*00a4*/ 	.byte	0x00, 0xf5, 0x21, 0x00


	//----- nvinfo : EIATTR_SPARSE_MMA_MASK
	.align		4
.L_2395:
        /*00a8*/ 	.byte	0x03, 0x50
        /*00aa*/ 	.short	0x0000


	//----- nvinfo : EIATTR_MAXREG_COUNT
	.align		4
        /*00ac*/ 	.byte	0x03, 0x1b
        /*00ae*/ 	.short	0x00ff


	//----- nvinfo : EIATTR_MERCURY_ISA_VERSION
	.align		4
        /*00b0*/ 	.byte	0x03, 0x5f
        /*00b2*/ 	.short	0x0101


	//----- nvinfo : EIATTR_VRC_CTA_INIT_COUNT
	.align		4
        /*00b4*/ 	.byte	0x02, 0x4a
	.zero		1
	.zero		1


	//----- nvinfo : EIATTR_EXIT_INSTR_OFFSETS
	.align		4
        /*00b8*/ 	.byte	0x04, 0x1c
        /*00ba*/ 	.short	(.L_2397 - .L_2396)


	//   ....[0]....
.L_2396:
        /*00bc*/ 	.word	0x00000640


	//----- nvinfo : EIATTR_CBANK_PARAM_SIZE
	.align		4
.L_2397:
        /*00c0*/ 	.byte	0x03, 0x19
        /*00c2*/ 	.short	0x0050


	//----- nvinfo : EIATTR_PARAM_CBANK
	.align		4
        /*00c4*/ 	.byte	0x04, 0x0a
        /*00c6*/ 	.short	(.L_2399 - .L_2398)
	.align		4
.L_2398:
        /*00c8*/ 	.word	index@(.nv.constant0._Z9kernel_12PfS_S_S_S_S_S_S_S_S_)
        /*00cc*/ 	.short	0x0380
        /*00ce*/ 	.short	0x0050


	//----- nvinfo : EIATTR_SW_WAR
	.align		4
.L_2399:
        /*00d0*/ 	.byte	0x04, 0x36
        /*00d2*/ 	.short	(.L_2401 - .L_2400)
.L_2400:
        /*00d4*/ 	.word	0x00000008
.L_2401:


//--------------------- .nv.info._Z9kernel_11PfS_S_S_S_S_S_S_S_S_ --------------------------
	.section	.nv.info._Z9kernel_11PfS_S_S_S_S_S_S_S_S_,"",@"SHT_CUDA_INFO"
	.sectionflags	@""
	.align	4


	//----- nvinfo : EIATTR_CUDA_API_VERSION
	.align		4
        /*0000*/ 	.byte	0x04, 0x37
        /*0002*/ 	.short	(.L_2403 - .L_2402)
.L_2402:
        /*0004*/ 	.word	0x00000082


	//----- nvinfo : EIATTR_KPARAM_INFO
	.align		4
.L_2403:
        /*0008*/ 	.byte	0x04, 0x17
        /*000a*/ 	.short	(.L_2405 - .L_2404)
.L_2404:
        /*000c*/ 	.word	0x00000000
        /*0010*/ 	.short	0x0009
        /*0012*/ 	.short	0x0048
        /*0014*/ 	.byte	0x00, 0xf5, 0x21, 0x00


	//----- nvinfo : EIATTR_KPARAM_INFO
	.align		4
.L_2405:
        /*0018*/ 	.byte	0x04, 0x17
        /*001a*/ 	.short	(.L_2407 - .L_2406)
.L_2406:
        /*001c*/ 	.word	0x00000000
        /*0020*/ 	.short	0x0008
        /*0022*/ 	.short	0x0040
        /*0024*/ 	.byte	0x00, 0xf5, 0x21, 0x00


	//----- nvinfo : EIATTR_KPARAM_INFO
	.align		4
.L_2407:
        /*0028*/ 	.byte	0x04, 0x17
        /*002a*/ 	.short	(.L_2409 - .L_2408)
.L_2408:
        /*002c*/ 	.word	0x00000000
        /*0030*/ 	.short	0x0007
        /*0032*/ 	.short	0x0038
        /*0034*/ 	.byte	0x00, 0xf5, 0x21, 0x00


	//----- nvinfo : EIATTR_KPARAM_INFO
	.align		4
.L_2409:
        /*0038*/ 	.byte	0x04, 0x17
        /*003a*/ 	.short	(.L_2411 - .L_2410)
.L_2410:
        /*003c*/ 	.word	0x00000000
        /*0040*/ 	.short	0x0006
        /*0042*/ 	.short	0x0030
        /*0044*/ 	.byte	0x00, 0xf5, 0x21, 0x00


	//----- nvinfo : EIATTR_KPARAM_INFO
	.align		4
.L_2411:
        /*0048*/ 	.byte	0x04, 0x17
        /*004a*/ 	.short	(.L_2413 - .L_2412)
.L_2412:
        /*004c*/ 	.word	0x00000000
        /*0050*/ 	.short	0x0005
        /*0052*/ 	.short	0x0028
        /*0054*/ 	.byte	0x00, 0xf5, 0x21, 0x00


	//----- nvinfo : EIATTR_KPARAM_INFO
	.align		4
.L_2413:
        /*0058*/ 	.byte	0x04, 0x17
        /*005a*/ 	.short	(.L_2415 - .L_2414)
.L_2414:
        /*005c*/ 	.word	0x00000000
        /*0060*/ 	.short	0x0004
        /*0062*/ 	.short	0x0020
        /*0064*/ 	.byte	0x00, 0xf5, 0x21, 0x00


	//----- nvinfo : EIATTR_KPARAM_INFO
	.align		4
.L_2415:
        /*0068*/ 	.byte	0x04, 0x17
        /*006a*/ 	.short	(.L_2417 - .L_2416)
.L_2416:
        /*006c*/ 	.word	0x00000000
        /*0070*/ 	.short	0x0003
        /*0072*/ 	.short	0x0018
        /*0074*/ 	.byte	0x00, 0xf5, 0x21, 0x00


	//----- nvinfo : EIATTR_KPARAM_INFO
	.align		4
.L_2417:
        /*0078*/ 	.byte	0x04, 0x17
        /*007a*/ 	.short	(.L_2419 - .L_2418)
.L_2418:
        /*007c*/ 	.word	0x00000000
        /*0080*/ 	.short	0x0002
        /*0082*/ 	.short	0x0010
        /*0084*/ 	.byte	0x00, 0xf5, 0x21, 0x00


	//----- nvinfo : EIATTR_KPARAM_INFO
	.align		4
.L_2419:
        /*0088*/ 	.byte	0x04, 0x17
        /*008a*/ 	.short	(.L_2421 - .L_2420)
.L_2420:
        /*008c*/ 	.word	0x00000000
        /*0090*/ 	.short	0x0001
        /*0092*/ 	.short	0x0008
        /*0094*/ 	.byte	0x00, 0xf5, 0x21, 0x00


	//----- nvinfo : EIATTR_KPARAM_INFO
	.align		4
.L_2421:
        /*0098*/ 	.byte	0x04, 0x17
        /*009a*/ 	.short	(.L_2423 - .L_2422)
.L_2422:
        /*009c*/ 	.word	0x00000000
        /*00a0*/ 	.short	0x0000
        /*00a2*/ 	.short	0x0000
        /*00a4*/ 	.byte	0x00, 0xf5, 0x21, 0x00


	//----- nvinfo : EIATTR_SPARSE_MMA_MASK
	.align		4
.L_2423:
        /*00a8*/ 	.byte	0x03, 0x50
        /*00aa*/ 	.short	0x0000


	//----- nvinfo : EIATTR_MAXREG_COUNT
	.align		4
        /*00ac*/ 	.byte	0x03, 0x1b
        /*00ae*/ 	.short	0x00ff


	//----- nvinfo : EIATTR_MERCURY_ISA_VERSION
	.align		4
        /*00b0*/ 	.byte	0x03, 0x5f
        /*00b2*/ 	.short	0x0101


	//----- nvinfo : EIATTR_VRC_CTA_INIT_COUNT
	.align		4
        /*00b4*/ 	.byte	0x02, 0x4a
	.zero		1
	.zero		1


	//----- nvinfo : EIATTR_EXIT_INSTR_OFFSETS
	.align		4
        /*00b8*/ 	.byte	0x04, 0x1c
        /*00ba*/ 	.short	(.L_2425 - .L_2424)


	//   ....[0]....
.L_2424:
        /*00bc*/ 	.word	0x00000650


	//----- nvinfo : EIATTR_CBANK_PARAM_SIZE
	.align		4
.L_2425:
        /*00c0*/ 	.byte	0x03, 0x19
        /*00c2*/ 	.short	0x0050


	//----- nvinfo : EIATTR_PARAM_CBANK
	.align		4
        /*00c4*/ 	.byte	0x04, 0x0a
        /*00c6*/ 	.short	(.L_2427 - .L_2426)
	.align		4
.L_2426:
        /*00c8*/ 	.word	index@(.nv.constant0._Z9kernel_11PfS_S_S_S_S_S_S_S_S_)
        /*00cc*/ 	.short	0x0380
        /*00ce*/ 	.short	0x0050


	//----- nvinfo : EIATTR_SW_WAR
	.align		4
.L_2427:
        /*00d0*/ 	.byte	0x04, 0x36
        /*00d2*/ 	.short	(.L_2429 - .L_2428)
.L_2428:
        /*00d4*/ 	.word	0x00000008
.L_2429:


//--------------------- .nv.info._Z9kernel_10PfS_S_S_S_S_S_S_S_S_ --------------------------
	.section	.nv.info._Z9kernel_10PfS_S_S_S_S_S_S_S_S_,"",@"SHT_CUDA_INFO"
	.sectionflags	@""
	.align	4


	//----- nvinfo : EIATTR_CUDA_API_VERSION
	.align		4
        /*0000*/ 	.byte	0x04, 0x37
        /*0002*/ 	.short	(.L_2431 - .L_2430)
.L_2430:
        /*0004*/ 	.word	0x00000082


	//----- nvinfo : EIATTR_KPARAM_INFO
	.align		4
.L_2431:
        /*0008*/ 	.byte	0x04, 0x17
        /*000a*/ 	.short	(.L_2433 - .L_2432)
.L_2432:
        /*000c*/ 	.word	0x00000000
        /*0010*/ 	.short	0x0009
        /*0012*/ 	.short	0x0048
        /*0014*/ 	.byte	0x00, 0xf5, 0x21, 0x00


	//----- nvinfo : EIATTR_KPARAM_INFO
	.align		4
.L_2433:
        /*0018*/ 	.byte	0x04, 0x17
        /*001a*/ 	.short	(.L_2435 - .L_2434)
.L_2434:
        /*001c*/ 	.word	0x00000000
        /*0020*/ 	.short	0x0008
        /*0022*/ 	.short	0x0040
        /*0024*/ 	.byte	0x00, 0xf5, 0x21, 0x00


	//----- nvinfo : EIATTR_KPARAM_INFO
	.align		4
.L_2435:
        /*0028*/ 	.byte	0x04, 0x17
        /*002a*/ 	.short	(.L_2437 - .L_2436)
.L_2436:
        /*002c*/ 	.word	0x00000000
        /*0030*/ 	.short	0x0007
        /*0032*/ 	.short	0x0038
        /*0034*/ 	.byte	0x00, 0xf5, 0x21, 0x00


	//----- nvinfo : EIATTR_KPARAM_INFO
	.align		4
.L_2437:
        /*0038*/ 	.byte	0x04, 0x17
        /*003a*/ 	.short	(.L_2439 - .L_2438)
.L_2438:
        /*003c*/ 	.word	0x00000000
        /*0040*/ 	.short	0x0006
        /*0042*/ 	.short	0x0030
        /*0044*/ 	.byte	0x00, 0xf5, 0x21, 0x00


	//----- nvinfo : EIATTR_KPARAM_INFO
	.align		4
.L_2439:
        /*0048*/ 	.byte	0x04, 0x17
        /*004a*/ 	.short	(.L_2441 - .L_2440)
.L_2440:
        /*004c*/ 	.word	0x00000000
        /*0050*/ 	.short	0x0005
        /*0052*/ 	.short	0x0028
        /*0054*/ 	.byte	0x00, 0xf5, 0x21, 0x00


	//----- nvinfo : EIATTR_KPARAM_INFO
	.align		4
.L_2441:
        /*0058*/ 	.byte	0x04, 0x17
        /*005a*/ 	.short	(.L_2443 - .L_2442)
.L_2442:
        /*005c*/ 	.word	0x00000000
        /*0060*/ 	.short	0x0004
        /*0062*/ 	.short	0x0020
        /*0064*/ 	.byte	0x00, 0xf5, 0x21, 0x00


	//----- nvinfo : EIATTR_KPARAM_INFO
	.align		4
.L_2443:
        /*0068*/ 	.byte	0x04, 0x17
        /*006a*/ 	.short	(.L_2445 - .L_2444)
.L_2444:
        /*006c*/ 	.word	0x00000000
        /*0070*/ 	.short	0x0003
        /*0072*/ 	.short	0x0018
        /*0074*/ 	.byte	0x00, 0xf5, 0x21, 0x00


	//----- nvinfo : EIATTR_KPARAM_INFO
	.align		4
.L_2445:
        /*0078*/ 	.byte	0x04, 0x17
        /*007a*/ 	.short	(.L_2447 - .L_2446)
.L_2446:
        /*007c*/ 	.word	0x00000000
        /*0080*/ 	.short	0x0002
        /*0082*/ 	.short	0x0010
        /*0084*/ 	.byte	0x00, 0xf5, 0x21, 0x00


	//----- nvinfo : EIATTR_KPARAM_INFO
	.align		4
.L_2447:
        /*0088*/ 	.byte	0x04, 0x17
        /*008a*/ 	.short	(.L_2449 - .L_2448)
.L_2448:
        /*008c*/ 	.word	0x00000000
        /*0090*/ 	.short	0x0001
        /*0092*/ 	.short	0x0008
        /*0094*/ 	.byte	0x00, 0xf5, 0x21, 0x00


	//----- nvinfo : EIATTR_KPARAM_INFO
	.align		4
.L_2449:
        /*0098*/ 	.byte	0x04, 0x17
        /*009a*/ 	.short	(.L_2451 - .L_2450)
.L_2450:
        /*009c*/ 	.word	0x00000000
        /*00a0*/ 	.short	0x0000
        /*00a2*/ 	.short	0x0000
        /*00a4*/ 	.byte	0x00, 0xf5, 0x21, 0x00


	//----- nvinfo : EIATTR_SPARSE_MMA_MASK
	.align		4
.L_2451:
        /*00a8*/ 	.byte	0x03, 0x50
        /*00aa*/ 	.short	0x0000


	//----- nvinfo : EIATTR_MAXREG_COUNT
	.align		4
        /*00ac*/ 	.byte	0x03, 0x1b
        /*00ae*/ 	.short	0x00ff


	//----- nvinfo : EIATTR_MERCURY_ISA_VERSION
	.align		4
        /*00b0*/ 	.byte	0x03, 0x5f
        /*00b2*/ 	.short	0x0101


	//----- nvinfo : EIATTR_VRC_CTA_INIT_COUNT
	.align		4
        /*00b4*/ 	.byte	0x02, 0x4a
	.zero		1
	.zero		1


	//----- nvinfo : EIATTR_EXIT_INSTR_OFFSETS
	.align		4
        /*00b8*/ 	.byte	0x04, 0x1c
        /*00ba*/ 	.short	(.L_2453 - .L_2452)


	//   ....[0]....
.L_2452:
        /*00bc*/ 	.word	0x00000640


	//----- nvinfo : EIATTR_CBANK_PARAM_SIZE
	.align		4
.L_2453:
        /*00c0*/ 	.byte	0x03, 0x19
        /*00c2*/ 	.short	0x0050


	//----- nvinfo : EIATTR_PARAM_CBANK
	.align		4
        /*00c4*/ 	.byte	0x04, 0x0a
        /*00c6*/ 	.short	(.L_2455 - .L_2454)
	.align		4
.L_2454:
        /*00c8*/ 	.word	index@(.nv.constant0._Z9kernel_10PfS_S_S_S_S_S_S_S_S_)
        /*00cc*/ 	.short	0x0380
        /*00ce*/ 	.short	0x0050


	//----- nvinfo : EIATTR_SW_WAR
	.align		4
.L_2455:
        /*00d0*/ 	.byte	0x04, 0x36
        /*00d2*/ 	.short	(.L_2457 - .L_2456)
.L_2456:
        /*00d4*/ 	.word	0x00000008
.L_2457:


//--------------------- .nv.info._Z8kernel_9PfS_S_S_S_S_S_S_S_S_ --------------------------
	.section	.nv.info._Z8kernel_9PfS_S_S_S_S_S_S_S_S_,"",@"SHT_CUDA_INFO"
	.sectionflags	@""
	.align	4


	//----- nvinfo : EIATTR_CUDA_API_VERSION
	.align		4
        /*0000*/ 	.byte	0x04, 0x37
        /*0002*/ 	.short	(.L_2459 - .L_2458)
.L_2458:
        /*0004*/ 	.word	0x00000082


	//----- nvinfo : EIATTR_KPARAM_INFO
	.align		4
.L_2459:
        /*0008*/ 	.byte	0x04, 0x17
        /*000a*/ 	.short	(.L_2461 - .L_2460)
.L_2460:
        /*000c*/ 	.word	0x00000000
        /*0010*/ 	.short	0x0009
        /*0012*/ 	.short	0x0048
        /*0014*/ 	.byte	0x00, 0xf5, 0x21, 0x00


	//----- nvinfo : EIATTR_KPARAM_INFO
	.align		4
.L_2461:
        /*0018*/ 	.byte	0x04, 0x17
        /*001a*/ 	.short	(.L_2463 - .L_2462)
.L_2462:
        /*001c*/ 	.word	0x00000000
        /*0020*/ 	.short	0x0008
        /*0022*/ 	.short	0x0040
        /*0024*/ 	.byte	0x00, 0xf5, 0x21, 0x00


	//----- nvinfo : EIATTR_KPARAM_INFO
	.align		4
.L_2463:
        /*0028*/ 	.byte	0x04, 0x17
        /*002a*/ 	.short	(.L_2465 - .L_2464)
.L_2464:
        /*002c*/ 	.word	0x00000000
        /*0030*/ 	.short	0x0007
        /*0032*/ 	.short	0x0038
        /*0034*/ 	.byte	0x00, 0xf5, 0x21, 0x00


	//----- nvinfo : EIATTR_KPARAM_INFO
	.align		4
.L_2465:
        /*0038*/ 	.byte	0x04, 0x17
        /*003a*/ 	.short	(.L_2467 - .L_2466)
.L_2466:
        /*003c*/ 	.word	0x00000000
        /*0040*/ 	.short	0x0006
        /*0042*/ 	.short	0x0030
        /*0044*/ 	.byte	0x00, 0xf5, 0x21, 0x00


	//----- nvinfo : EIATTR_KPARAM_INFO
	.align		4
.L_2467:
        /*0048*/ 	.byte	0x04, 0x17
        /*004a*/ 	.short	(.L_2469 - .L_2468)
.L_2468:
        /*004c*/ 	.word	0x00000000
        /*0050*/ 	.short	0x0005
        /*0052*/ 	.short	0x0028
        /*0054*/ 	.byte	0x00, 0xf5, 0x21, 0x00


	//----- nvinfo : EIATTR_KPARAM_INFO
	.align		4
.L_2469:
        /*0058*/ 	.byte	0x04, 0x17
        /*005a*/ 	.short	(.L_2471 - .L_2470)
.L_2470:
        /*005c*/ 	.word	0x00000000
        /*0060*/ 	.short	0x0004
        /*0062*/ 	.short	0x0020
        /*0064*/ 	.byte	0x00, 0xf5, 0x21, 0x00


	//----- nvinfo : EIATTR_KPARAM_INFO
	.align		4
.L_2471:
        /*0068*/ 	.byte	0x04, 0x17
        /*006a*/ 	.short	(.L_2473 - .L_2472)
.L_2472:
        /*006c*/ 	.word	0x00000000
        /*0070*/ 	.short	0x0003
        /*0072*/ 	.short	0x0018
        /*0074*/ 	.byte	0x00, 0xf5, 0x21, 0x00


	//----- nvinfo : EIATTR_KPARAM_INFO
	.align		4
.L_2473:
        /*0078*/ 	.byte	0x04, 0x17
        /*007a*/ 	.short	(.L_2475 - .L_2474)
.L_2474:
        /*007c*/ 	.word	0x00000000
        /*0080*/ 	.short	0x0002
        /*0082*/ 	.short	0x0010
        /*0084*/ 	.byte	0x00, 0xf5, 0x21, 0x00


	//----- nvinfo : EIATTR_KPARAM_INFO
	.align		4
.L_2475:
        /*0088*/ 	.byte	0x04, 0x17
        /*008a*/ 	.short	(.L_2477 - .L_2476)
.L_2476:
        /*008c*/ 	.word	0x00000000
        /*0090*/ 	.short	0x0001
        /*0092*/ 	.short	0x0008
        /*0094*/ 	.byte	0x00, 0xf5, 0x21, 0x00


	//----- nvinfo : EIATTR_KPARAM_INFO
	.align		4
.L_2477:
        /*0098*/ 	.byte	0x04, 0x17
        /*009a*/ 	.short	(.L_2479 - .L_2478)
.L_2478:
        /*009c*/ 	.word	0x00000000
        /*00a0*/ 	.short	0x0000
        /*00a2*/ 	.short	0x0000
        /*00a4*/ 	.byte	0x00, 0xf5, 0x21, 0x00


	//----- nvinfo : EIATTR_SPARSE_MMA_MASK
	.align		4
.L_2479:
        /*00a8*/ 	.byte	0x03, 0x50
        /*00aa*/ 	.short	0x0000


	//----- nvinfo : EIATTR_MAXREG_COUNT
	.align		4
        /*00ac*/ 	.byte	0x03, 0x1b
        /*00ae*/ 	.short	0x00ff


	//----- nvinfo : EIATTR_MERCURY_ISA_VERSION
	.align		4
        /*00b0*/ 	.byte	0x03, 0x5f
        /*00b2*/ 	.short	0x0101


	//----- nvinfo : EIATTR_VRC_CTA_INIT_COUNT
	.align		4
        /*00b4*/ 	.byte	0x02, 0x4a
	.zero		1
	.zero		1


	//----- nvinfo : EIATTR_EXIT_INSTR_OFFSETS
	.align		4
        /*00b8*/ 	.byte	0x04, 0x1c
        /*00ba*/ 	.short	(.L_2481 - .L_2480)


	//   ....[0]....
.L_2480:
        /*00bc*/ 	.word	0x00000640


	//----- nvinfo : EIATTR_CBANK_PARAM_SIZE
	.align		4
.L_2481:
        /*00c0*/ 	.byte	0x03, 0x19
        /*00c2*/ 	.short	0x0050


	//----- nvinfo : EIATTR_PARAM_CBANK
	.align		4
        /*00c4*/ 	.byte	0x04, 0x0a
        /*00c6*/ 	.short	(.L_2483 - .L_2482)
	.align		4
.L_2482:
        /*00c8*/ 	.word	index@(.nv.constant0._Z8kernel_9PfS_S_S_S_S_S_S_S_S_)
        /*00cc*/ 	.short	0x0380
        /*00ce*/ 	.short	0x0050


	//----- nvinfo : EIATTR_SW_WAR
	.align		4
.L_2483:
        /*00d0*/ 	.byte	0x04, 0x36
        /*00d2*/ 	.short	(.L_2485 - .L_2484)
.L_2484:
        /*00d4*/ 	.word	0x00000008
.L_2485:


//--------------------- .nv.info._Z8kernel_8PfS_S_S_S_S_S_S_S_S_ --------------------------
	.section	.nv.info._Z8kernel_8PfS_S_S_S_S_S_S_S_S_,"",@"SHT_CUDA_INFO"
	.sectionflags	@""
	.align	4


	//----- nvinfo : EIATTR_CUDA_API_VERSION
	.align		4
        /*0000*/ 	.byte	0x04, 0x37
        /*0002*/ 	.short	(.L_2487 - .L_2486)
.L_2486:
        /*0004*/ 	.word	0x00000082


	//----- nvinfo : EIATTR_KPARAM_INFO
	.align		4
.L_2487:
        /*0008*/ 	.byte	0x04, 0x17
        /*000a*/ 	.short	(.L_2489 - .L_2488)
.L_2488:
        /*000c*/ 	.word	0x00000000
        /*0010*/ 	.short	0x0009
        /*0012*/ 	.short	0x0048
        /*0014*/ 	.byte	0x00, 0xf5, 0x21, 0x00


	//----- nvinfo : EIATTR_KPARAM_INFO
	.align		4
.L_2489:
        /*0018*/ 	.byte	0x04, 0x17
        /*001a*/ 	.short	(.L_2491 - .L_2490)
.L_2490:
        /*001c*/ 	.word	0x00000000
        /*0020*/ 	.short	0x0008
        /*0022*/ 	.short	0x0040
        /*0024*/ 	.byte	0x00, 0xf5, 0x21, 0x00


	//----- nvinfo : EIATTR_KPARAM_INFO
	.align		4
.L_2491:
        /*0028*/ 	.byte	0x04, 0x17
        /*002a*/ 	.short	(.L_2493 - .L_2492)
.L_2492:
        /*002c*/ 	.word	0x00000000
        /*0030*/ 	.short	0x0007
        /*0032*/ 	.short	0x0038
        /*0034*/ 	.byte	0x00, 0xf5, 0x21, 0x00


	//----- nvinfo : EIATTR_KPARAM_INFO
	.align		4
.L_2493:
        /*0038*/ 	.byte	0x04, 0x17
        /*003a*/ 	.short	(.L_2495 - .L_2494)
.L_2494:
        /*003c*/ 	.word	0x00000000
        /*0040*/ 	.short	0x0006
        /*0042*/ 	.short	0x0030
        /*0044*/ 	.byte	0x00, 0xf5, 0x21, 0x00


	//----- nvinfo : EIATTR_KPARAM_INFO
	.align		4
.L_2495:
        /*0048*/ 	.byte	0x04, 0x17
        /*004a*/ 	.short	(.L_2497 - .L_2496)
.L_2496:
        /*004c*/ 	.word	0x00000000
        /*0050*/ 	.short	0x0005
        /*0052*/ 	.short	0x0028
        /*0054*/ 	.byte	0x00, 0xf5, 0x21, 0x00


	//----- nvinfo : EIATTR_KPARAM_INFO
	.align		4
.L_2497:
        /*0058*/ 	.byte	0x04, 0x17
        /*005a*/ 	.short	(.L_2499 - .L_2498)
.L_2498:
        /*005c*/ 	.word	0x00000000
        /*0060*/ 	.short	0x0004
        /*0062*/ 	.short	0x0020
        /*0064*/ 	.byte	0x00, 0xf5, 0x21, 0x00


	//----- nvinfo : EIATTR_KPARAM_INFO
	.align		4
.L_2499:
        /*0068*/ 	.byte	0x04, 0x17
        /*006a*/ 	.short	(.L_2501 - .L_2500)
.L_2500:
        /*006c*/ 	.word	0x00000000
        /*0070*/ 	.short	0x0003
        /*0072*/ 	.short	0x0018
        /*0074*/ 	.byte	0x00, 0xf5, 0x21, 0x00


	//----- nvinfo : EIATTR_KPARAM_INFO
	.align		4
.L_2501:
        /*0078*/ 	.byte	0x04, 0x17
        /*007a*/ 	.short	(.L_2503 - .L_2502)
.L_2502:
        /*007c*/ 	.word	0x00000000
        /*0080*/ 	.short	0x0002
        /*0082*/ 	.short	0x0010
        /*0084*/ 	.byte	0x00, 0xf5, 0x21, 0x00


	//----- nvinfo : EIATTR_KPARAM_INFO
	.align		4
.L_2503:
        /*0088*/ 	.byte	0x04, 0x17
        /*008a*/ 	.short	(.L_2505 - .L_2504)
.L_2504:
        /*008c*/ 	.word	0x00000000
        /*0090*/ 	.short	0x0001
        /*0092*/ 	.short	0x0008
        /*0094*/ 	.byte	0x00, 0xf5, 0x21, 0x00


	//----- nvinfo : EIATTR_KPARAM_INFO
	.align		4
.L_2505:
        /*0098*/ 	.byte	0x04, 0x17
        /*009a*/ 	.short	(.L_2507 - .L_2506)
.L_2506:
        /*009c*/ 	.word	0x00000000
        /*00a0*/ 	.short	0x0000
        /*00a2*/ 	.short	0x0000
        /*00a4*/ 	.byte	0x00, 0xf5, 0x21, 0x00


	//----- nvinfo : EIATTR_SPARSE_MMA_MASK
	.align		4
.L_2507:
        /*00a8*/ 	.byte	0x03, 0x50
        /*00aa*/ 	.short	0x0000


	//----- nvinfo : EIATTR_MAXREG_COUNT
	.align		4
        /*00ac*/ 	.byte	0x03, 0x1b
        /*00ae*/ 	.short	0x00ff


	//----- nvinfo : EIATTR_MERCURY_ISA_VERSION
	.align		4
        /*00b0*/ 	.byte	0x03, 0x5f
        /*00b2*/ 	.short	0x0101


	//----- nvinfo : EIATTR_VRC_CTA_INIT_COUNT
	.align		4
        /*00b4*/ 	.byte	0x02, 0x4a
	.zero		1
	.zero		1


	//----- nvinfo : EIATTR_EXIT_INSTR_OFFSETS
	.align		4
        /*00b8*/ 	.byte	0x04, 0x1c
        /*00ba*/ 	.short	(.L_2509 - .L_2508)


	//   ....[0]....
.L_2508:
        /*00bc*/ 	.word	0x00000650


	//----- nvinfo : EIATTR_CBANK_PARAM_SIZE
	.align		4
.L_2509:
        /*00c0*/ 	.byte	0x03, 0x19
        /*00c2*/ 	.short	0x0050


	//----- nvinfo : EIATTR_PARAM_CBANK
	.align		4
        /*00c4*/ 	.byte	0x04, 0x0a
        /*00c6*/ 	.short	(.L_2511 - .L_2510)
	.align		4
.L_2510:
        /*00c8*/ 	.word	index@(.nv.constant0._Z8kernel_8PfS_S_S_S_S_S_S_S_S_)
        /*00cc*/ 	.short	0x0380
        /*00ce*/ 	.short	0x0050


	//----- nvinfo : EIATTR_SW_WAR
	.align		4
.L_2511:
        /*00d0*/ 	.byte	0x04, 0x36
        /*00d2*/ 	.short	(.L_2513 - .L_2512)
.L_2512:
        /*00d4*/ 	.word	0x00000008
.L_2513:


//--------------------- .nv.info._Z8kernel_7PfS_S_S_S_S_S_S_S_S_ --------------------------
	.section	.nv.info._Z8kernel_7PfS_S_S_S_S_S_S_S_S_,"",@"SHT_CUDA_INFO"
	.sectionflags	@""
	.align	4


	//----- nvinfo : EIATTR_CUDA_API_VERSION
	.align		4
        /*0000*/ 	.byte	0x04, 0x37
        /*0002*/ 	.short	(.L_2515 - .L_2514)
.L_2514:
        /*0004*/ 	.word	0x00000082


	//----- nvinfo : EIATTR_KPARAM_INFO
	.align		4
.L_2515:
        /*0008*/ 	.byte	0x04, 0x17
        /*000a*/ 	.short	(.L_2517 - .L_2516)
.L_2516:
        /*000c*/ 	.word	0x00000000
        /*0010*/ 	.short	0x0009
        /*0012*/ 	.short	0x0048
        /*0014*/ 	.byte	0x00, 0xf5, 0x21, 0x00


	//----- nvinfo : EIATTR_KPARAM_INFO
	.align		4
.L_2517:
        /*0018*/ 	.byte	0x04, 0x17
        /*001a*/ 	.short	(.L_2519 - .L_2518)
.L_2518:
        /*001c*/ 	.word	0x00000000
        /*0020*/ 	.short	0x0008
        /*0022*/ 	.short	0x0040
        /*0024*/ 	.byte	0x00, 0xf5, 0x21, 0x00


	//----- nvinfo : EIATTR_KPARAM_INFO
	.align		4
.L_2519:
        /*0028*/ 	.byte	0x04, 0x17
        /*002a*/ 	.short	(.L_2521 - .L_2520)
.L_2520:
        /*002c*/ 	.word	0x00000000
        /*0030*/ 	.short	0x0007
        /*0032*/ 	.short	0x0038
        /*0034*/ 	.byte	0x00, 0xf5, 0x21, 0x00


	//----- nvinfo : EIATTR_KPARAM_INFO
	.align		4
.L_2521:
        /*0038*/ 	.byte	0x04, 0x17
        /*003a*/ 	.short	(.L_2523 - .L_2522)
.L_2522:
        /*003c*/ 	.word	0x00000000
        /*0040*/ 	.short	0x0006
        /*0042*/ 	.short	0x0030
        /*0044*/ 	.byte	0x00, 0xf5, 0x21, 0x00


	//----- nvinfo : EIATTR_KPARAM_INFO
	.align		4
.L_2523:
        /*0048*/ 	.byte	0x04, 0x17
        /*004a*/ 	.short	(.L_2525 - .L_2524)
.L_2524:
        /*004c*/ 	.word	0x00000000
        /*0050*/ 	.short	0x0005
        /*0052*/ 	.short	0x0028
        /*0054*/ 	.byte	0x00, 0xf5, 0x21, 0x00


	//----- nvinfo : EIATTR_KPARAM_INFO
	.align		4
.L_2525:
        /*0058*/ 	.byte	0x04, 0x17
        /*005a*/ 	.short	(.L_2527 - .L_2526)
.L_2526:
        /*005c*/ 	.word	0x00000000
        /*0060*/ 	.short	0x0004
        /*0062*/ 	.short	0x0020
        /*0064*/ 	.byte	0x00, 0xf5, 0x21, 0x00


	//----- nvinfo : EIATTR_KPARAM_INFO
	.align		4
.L_2527:
        /*0068*/ 	.byte	0x04, 0x17
        /*006a*/ 	.short	(.L_2529 - .L_2528)
.L_2528:
        /*006c*/ 	.word	0x00000000
        /*0070*/ 	.short	0x0003
        /*0072*/ 	.short	0x0018
        /*0074*/ 	.byte	0x00, 0xf5, 0x21, 0x00


	//----- nvinfo : EIATTR_KPARAM_INFO
	.align		4
.L_2529:
        /*0078*/ 	.byte	0x04, 0x17
        /*007a*/ 	.short	(.L_2531 - .L_2530)
.L_2530:
        /*007c*/ 	.word	0x00000000
        /*0080*/ 	.short	0x0002
        /*0082*/ 	.short	0x0010
        /*0084*/ 	.byte	0x00, 0xf5, 0x21, 0x00


	//----- nvinfo : EIATTR_KPARAM_INFO
	.align		4
.L_2531:
        /*0088*/ 	.byte	0x04, 0x17
        /*008a*/ 	.short	(.L_2533 - .L_2532)
.L_2532:
        /*008c*/ 	.word	0x00000000
        /*0090*/ 	.short	0x0001
        /*0092*/ 	.short	0x0008
        /*0094*/ 	.byte	0x00, 0xf5, 0x21, 0x00


	//----- nvinfo : EIATTR_KPARAM_INFO
	.align		4
.L_2533:
        /*0098*/ 	.byte	0x04, 0x17
        /*009a*/ 	.short	(.L_2535 - .L_2534)
.L_2534:
        /*009c*/ 	.word	0x00000000
        /*00a0*/ 	.short	0x0000
        /*00a2*/ 	.short	0x0000
        /*00a4*/ 	.byte	0x00, 0xf5, 0x21, 0x00


	//----- nvinfo : EIATTR_SPARSE_MMA_MASK
	.align		4
.L_2535:
        /*00a8*/ 	.byte	0x03, 0x50
        /*00aa*/ 	.short	0x0000


	//----- nvinfo : EIATTR_MAXREG_COUNT
	.align		4
        /*00ac*/ 	.byte	0x03, 0x1b
        /*00ae*/ 	.short	0x00ff


	//----- nvinfo : EIATTR_MERCURY_ISA_VERSION
	.align		4
        /*00b0*/ 	.byte	0x03, 0x5f
        /*00b2*/ 	.short	0x0101


	//----- nvinfo : EIATTR_VRC_CTA_INIT_COUNT
	.align		4
        /*00b4*/ 	.byte	0x02, 0x4a
	.zero		1
	.zero		1


	//----- nvinfo : EIATTR_EXIT_INSTR_OFFSETS
	.align		4
        /*00b8*/ 	.byte	0x04, 0x1c
        /*00ba*/ 	.short	(.L_2537 - .L_2536)


	//   ....[0]....
.L_2536:
        /*00bc*/ 	.word	0x00000620


	//----- nvinfo : EIATTR_CBANK_PARAM_SIZE
	.align		4
.L_2537:
        /*00c0*/ 	.byte	0x03, 0x19
        /*00c2*/ 	.short	0x0050


	//----- nvinfo : EIATTR_PARAM_CBANK
	.align		4
        /*00c4*/ 	.byte	0x04, 0x0a
        /*00c6*/ 	.short	(.L_2539 - .L_2538)
	.align		4
.L_2538:
        /*00c8*/ 	.word	index@(.nv.constant0._Z8kernel_7PfS_S_S_S_S_S_S_S_S_)
        /*00cc*/ 	.short	0x0380
        /*00ce*/ 	.short	0x0050


	//----- nvinfo : EIATTR_SW_WAR
	.align		4
.L_2539:
        /*00d0*/ 	.byte	0x04, 0x36
        /*00d2*/ 	.short	(.L_2541 - .L_2540)
.L_2540:
        /*00d4*/ 	.word	0x00000008
.L_2541:


//--------------------- .nv.info._Z8kernel_6PfS_S_S_S_S_S_S_S_S_ --------------------------
	.section	.nv.info._Z8kernel_6PfS_S_S_S_S_S_S_S_S_,"",@"SHT_CUDA_INFO"
	.sectionflags	@""
	.align	4


	//----- nvinfo : EIATTR_CUDA_API_VERSION
	.align		4
        /*0000*/ 	.byte	0x04, 0x37
        /*0002*/ 	.short	(.L_2543 - .L_2542)
.L_2542:
        /*0004*/ 	.word	0x00000082


	//----- nvinfo : EIATTR_KPARAM_INFO
	.align		4
.L_2543:
        /*0008*/ 	.byte	0x04, 0x17
        /*000a*/ 	.short	(.L_2545 - .L_2544)
.L_2544:
        /*000c*/ 	.word	0x00000000
        /*0010*/ 	.short	0x0009
        /*0012*/ 	.short	0x0048
        /*0014*/ 	.byte	0x00, 0xf5, 0x21, 0x00


	//----- nvinfo : EIATTR_KPARAM_INFO
	.align		4
.L_2545:
        /*0018*/ 	.byte	0x04, 0x17
        /*001a*/ 	.short	(.L_2547 - .L_2546)
.L_2546:
        /*001c*/ 	.word	0x00000000
        /*0020*/ 	.short	0x0008
        /*0022*/ 	.short	0x0040
        /*0024*/ 	.byte	0x00, 0xf5, 0x21, 0x00


	//----- nvinfo : EIATTR_KPARAM_INFO
	.align		4
.L_2547:
        /*0028*/ 	.byte	0x04, 0x17
        /*002a*/ 	.short	(.L_2549 - .L_2548)
.L_2548:
        /*002c*/ 	.word	0x00000000
        /*0030*/ 	.short	0x0007
        /*0032*/ 	.short	0x0038
        /*0034*/ 	.byte	0x00, 0xf5, 0x21, 0x00


	//----- nvinfo : EIATTR_KPARAM_INFO
	.align		4
.L_2549:
        /*0038*/ 	.byte	0x04, 0x17
        /*003a*/ 	.short	(.L_2551 - .L_2550)
.L_2550:
        /*003c*/ 	.word	0x00000000
        /*0040*/ 	.short	0x0006
        /*0042*/ 	.short	0x0030
        /*0044*/ 	.byte	0x00, 0xf5, 0x21, 0x00


	//----- nvinfo : EIATTR_KPARAM_INFO
	.align		4
.L_2551:
        /*0048*/ 	.byte	0x04, 0x17
        /*004a*/ 	.short	(.L_2553 - .L_2552)
.L_2552:
        /*004c*/ 	.word	0x00000000
        /*0050*/ 	.short	0x0005
        /*0052*/ 	.short	0x0028
        /*0054*/ 	.byte	0x00, 0xf5, 0x21, 0x00


	//----- nvinfo : EIATTR_KPARAM_INFO
	.align		4
.L_2553:
        /*0058*/ 	.byte	0x04, 0x17
        /*005a*/ 	.short	(.L_2555 - .L_2554)
.L_2554:
        /*005c*/ 	.word	0x00000000
        /*0060*/ 	.short	0x0004
        /*0062*/ 	.short	0x0020
        /*0064*/ 	.byte	0x00, 0xf5, 0x21, 0x00


	//----- nvinfo : EIATTR_KPARAM_INFO
	.align		4
.L_2555:
        /*0068*/ 	.byte	0x04, 0x17
        /*006a*/ 	.short	(.L_2557 - .L_2556)
.L_2556:
        /*006c*/ 	.word	0x00000000
        /*0070*/ 	.short	0x0003
        /*0072*/ 	.short	0x0018
        /*0074*/ 	.byte	0x00, 0xf5, 0x21, 0x00


	//----- nvinfo : EIATTR_KPARAM_INFO
	.align		4
.L_2557:
        /*0078*/ 	.byte	0x04, 0x17
        /*007a*/ 	.short	(.L_2559 - .L_2558)
.L_2558:
        /*007c*/ 	.word	0x00000000
        /*0080*/ 	.short	0x0002
        /*0082*/ 	.short	0x0010
        /*0084*/ 	.byte	0x00, 0xf5, 0x21, 0x00


	//----- nvinfo : EIATTR_KPARAM_INFO
	.align		4
.L_2559:
        /*0088*/ 	.byte	0x04, 0x17
        /*008a*/ 	.short	(.L_2561 - .L_2560)
.L_2560:
        /*008c*/ 	.word	0x00000000
        /*0090*/ 	.short	0x0001
        /*0092*/ 	.short	0x0008
        /*0094*/ 	.byte	0x00, 0xf5, 0x21, 0x00


	//----- nvinfo : EIATTR_KPARAM_INFO
	.align		4
.L_2561:
        /*0098*/ 	.byte	0x04, 0x17
        /*009a*/ 	.short	(.L_2563 - .L_2562)
.L_2562:
        /*009c*/ 	.word	0x00000000
        /*00a0*/ 	.short	0x0000
        /*00a2*/ 	.short	0x0000
        /*00a4*/ 	.byte	0x00, 0xf5, 0x21, 0x00


	//----- nvinfo : EIATTR_SPARSE_MMA_MASK
	.align		4
.L_2563:
        /*00a8*/ 	.byte	0x03, 0x50
        /*00aa*/ 	.short	0x0000


	//----- nvinfo : EIATTR_MAXREG_COUNT
	.align		4
        /*00ac*/ 	.byte	0x03, 0x1b
        /*00ae*/ 	.short	0x00ff


	//----- nvinfo : EIATTR_MERCURY_ISA_VERSION
	.align		4
        /*00b0*/ 	.byte	0x03, 0x5f
        /*00b2*/ 	.short	0x0101


	//----- nvinfo : EIATTR_UNUSED_LOAD_BYTE_OFFSET
	.align		4
        /*00b4*/ 	.byte	0x04, 0x44
        /*00b6*/ 	.short	(.L_2565 - .L_2564)


	//   ....[0]....
.L_2564:
        /*00b8*/ 	.word	0x000004d0
        /*00bc*/ 	.word	0x00000fff


	//----- nvinfo : EIATTR_VRC_CTA_INIT_COUNT
	.align		4
.L_2565:
        /*00c0*/ 	.byte	0x02, 0x4a
	.zero		1
	.zero		1


	//----- nvinfo : EIATTR_EXIT_INSTR_OFFSETS
	.align		4
        /*00c4*/ 	.byte	0x04, 0x1c
        /*00c6*/ 	.short	(.L_2567 - .L_2566)


	//   ....[0]....
.L_2566:
        /*00c8*/ 	.word	0x00000630


	//----- nvinfo : EIATTR_CBANK_PARAM_SIZE
	.align		4
.L_2567:
        /*00cc*/ 	.byte	0x03, 0x19
        /*00ce*/ 	.short	0x0050


	//----- nvinfo : EIATTR_PARAM_CBANK
	.align		4
        /*00d0*/ 	.byte	0x04, 0x0a
        /*00d2*/ 	.short	(.L_2569 - .L_2568)
	.align		4
.L_2568:
        /*00d4*/ 	.word	index@(.nv.constant0._Z8kernel_6PfS_S_S_S_S_S_S_S_S_)
        /*00d8*/ 	.short	0x0380
        /*00da*/ 	.short	0x0050


	//----- nvinfo : EIATTR_SW_WAR
	.align		4
.L_2569:
        /*00dc*/ 	.byte	0x04, 0x36
        /*00de*/ 	.short	(.L_2571 - .L_2570)
.L_2570:
        /*00e0*/ 	.word	0x00000008
.L_2571:


//--------------------- .nv.info._Z8kernel_5PfS_S_S_S_S_S_S_S_S_ --------------------------
	.section	.nv.info._Z8kernel_5PfS_S_S_S_S_S_S_S_S_,"",@"SHT_CUDA_INFO"
	.sectionflags	@""
	.align	4


	//----- nvinfo : EIATTR_CUDA_API_VERSION
	.align		4
        /*0000*/ 	.byte	0x04, 0x37
        /*0002*/ 	.short	(.L_2573 - .L_2572)
.L_2572:
        /*0004*/ 	.word	0x00000082


	//----- nvinfo : EIATTR_KPARAM_INFO
	.align		4
.L_2573:
        /*0008*/ 	.byte	0x04, 0x17
        /*000a*/ 	.short	(.L_2575 - .L_2574)
.L_2574:
        /*000c*/ 	.word	0x00000000
        /*0010*/ 	.short	0x0009
        /*0012*/ 	.short	0x0048
        /*0014*/ 	.byte	0x00, 0xf5, 0x21, 0x00


	//----- nvinfo : EIATTR_KPARAM_INFO
	.align		4
.L_2575:
        /*0018*/ 	.byte	0x04, 0x17
        /*001a*/ 	.short	(.L_2577 - .L_2576)
.L_2576:
        /*001c*/ 	.word	0x00000000
        /*0020*/ 	.short	0x0008
        /*0022*/ 	.short	0x0040
        /*0024*/ 	.byte	0x00, 0xf5, 0x21, 0x00


	//----- nvinfo : EIATTR_KPARAM_INFO
	.align		4
.L_2577:
        /*0028*/ 	.byte	0x04, 0x17
        /*002a*/ 	.short	(.L_2579 - .L_2578)
.L_2578:
        /*002c*/ 	.word	0x00000000
        /*0030*/ 	.short	0x0007
        /*0032*/ 	.short	0x0038
        /*0034*/ 	.byte	0x00, 0xf5, 0x21, 0x00


	//----- nvinfo : EIATTR_KPARAM_INFO
	.align		4
.L_2579:
        /*0038*/ 	.byte	0x04, 0x17
        /*003a*/ 	.short	(.L_2581 - .L_2580)
.L_2580:
        /*003c*/ 	.word	0x00000000
        /*0040*/ 	.short	0x0006
        /*0042*/ 	.short	0x0030
        /*0044*/ 	.byte	0x00, 0xf5, 0x21, 0x00


	//----- nvinfo : EIATTR_KPARAM_INFO
	.align		4
.L_2581:
        /*0048*/ 	.byte	0x04, 0x17
        /*004a*/ 	.short	(.L_2583 - .L_2582)
.L_2582:
        /*004c*/ 	.word	0x00000000
        /*0050*/ 	.short	0x0005
        /*0052*/ 	.short	0x0028
        /*0054*/ 	.byte	0x00, 0xf5, 0x21, 0x00


	//----- nvinfo : EIATTR_KPARAM_INFO
	.align		4
.L_2583:
        /*0058*/ 	.byte	0x04, 0x17
        /*005a*/ 	.short	(.L_2585 - .L_2584)
.L_2584:
        /*005c*/ 	.word	0x00000000
        /*0060*/ 	.short	0x0004
        /*0062*/ 	.short	0x0020
        /*0064*/ 	.byte	0x00, 0xf5, 0x21, 0x00


	//----- nvinfo : EIATTR_KPARAM_INFO
	.align		4
.L_2585:
        /*0068*/ 	.byte	0x04, 0x17
        /*006a*/ 	.short	(.L_2587 - .L_2586)
.L_2586:
        /*006c*/ 	.word	0x00000000
        /*0070*/ 	.short	0x0003
        /*0072*/ 	.short	0x0018
        /*0074*/ 	.byte	0x00, 0xf5, 0x21, 0x00


	//----- nvinfo : EIATTR_KPARAM_INFO
	.align		4
.L_2587:
        /*0078*/ 	.byte	0x04, 0x17
        /*007a*/ 	.short	(.L_2589 - .L_2588)
.L_2588:
        /*007c*/ 	.word	0x00000000
        /*0080*/ 	.short	0x0002
        /*0082*/ 	.short	0x0010
        /*0084*/ 	.byte	0x00, 0xf5, 0x21, 0x00


	//----- nvinfo : EIATTR_KPARAM_INFO
	.align		4
.L_2589:
        /*0088*/ 	.byte	0x04, 0x17
        /*008a*/ 	.short	(.L_2591 - .L_2590)
.L_2590:
        /*008c*/ 	.word	0x00000000
        /*0090*/ 	.short	0x0001
        /*0092*/ 	.short	0x0008
        /*0094*/ 	.byte	0x00, 0xf5, 0x21, 0x00


	//----- nvinfo : EIATTR_KPARAM_INFO
	.align		4
.L_2591:
        /*0098*/ 	.byte	0x04, 0x17
        /*009a*/ 	.short	(.L_2593 - .L_2592)
.L_2592:
        /*009c*/ 	.word	0x00000000
        /*00a0*/ 	.short	0x0000
        /*00a2*/ 	.short	0x0000
        /*00a4*/ 	.byte	0x00, 0xf5, 0x21, 0x00


	//----- nvinfo : EIATTR_SPARSE_MMA_MASK
	.align		4
.L_2593:
        /*00a8*/ 	.byte	0x03, 0x50
        /*00aa*/ 	.short	0x0000


	//----- nvinfo : EIATTR_MAXREG_COUNT
	.align		4
        /*00ac*/ 	.byte	0x03, 0x1b
        /*00ae*/ 	.short	0x00ff


	//----- nvinfo : EIATTR_MERCURY_ISA_VERSION
	.align		4
        /*00b0*/ 	.byte	0x03, 0x5f
        /*00b2*/ 	.short	0x0101


	//----- nvinfo : EIATTR_VRC_CTA_INIT_COUNT
	.align		4
        /*00b4*/ 	.byte	0x02, 0x4a
	.zero		1
	.zero		1


	//----- nvinfo : EIATTR_EXIT_INSTR_OFFSETS
	.align		4
        /*00b8*/ 	.byte	0x04, 0x1c
        /*00ba*/ 	.short	(.L_2595 - .L_2594)


	//   ....[0]....
.L_2594:
        /*00bc*/ 	.word	0x00000630


	//----- nvinfo : EIATTR_CBANK_PARAM_SIZE
	.align		4
.L_2595:
        /*00c0*/ 	.byte	0x03, 0x19
        /*00c2*/ 	.short	0x0050


	//----- nvinfo : EIATTR_PARAM_CBANK
	.align		4
        /*00c4*/ 	.byte	0x04, 0x0a
        /*00c6*/ 	.short	(.L_2597 - .L_2596)
	.align		4
.L_2596:
        /*00c8*/ 	.word	index@(.nv.constant0._Z8kernel_5PfS_S_S_S_S_S_S_S_S_)
        /*00cc*/ 	.short	0x0380
        /*00ce*/ 	.short	0x0050


	//----- nvinfo : EIATTR_SW_WAR
	.align		4
.L_2597:
        /*00d0*/ 	.byte	0x04, 0x36
        /*00d2*/ 	.short	(.L_2599 - .L_2598)
.L_2598:
        /*00d4*/ 	.word	0x00000008
.L_2599:


//--------------------- .nv.info._Z8kernel_4PfS_S_S_S_S_S_S_S_S_ --------------------------
	.section	.nv.info._Z8kernel_4PfS_S_S_S_S_S_S_S_S_,"",@"SHT_CUDA_INFO"
	.sectionflags	@""
	.align	4


	//----- nvinfo : EIATTR_CUDA_API_VERSION
	.align		4
        /*0000*/ 	.byte	0x04, 0x37
        /*0002*/ 	.short	(.L_2601 - .L_2600)
.L_2600:
        /*0004*/ 	.word	0x00000082


	//----- nvinfo : EIATTR_KPARAM_INFO
	.align		4
.L_2601:
        /*0008*/ 	.byte	0x04, 0x17
        /*000a*/ 	.short	(.L_2603 - .L_2602)
.L_2602:
        /*000c*/ 	.word	0x00000000
        /*0010*/ 	.short	0x0009
        /*0012*/ 	.short	0x0048
        /*0014*/ 	.byte	0x00, 0xf5, 0x21, 0x00


	//----- nvinfo : EIATTR_KPARAM_INFO
	.align		4
.L_2603:
        /*0018*/ 	.byte	0x04, 0x17
        /*001a*/ 	.short	(.L_2605 - .L_2604)
.L_2604:
        /*001c*/ 	.word	0x00000000
        /*0020*/ 	.short	0x0008
        /*0022*/ 	.short	0x0040
        /*0024*/ 	.byte	0x00, 0xf5, 0x21, 0x00


	//----- nvinfo : EIATTR_KPARAM_INFO
	.align		4
.L_2605:
        /*0028*/ 	.byte	0x04, 0x17
        /*002a*/ 	.short	(.L_2607 - .L_2606)
.L_2606:
        /*002c*/ 	.word	0x00000000
        /*0030*/ 	.short	0x0007
        /*0032*/ 	.short	0x0038
        /*0034*/ 	.byte	0x00, 0xf5, 0x21, 0x00


	//----- nvinfo : EIATTR_KPARAM_INFO
	.align		4
.L_2607:
        /*0038*/ 	.byte	0x04, 0x17
        /*003a*/ 	.short	(.L_2609 - .L_2608)
.L_2608:
        /*003c*/ 	.word	0x00000000
        /*0040*/ 	.short	0x0006
        /*0042*/ 	.short	0x0030
        /*0044*/ 	.byte	0x00, 0xf5, 0x21, 0x00


	//----- nvinfo : EIATTR_KPARAM_INFO
	.align		4
.L_2609:
        /*0048*/ 	.byte	0x04, 0x17
        /*004a*/ 	.short	(.L_2611 - .L_2610)
.L_2610:
        /*004c*/ 	.word	0x00000000
        /*0050*/ 	.short	0x0005
        /*0052*/ 	.short	0x0028
        /*0054*/ 	.byte	0x00, 0xf5, 0x21, 0x00


	//----- nvinfo : EIATTR_KPARAM_INFO
	.align		4
.L_2611:
        /*0058*/ 	.byte	0x04, 0x17
        /*005a*/ 	.short	(.L_2613 - .L_2612)
.L_2612:
        /*005c*/ 	.word	0x00000000
        /*0060*/ 	.short	0x0004
        /*0062*/ 	.short	0x0020
        /*0064*/ 	.byte	0x00, 0xf5, 0x21, 0x00


	//----- nvinfo : EIATTR_KPARAM_INFO
	.align		4
.L_2613:
        /*0068*/ 	.byte	0x04, 0x17
        /*006a*/ 	.short	(.L_2615 - .L_2614)
.L_2614:
        /*006c*/ 	.word	0x00000000
        /*0070*/ 	.short	0x0003
        /*0072*/ 	.short	0x0018
        /*0074*/ 	.byte	0x00, 0xf5, 0x21, 0x00


	//----- nvinfo : EIATTR_KPARAM_INFO
	.align		4
.L_2615:
        /*0078*/ 	.byte	0x04, 0x17
        /*007a*/ 	.short	(.L_2617 - .L_2616)
.L_2616:
        /*007c*/ 	.word	0x00000000
        /*0080*/ 	.short	0x0002
        /*0082*/ 	.short	0x0010
        /*0084*/ 	.byte	0x00, 0xf5, 0x21, 0x00


	//----- nvinfo : EIATTR_KPARAM_INFO
	.align		4
.L_2617:
        /*0088*/ 	.byte	0x04, 0x17
        /*008a*/ 	.short	(.L_2619 - .L_2618)
.L_2618:
        /*008c*/ 	.word	0x00000000
        /*0090*/ 	.short	0x0001
        /*0092*/ 	.short	0x0008
        /*0094*/ 	.byte	0x00, 0xf5, 0x21, 0x00


	//----- nvinfo : EIATTR_KPARAM_INFO
	.align		4
.L_2619:
        /*0098*/ 	.byte	0x04, 0x17
        /*009a*/ 	.short	(.L_2621 - .L_2620)
.L_2620:
        /*009c*/ 	.word	0x00000000
        /*00a0*/ 	.short	0x0000
        /*00a2*/ 	.short	0x0000
        /*00a4*/ 	.byte	0x00, 0xf5, 0x21, 0x00


	//----- nvinfo : EIATTR_SPARSE_MMA_MASK
	.align		4
.L_2621:
        /*00a8*/ 	.byte	0x03, 0x50
        /*00aa*/ 	.short	0x0000


	//----- nvinfo : EIATTR_MAXREG_COUNT
	.align		4
        /*00ac*/ 	.byte	0x03, 0x1b
        /*00ae*/ 	.short	0x00ff


	//----- nvinfo : EIATTR_MERCURY_ISA_VERSION
	.align		4
        /*00b0*/ 	.byte	0x03, 0x5f
        /*00b2*/ 	.short	0x0101


	//----- nvinfo : EIATTR_VRC_CTA_INIT_COUNT
	.align		4
        /*00b4*/ 	.byte	0x02, 0x4a
	.zero		1
	.zero		1


	//----- nvinfo : EIATTR_EXIT_INSTR_OFFSETS
	.align		4
        /*00b8*/ 	.byte	0x04, 0x1c
        /*00ba*/ 	.short	(.L_2623 - .L_2622)


	//   ....[0]....
.L_2622:
        /*00bc*/ 	.word	0x00000640


	//----- nvinfo : EIATTR_CBANK_PARAM_SIZE
	.align		4
.L_2623:
        /*00c0*/ 	.byte	0x03, 0x19
        /*00c2*/ 	.short	0x0050


	//----- nvinfo : EIATTR_PARAM_CBANK
	.align		4
        /*00c4*/ 	.byte	0x04, 0x0a
        /*00c6*/ 	.short	(.L_2625 - .L_2624)
	.align		4
.L_2624:
        /*00c8*/ 	.word	index@(.nv.constant0._Z8kernel_4PfS_S_S_S_S_S_S_S_S_)
        /*00cc*/ 	.short	0x0380
        /*00ce*/ 	.short	0x0050


	//----- nvinfo : EIATTR_SW_WAR
	.align		4
.L_2625:
        /*00d0*/ 	.byte	0x04, 0x36
        /*00d2*/ 	.short	(.L_2627 - .L_2626)
.L_2626:
        /*00d4*/ 	.word	0x00000008
.L_2627:


//--------------------- .nv.info._Z8kernel_3PfS_S_S_S_S_S_S_S_S_ --------------------------
	.section	.nv.info._Z8kernel_3PfS_S_S_S_S_S_S_S_S_,"",@"SHT_CUDA_INFO"
	.sectionflags	@""
	.align	4


	//----- nvinfo : EIATTR_CUDA_API_VERSION
	.align		4
        /*0000*/ 	.byte	0x04, 0x37
        /*0002*/ 	.short	(.L_2629 - .L_2628)
.L_2628:
        /*0004*/ 	.word	0x00000082


	//----- nvinfo : EIATTR_KPARAM_INFO
	.align		4
.L_2629:
        /*0008*/ 	.byte	0x04, 0x17
        /*000a*/ 	.short	(.L_2631 - .L_2630)
.L_2630:
        /*000c*/ 	.word	0x00000000
        /*0010*/ 	.short	0x0009
        /*0012*/ 	.short	0x0048
        /*0014*/ 	.byte	0x00, 0xf5, 0x21, 0x00


	//----- nvinfo : EIATTR_KPARAM_INFO
	.align		4
.L_2631:
        /*0018*/ 	.byte	0x04, 0x17
        /*001a*/ 	.short	(.L_2633 - .L_2632)
.L_2632:
        /*001c*/ 	.word	0x00000000
        /*0020*/ 	.short	0x0008
        /*0022*/ 	.short	0x0040
        /*0024*/ 	.byte	0x00, 0xf5, 0x21, 0x00


	//----- nvinfo : EIATTR_KPARAM_INFO
	.align		4
.L_2633:
        /*0028*/ 	.byte	0x04, 0x17
        /*002a*/ 	.short	(.L_2635 - .L_2634)
.L_2634:
        /*002c*/ 	.word	0x00000000
        /*0030*/ 	.short	0x0007
        /*0032*/ 	.short	0x0038
        /*0034*/ 	.byte	0x00, 0xf5, 0x21, 0x00


	//----- nvinfo : EIATTR_KPARAM_INFO
	.align		4
.L_2635:
        /*0038*/ 	.byte	0x04, 0x17
        /*003a*/ 	.short	(.L_2637 - .L_2636)
.L_2636:
        /*003c*/ 	.word	0x00000000
        /*0040*/ 	.short	0x0006
        /*0042*/ 	.short	0x0030
        /*0044*/ 	.byte	0x00, 0xf5, 0x21, 0x00


	//----- nvinfo : EIATTR_KPARAM_INFO
	.align		4
.L_2637:
        /*0048*/ 	.byte	0x04, 0x17
        /*004a*/ 	.short	(.L_2639 - .L_2638)
.L_2638:
        /*004c*/ 	.word	0x00000000
        /*0050*/ 	.short	0x0005
        /*0052*/ 	.short	0x0028
        /*0054*/ 	.byte	0x00, 0xf5, 0x21, 0x00


	//----- nvinfo : EIATTR_KPARAM_INFO
	.align		4
.L_2639:
        /*0058*/ 	.byte	0x04, 0x17
        /*005a*/ 	.short	(.L_2641 - .L_2640)
.L_2640:
        /*005c*/ 	.word	0x00000000
        /*0060*/ 	.short	0x0004
        /*0062*/ 	.short	0x0020
        /*0064*/ 	.byte	0x00, 0xf5, 0x21, 0x00


	//----- nvinfo : EIATTR_KPARAM_INFO
	.align		4
.L_2641:
        /*0068*/ 	.byte	0x04, 0x17
        /*006a*/ 	.short	(.L_2643 - .L_2642)
.L_2642:
        /*006c*/ 	.word	0x00000000
        /*0070*/ 	.short	0x0003
        /*0072*/ 	.short	0x0018
        /*0074*/ 	.byte	0x00, 0xf5, 0x21, 0x00


	//----- nvinfo : EIATTR_KPARAM_INFO
	.align		4
.L_2643:
        /*0078*/ 	.byte	0x04, 0x17
        /*007a*/ 	.short	(.L_2645 - .L_2644)
.L_2644:
        /*007c*/ 	.word	0x00000000
        /*0080*/ 	.short	0x0002
        /*0082*/ 	.short	0x0010
        /*0084*/ 	.byte	0x00, 0xf5, 0x21, 0x00


	//----- nvinfo : EIATTR_KPARAM_INFO
	.align		4
.L_2645:
        /*0088*/ 	.byte	0x04, 0x17
        /*008a*/ 	.short	(.L_2647 - .L_2646)
.L_2646:
        /*008c*/ 	.word	0x00000000
        /*0090*/ 	.short	0x0001
        /*0092*/ 	.short	0x0008
        /*0094*/ 	.byte	0x00, 0xf5, 0x21, 0x00


	//----- nvinfo : EIATTR_KPARAM_INFO
	.align		4
.L_2647:
        /*0098*/ 	.byte	0x04, 0x17
        /*009a*/ 	.short	(.L_2649 - .L_2648)
.L_2648:
        /*009c*/ 	.word	0x00000000
        /*00a0*/ 	.short	0x0000
        /*00a2*/ 	.short	0x0000
        /*00a4*/ 	.byte	0x00, 0xf5, 0x21, 0x00


	//----- nvinfo : EIATTR_SPARSE_MMA_MASK
	.align		4
.L_2649:
        /*00a8*/ 	.byte	0x03, 0x50
        /*00aa*/ 	.short	0x0000


	//----- nvinfo : EIATTR_MAXREG_COUNT
	.align		4
        /*00ac*/ 	.byte	0x03, 0x1b
        /*00ae*/ 	.short	0x00ff


	//----- nvinfo : EIATTR_MERCURY_ISA_VERSION
	.align		4
        /*00b0*/ 	.byte	0x03, 0x5f
        /*00b2*/ 	.short	0x0101


	//----- nvinfo : EIATTR_VRC_CTA_INIT_COUNT
	.align		4
        /*00b4*/ 	.byte	0x02, 0x4a
	.zero		1
	.zero		1


	//----- nvinfo : EIATTR_EXIT_INSTR_OFFSETS
	.align		4
        /*00b8*/ 	.byte	0x04, 0x1c
        /*00ba*/ 	.short	(.L_2651 - .L_2650)


	//   ....[0]....
.L_2650:
        /*00bc*/ 	.word	0x00000650


	//----- nvinfo : EIATTR_CBANK_PARAM_SIZE
	.align		4
.L_2651:
        /*00c0*/ 	.byte	0x03, 0x19
        /*00c2*/ 	.short	0x0050


	//----- nvinfo : EIATTR_PARAM_CBANK
	.align		4
        /*00c4*/ 	.byte	0x04, 0x0a
        /*00c6*/ 	.short	(.L_2653 - .L_2652)
	.align		4
.L_2652:
        /*00c8*/ 	.word	index@(.nv.constant0._Z8kernel_3PfS_S_S_S_S_S_S_S_S_)
        /*00cc*/ 	.short	0x0380
        /*00ce*/ 	.short	0x0050


	//----- nvinfo : EIATTR_SW_WAR
	.align		4
.L_2653:
        /*00d0*/ 	.byte	0x04, 0x36
        /*00d2*/ 	.short	(.L_2655 - .L_2654)
.L_2654:
        /*00d4*/ 	.word	0x00000008
.L_2655:


//--------------------- .nv.info._Z8kernel_2PfS_S_S_S_S_S_S_S_S_ --------------------------
	.section	.nv.info._Z8kernel_2PfS_S_S_S_S_S_S_S_S_,"",@"SHT_CUDA_INFO"
	.sectionflags	@""
	.align	4


	//----- nvinfo : EIATTR_CUDA_API_VERSION
	.align		4
        /*0000*/ 	.byte	0x04, 0x37
        /*0002*/ 	.short	(.L_2657 - .L_2656)
.L_2656:
        /*0004*/ 	.word	0x00000082


	//----- nvinfo : EIATTR_KPARAM_INFO
	.align		4
.L_2657:
        /*0008*/ 	.byte	0x04, 0x17
        /*000a*/ 	.short	(.L_2659 - .L_2658)
.L_2658:
        /*000c*/ 	.word	0x00000000
        /*0010*/ 	.short	0x0009
        /*0012*/ 	.short	0x0048
        /*0014*/ 	.byte	0x00, 0xf5, 0x21, 0x00


	//----- nvinfo : EIATTR_KPARAM_INFO
	.align		4
.L_2659:
        /*0018*/ 	.byte	0x04, 0x17
        /*001a*/ 	.short	(.L_2661 - .L_2660)
.L_2660:
        /*001c*/ 	.word	0x00000000
        /*0020*/ 	.short	0x0008
        /*0022*/ 	.short	0x0040
        /*0024*/ 	.byte	0x00, 0xf5, 0x21, 0x00


	//----- nvinfo : EIATTR_KPARAM_INFO
	.align		4
.L_2661:
        /*0028*/ 	.byte	0x04, 0x17
        /*002a*/ 	.short	(.L_2663 - .L_2662)
.L_2662:
        /*002c*/ 	.word	0x00000000
        /*0030*/ 	.short	0x0007
        /*0032*/ 	.short	0x0038
        /*0034*/ 	.byte	0x00, 0xf5, 0x21, 0x00


	//----- nvinfo : EIATTR_KPARAM_INFO
	.align		4
.L_2663:
        /*0038*/ 	.byte	0x04, 0x17
        /*003a*/ 	.short	(.L_2665 - .L_2664)
.L_2664:
        /*003c*/ 	.word	0x00000000
        /*0040*/ 	.short	0x0006
        /*0042*/ 	.short	0x0030
        /*0044*/ 	.byte	0x00, 0xf5, 0x21, 0x00


	//----- nvinfo : EIATTR_KPARAM_INFO
	.align		4
.L_2665:
        /*0048*/ 	.byte	0x04, 0x17
        /*004a*/ 	.short	(.L_2667 - .L_2666)
.L_2666:
        /*004c*/ 	.word	0x00000000
        /*0050*/ 	.short	0x0005
        /*0052*/ 	.short	0x0028
        /*0054*/ 	.byte	0x00, 0xf5, 0x21, 0x00


	//----- nvinfo : EIATTR_KPARAM_INFO
	.align		4
.L_2667:
        /*0058*/ 	.byte	0x04, 0x17
        /*005a*/ 	.short	(.L_2669 - .L_2668)
.L_2668:
        /*005c*/ 	.word	0x00000000
        /*0060*/ 	.short	0x0004
        /*0062*/ 	.short	0x0020
        /*0064*/ 	.byte	0x00, 0xf5, 0x21, 0x00


	//----- nvinfo : EIATTR_KPARAM_INFO
	.align		4
.L_2669:
        /*0068*/ 	.byte	0x04, 0x17
        /*006a*/ 	.short	(.L_2671 - .L_2670)
.L_2670:
        /*006c*/ 	.word	0x00000000
        /*0070*/ 	.short	0x0003
        /*0072*/ 	.short	0x0018
        /*0074*/ 	.byte	0x00, 0xf5, 0x21, 0x00


	//----- nvinfo : EIATTR_KPARAM_INFO
	.align		4
.L_2671:
        /*0078*/ 	.byte	0x04, 0x17
        /*007a*/ 	.short	(.L_2673 - .L_2672)
.L_2672:
        /*007c*/ 	.word	0x00000000
        /*0080*/ 	.short	0x0002
        /*0082*/ 	.short	0x0010
        /*0084*/ 	.byte	0x00, 0xf5, 0x21, 0x00


	//----- nvinfo : EIATTR_KPARAM_INFO
	.align		4
.L_2673:
        /*0088*/ 	.byte	0x04, 0x17
        /*008a*/ 	.short	(.L_2675 - .L_2674)
.L_2674:
        /*008c*/ 	.word	0x00000000
        /*0090*/ 	.short	0x0001
        /*0092*/ 	.short	0x0008
        /*0094*/ 	.byte	0x00, 0xf5, 0x21, 0x00


	//----- nvinfo : EIATTR_KPARAM_INFO
	.align		4
.L_2675:
        /*0098*/ 	.byte	0x04, 0x17
        /*009a*/ 	.short	(.L_2677 - .L_2676)
.L_2676:
        /*009c*/ 	.word	0x00000000
        /*00a0*/ 	.short	0x0000
        /*00a2*/ 	.short	0x0000
        /*00a4*/ 	.byte	0x00, 0xf5, 0x21, 0x00


	//----- nvinfo : EIATTR_SPARSE_MMA_MASK
	.align		4
.L_2677:
        /*00a8*/ 	.byte	0x03, 0x50
        /*00aa*/ 	.short	0x0000


	//----- nvinfo : EIATTR_MAXREG_COUNT
	.align		4
        /*00ac*/ 	.byte	0x03, 0x1b
        /*00ae*/ 	.short	0x00ff


	//----- nvinfo : EIATTR_MERCURY_ISA_VERSION
	.align		4
        /*00b0*/ 	.byte	0x03, 0x5f
        /*00b2*/ 	.short	0x0101


	//----- nvinfo : EIATTR_VRC_CTA_INIT_COUNT
	.align		4
        /*00b4*/ 	.byte	0x02, 0x4a
	.zero		1
	.zero		1


	//----- nvinfo : EIATTR_EXIT_INSTR_OFFSETS
	.align		4
        /*00b8*/ 	.byte	0x04, 0x1c
        /*00ba*/ 	.short	(.L_2679 - .L_2678)


	//   ....[0]....
.L_2678:
        /*00bc*/ 	.word	0x00000650


	//----- nvinfo : EIATTR_CBANK_PARAM_SIZE
	.align		4
.L_2679:
        /*00c0*/ 	.byte	0x03, 0x19
        /*00c2*/ 	.short	0x0050


	//----- nvinfo : EIATTR_PARAM_CBANK
	.align		4
        /*00c4*/ 	.byte	0x04, 0x0a
        /*00c6*/ 	.short	(.L_2681 - .L_2680)
	.align		4
.L_2680:
        /*00c8*/ 	.word	index@(.nv.constant0._Z8kernel_2PfS_S_S_S_S_S_S_S_S_)
        /*00cc*/ 	.short	0x0380
        /*00ce*/ 	.short	0x0050


	//----- nvinfo : EIATTR_SW_WAR
	.align		4
.L_2681:
        /*00d0*/ 	.byte	0x04, 0x36
        /*00d2*/ 	.short	(.L_2683 - .L_2682)
.L_2682:
        /*00d4*/ 	.word	0x00000008
.L_2683:


//--------------------- .nv.info._Z8kernel_1PfS_S_S_S_S_S_S_S_S_ --------------------------
	.section	.nv.info._Z8kernel_1PfS_S_S_S_S_S_S_S_S_,"",@"SHT_CUDA_INFO"
	.sectionflags	@""
	.align	4


	//----- nvinfo : EIATTR_CUDA_API_VERSION
	.align		4
        /*0000*/ 	.byte	0x04, 0x37
        /*0002*/ 	.short	(.L_2685 - .L_2684)
.L_2684:
        /*0004*/ 	.word	0x00000082


	//----- nvinfo : EIATTR_KPARAM_INFO
	.align		4
.L_2685:
        /*0008*/ 	.byte	0x04, 0x17
        /*000a*/ 	.short	(.L_2687 - .L_2686)
.L_2686:
        /*000c*/ 	.word	0x00000000
        /*0010*/ 	.short	0x0009
        /*0012*/ 	.short	0x0048
        /*0014*/ 	.byte	0x00, 0xf5, 0x21, 0x00


	//----- nvinfo : EIATTR_KPARAM_INFO
	.align		4
.L_2687:
        /*0018*/ 	.byte	0x04, 0x17
        /*001a*/ 	.short	(.L_2689 - .L_2688)
.L_2688:
        /*001c*/ 	.word	0x00000000
        /*0020*/ 	.short	0x0008
        /*0022*/ 	.short	0x0040
        /*0024*/ 	.byte	0x00, 0xf5, 0x21, 0x00


	//----- nvinfo : EIATTR_KPARAM_INFO
	.align		4
.L_2689:
        /*0028*/ 	.byte	0x04, 0x17
        /*002a*/ 	.short	(.L_2691 - .L_2690)
.L_2690:
        /*002c*/ 	.word	0x00000000
        /*0030*/ 	.short	0x0007
        /*0032*/ 	.short	0x0038
        /*0034*/ 	.byte	0x00, 0xf5, 0x21, 0x00


	//----- nvinfo : EIATTR_KPARAM_INFO
	.align		4
.L_2691:
        /*0038*/ 	.byte	0x04, 0x17
        /*003a*/ 	.short	(.L_2693 - .L_2692)
.L_2692:
        /*003c*/ 	.word	0x00000000
        /*0040*/ 	.short	0x0006
        /*0042*/ 	.short	0x0030
        /*0044*/ 	.byte	0x00, 0xf5, 0x21, 0x00


	//----- nvinfo : EIATTR_KPARAM_INFO
	.align		4
.L_2693:
        /*0048*/ 	.byte	0x04, 0x17
        /*004a*/ 	.short	(.L_2695 - .L_2694)
.L_2694:
        /*004c*/ 	.word	0x00000000
        /*0050*/ 	.short	0x0005
        /*0052*/ 	.short	0x0028
        /*0054*/ 	.byte	0x00, 0xf5, 0x21, 0x00


	//----- nvinfo : EIATTR_KPARAM_INFO
	.align		4
.L_2695:
        /*0058*/ 	.byte	0x04, 0x17
        /*005a*/ 	.short	(.L_2697 - .L_2696)
.L_2696:
        /*005c*/ 	.word	0x00000000
        /*0060*/ 	.short	0x0004
        /*0062*/ 	.short	0x0020
        /*0064*/ 	.byte	0x00, 0xf5, 0x21, 0x00


	//----- nvinfo : EIATTR_KPARAM_INFO
	.align		4
.L_2697:
        /*0068*/ 	.byte	0x04, 0x17
        /*006a*/ 	.short	(.L_2699 - .L_2698)
.L_2698:
        /*006c*/ 	.word	0x00000000
        /*0070*/ 	.short	0x0003
        /*0072*/ 	.short	0x0018
        /*0074*/ 	.byte	0x00, 0xf5, 0x21, 0x00


	//----- nvinfo : EIATTR_KPARAM_INFO
	.align		4
.L_2699:
        /*0078*/ 	.byte	0x04, 0x17
        /*007a*/ 	.short	(.L_2701 - .L_2700)
.L_2700:
        /*007c*/ 	.word	0x00000000
        /*0080*/ 	.short	0x0002
        /*0082*/ 	.short	0x0010
        /*0084*/ 	.byte	0x00, 0xf5, 0x21, 0x00


	//----- nvinfo : EIATTR_KPARAM_INFO
	.align		4
.L_2701:
        /*0088*/ 	.byte	0x04, 0x17
        /*008a*/ 	.short	(.L_2703 - .L_2702)
.L_2702:
        /*008c*/ 	.word	0x00000000
        /*0090*/ 	.short	0x0001
        /*0092*/ 	.short	0x0008
        /*0094*/ 	.byte	0x00, 0xf5, 0x21, 0x00


	//----- nvinfo : EIATTR_KPARAM_INFO
	.align		4
.L_2703:
        /*0098*/ 	.byte	0x04, 0x17
        /*009a*/ 	.short	(.L_2705 - .L_2704)
.L_2704:
        /*009c*/ 	.word	0x00000000
        /*00a0*/ 	.short	0x0000
        /*00a2*/ 	.short	0x0000
        /*00a4*/ 	.byte	0x00, 0xf5, 0x21, 0x00


	//----- nvinfo : EIATTR_SPARSE_MMA_MASK
	.align		4
.L_2705:
        /*00a8*/ 	.byte	0x03, 0x50
        /*00aa*/ 	.short	0x0000


	//----- nvinfo : EIATTR_MAXREG_COUNT
	.align		4
        /*00ac*/ 	.byte	0x03, 0x1b
        /*00ae*/ 	.short	0x00ff


	//----- nvinfo : EIATTR_MERCURY_ISA_VERSION
	.align		4
        /*00b0*/ 	.byte	0x03, 0x5f
        /*00b2*/ 	.short	0x0101


	//----- nvinfo : EIATTR_UNUSED_LOAD_BYTE_OFFSET
	.align		4
        /*00b4*/ 	.byte	0x04, 0x44
        /*00b6*/ 	.short	(.L_2707 - .L_2706)


	//   ....[0]....
.L_2706:
        /*00b8*/ 	.word	0x00000520
        /*00bc*/ 	.word	0x0000fff0


	//----- nvinfo : EIATTR_VRC_CTA_INIT_COUNT
	.align		4
.L_2707:
        /*00c0*/ 	.byte	0x02, 0x4a
	.zero		1
	.zero		1


	//----- nvinfo : EIATTR_EXIT_INSTR_OFFSETS
	.align		4
        /*00c4*/ 	.byte	0x04, 0x1c
        /*00c6*/ 	.short	(.L_2709 - .L_2708)


	//   ....[0]....
.L_2708:
        /*00c8*/ 	.word	0x00000640


	//----- nvinfo : EIATTR_CBANK_PARAM_SIZE
	.align		4
.L_2709:
        /*00cc*/ 	.byte	0x03, 0x19
        /*00ce*/ 	.short	0x0050


	//----- nvinfo : EIATTR_PARAM_CBANK
	.align		4
        /*00d0*/ 	.byte	0x04, 0x0a
        /*00d2*/ 	.short	(.L_2711 - .L_2710)
	.align		4
.L_2710:
        /*00d4*/ 	.word	index@(.nv.constant0._Z8kernel_1PfS_S_S_S_S_S_S_S_S_)
        /*00d8*/ 	.short	0x0380
        /*00da*/ 	.short	0x0050


	//----- nvinfo : EIATTR_SW_WAR
	.align		4
.L_2711:
        /*00dc*/ 	.byte	0x04, 0x36
        /*00de*/ 	.short	(.L_2713 - .L_2712)
.L_2712:
        /*00e0*/ 	.word	0x00000008
.L_2713:


//--------------------- .nv.info._Z8kernel_0PfS_S_S_S_S_S_S_S_S_ --------------------------
	.section	.nv.info._Z8kernel_0PfS_S_S_S_S_S_S_S_S_,"",@"SHT_CUDA_INFO"
	.sectionflags	@""
	.align	4


	//----- nvinfo : EIATTR_CUDA_API_VERSION
	.align		4
        /*0000*/ 	.byte	0x04, 0x37
        /*0002*/ 	.short	(.L_2715 - .L_2714)
.L_2714:
        /*0004*/ 	.word	0x00000082


	//----- nvinfo : EIATTR_KPARAM_INFO
	.align		4
.L_2715:
        /*0008*/ 	.byte	0x04, 0x17
        /*000a*/ 	.short	(.L_2717 - .L_2716)
.L_2716:
        /*000c*/ 	.word	0x00000000
        /*0010*/ 	.short	0x0009
        /*0012*/ 	.short	0x0048
        /*0014*/ 	.byte	0x00, 0xf5, 0x21, 0x00


	//----- nvinfo : EIATTR_KPARAM_INFO
	.align		4
.L_2717:
        /*0018*/ 	.byte	0x04, 0x17
        /*001a*/ 	.short	(.L_2719 - .L_2718)
.L_2718:
        /*001c*/ 	.word	0x00000000
        /*0020*/ 	.short	0x0008
        /*0022*/ 	.short	0x0040
        /*0024*/ 	.byte	0x00, 0xf5, 0x21, 0x00


	//----- nvinfo : EIATTR_KPARAM_INFO
	.align		4
.L_2719:
        /*0028*/ 	.byte	0x04, 0x17
        /*002a*/ 	.short	(.L_2721 - .L_2720)
.L_2720:
        /*002c*/ 	.word	0x00000000
        /*0030*/ 	.short	0x0007
        /*0032*/ 	.short	0x0038
        /*0034*/ 	.byte	0x00, 0xf5, 0x21, 0x00


	//----- nvinfo : EIATTR_KPARAM_INFO
	.align		4
.L_2721:
        /*0038*/ 	.byte	0x04, 0x17
        /*003a*/ 	.short	(.L_2723 - .L_2722)
.L_2722:
        /*003c*/ 	.word	0x00000000
        /*0040*/ 	.short	0x0006
        /*0042*/ 	.short	0x0030
        /*0044*/ 	.byte	0x00, 0xf5, 0x21, 0x00


	//----- nvinfo : EIATTR_KPARAM_INFO
	.align		4
.L_2723:
        /*0048*/ 	.byte	0x04, 0x17
        /*004a*/ 	.short	(.L_2725 - .L_2724)
.L_2724:
        /*004c*/ 	.word	0x00000000
        /*0050*/ 	.short	0x0005
        /*0052*/ 	.short	0x0028
        /*0054*/ 	.byte	0x00, 0xf5, 0x21, 0x00


	//----- nvinfo : EIATTR_KPARAM_INFO
	.align		4
.L_2725:
        /*0058*/ 	.byte	0x04, 0x17
        /*005a*/ 	.short	(.L_2727 - .L_2726)
.L_2726:
        /*005c*/ 	.word	0x00000000
        /*0060*/ 	.short	0x0004
        /*0062*/ 	.short	0x0020
        /*0064*/ 	.byte	0x00, 0xf5, 0x21, 0x00


	//----- nvinfo : EIATTR_KPARAM_INFO
	.align		4
.L_2727:
        /*0068*/ 	.byte	0x04, 0x17
        /*006a*/ 	.short	(.L_2729 - .L_2728)
.L_2728:
        /*006c*/ 	.word	0x00000000
        /*0070*/ 	.short	0x0003
        /*0072*/ 	.short	0x0018
        /*0074*/ 	.byte	0x00, 0xf5, 0x21, 0x00


	//----- nvinfo : EIATTR_KPARAM_INFO
	.align		4
.L_2729:
        /*0078*/ 	.byte	0x04, 0x17
        /*007a*/ 	.short	(.L_2731 - .L_2730)
.L_2730:
        /*007c*/ 	.word	0x00000000
        /*0080*/ 	.short	0x0002
        /*0082*/ 	.short	0x0010
        /*0084*/ 	.byte	0x00, 0xf5, 0x21, 0x00


	//----- nvinfo : EIATTR_KPARAM_INFO
	.align		4
.L_2731:
        /*0088*/ 	.byte	0x04, 0x17
        /*008a*/ 	.short	(.L_2733 - .L_2732)
.L_2732:
        /*008c*/ 	.word	0x00000000
        /*0090*/ 	.short	0x0001
        /*0092*/ 	.short	0x0008
        /*0094*/ 	.byte	0x00, 0xf5, 0x21, 0x00


	//----- nvinfo : EIATTR_KPARAM_INFO
	.align		4
.L_2733:
        /*0098*/ 	.byte	0x04, 0x17
        /*009a*/ 	.short	(.L_2735 - .L_2734)
.L_2734:
        /*009c*/ 	.word	0x00000000
        /*00a0*/ 	.short	0x0000
        /*00a2*/ 	.short	0x0000
        /*00a4*/ 	.byte	0x00, 0xf5, 0x21, 0x00


	//----- nvinfo : EIATTR_SPARSE_MMA_MASK
	.align		4
.L_2735:
        /*00a8*/ 	.byte	0x03, 0x50
        /*00aa*/ 	.short	0x0000


	//----- nvinfo : EIATTR_MAXREG_COUNT
	.align		4
        /*00ac*/ 	.byte	0x03, 0x1b
        /*00ae*/ 	.short	0x00ff


	//----- nvinfo : EIATTR_MERCURY_ISA_VERSION
	.align		4
        /*00b0*/ 	.byte	0x03, 0x5f
        /*00b2*/ 	.short	0x0101


	//----- nvinfo : EIATTR_UNUSED_LOAD_BYTE_OFFSET
	.align		4
        /*00b4*/ 	.byte	0x04, 0x44
        /*00b6*/ 	.short	(.L_2737 - .L_2736)


	//   ....[0]....
.L_2736:
        /*00b8*/ 	.word	0x00000570
        /*00bc*/ 	.word	0x0000f0ff


	//----- nvinfo : EIATTR_VRC_CTA_INIT_COUNT
	.align		4
.L_2737:
        /*00c0*/ 	.byte	0x02, 0x4a
	.zero		1
	.zero		1


	//----- nvinfo : EIATTR_EXIT_INSTR_OFFSETS
	.align		4
        /*00c4*/ 	.byte	0x04, 0x1c
        /*00c6*/ 	.short	(.L_2739 - .L_2738)


	//   ....[0]....
.L_2738:
        /*00c8*/ 	.word	0x00000640


	//----- nvinfo : EIATTR_CBANK_PARAM_SIZE
	.align		4
.L_2739:
        /*00cc*/ 	.byte	0x03, 0x19
        /*00ce*/ 	.short	0x0050


	//----- nvinfo : EIATTR_PARAM_CBANK
	.align		4
        /*00d0*/ 	.byte	0x04, 0x0a
        /*00d2*/ 	.short	(.L_2741 - .L_2740)
	.align		4
.L_2740:
        /*00d4*/ 	.word	index@(.nv.constant0._Z8kernel_0PfS_S_S_S_S_S_S_S_S_)
        /*00d8*/ 	.short	0x0380
        /*00da*/ 	.short	0x0050


	//----- nvinfo : EIATTR_SW_WAR
	.align		4
.L_2741:
        /*00dc*/ 	.byte	0x04, 0x36
        /*00de*/ 	.short	(.L_2743 - .L_2742)
.L_2742:
        /*00e0*/ 	.word	0x00000008
.L_2743:


//--------------------- .nv.callgraph             --------------------------
	.section	.nv.callgraph,"",@"SHT_CUDA_CALLGRAPH"
	.align	4
	.sectionentsize	8
	.align		4
        /*0000*/ 	.word	0x00000000
	.align		4
        /*0004*/ 	.word	0xffffffff
	.align		4
        /*0008*/ 	.word	0x00000000
	.align		4
        /*000c*/ 	.word	0xfffffffe
	.align		4
        /*0010*/ 	.word	0x00000000
	.align		4
        /*0014*/ 	.word	0xfffffffd
	.align		4
        /*0018*/ 	.word	0x00000000
	.align		4
        /*001c*/ 	.word	0xfffffffc


//--------------------- .text._Z9kernel_79PfS_S_S_S_S_S_S_S_S_ --------------------------
	.section	.text._Z9kernel_79PfS_S_S_S_S_S_S_S_S_,"ax",@progbits
	.align	128
        .global         _Z9kernel_79PfS_S_S_S_S_S_S_S_S_
        .type           _Z9kernel_79PfS_S_S_S_S_S_S_S_S_,@function
        .size           _Z9kernel_79PfS_S_S_S_S_S_S_S_S_,(.L_x_80 - _Z9kernel_79PfS_S_S_S_S_S_S_S_S_)
        .other          _Z9kernel_79PfS_S_S_S_S_S_S_S_S_,@"STO_CUDA_ENTRY STV_DEFAULT"
_Z9kernel_79PfS_S_S_S_S_S_S_S_S_:
.text._Z9kernel_79PfS_S_S_S_S_S_S_S_S_:
[----:B------:R-:W-:Y:S01]  /*0000*/  LDC R1, c[0x0][0x37c] ;  /* 0x0000df00ff017b82 */ /* 0x000fe20000000800 */
[----:B------:R-:W0:Y:S07]  /*0010*/  S2R R0, SR_TID.X ;  /* 0x0000000000007919 */ /* 0x000e2e0000002100 */
[----:B------:R-:W1:Y:S01]  /*0020*/  S2UR UR5, SR_CgaCtaId ;  /* 0x00000000000579c3 */ /* 0x000e620000008800 */
[----:B------:R-:W-:Y:S01]  /*0030*/  UMOV UR4, 0x400 ;  /* 0x0000040000047882 */ /* 0x000fe20000000000 */
[----:B------:R-:W-:Y:S01]  /*0040*/  UMOV UR6, 0x97fa5d29 ;  /* 0x97fa5d2900067882 */ /* 0x000fe20000000000 */
[----:B------:R-:W-:Y:S01]  /*0050*/  UMOV UR7, 0x40484ca4 ;  /* 0x40484ca400077882 */ /* 0x000fe20000000000 */
[----:B------:R-:W-:Y:S01]  /*0060*/  UMOV UR8, 0x1233df2b ;  /* 0x1233df2b00087882 */ /* 0x000fe20000000000 */
[----:B------:R-:W-:-:S03]  /*0070*/  UMOV UR9, 0x403e31a1 ;  /* 0x403e31a100097882 */ /* 0x000fc60000000000 */
[----:B------:R-:W2:Y:S08]  /*0080*/  LDC.64 R12, c[0x0][0x3b8] ;  /* 0x0000ee00ff0c7b82 */ /* 0x000eb00000000a00 */
[----:B------:R-:W3:Y:S01]  /*0090*/  LDC.64 R14, c[0x0][0x3c0] ;  /* 0x0000f000ff0e7b82 */ /* 0x000ee20000000a00 */
[----:B-1----:R-:W-:-:S07]  /*00a0*/  ULEA UR4, UR5, UR4, 0x18 ;  /* 0x0000000405047291 */ /* 0x002fce000f8ec0ff */
[----:B------:R-:W1:Y:S01]  /*00b0*/  LDC.64 R16, c[0x0][0x3c8] ;  /* 0x0000f200ff107b82 */ /* 0x000e620000000a00 */
[----:B0-----:R-:W-:Y:S01]  /*00c0*/  LEA R0, R0, UR4, 0x2 ;  /* 0x0000000400007c11 */ /* 0x001fe2000f8e10ff */
[----:B------:R-:W-:Y:S04]  /*00d0*/  LDS R22, [UR4] ;  /* 0x00000004ff167984 */ /* 0x000fe80008000800 */
[----:B------:R-:W0:Y:S04]  /*00e0*/  LDS R6, [R0] ;  /* 0x0000000000067984 */ /* 0x000e280000000800 */
[----:B------:R-:W-:Y:S04]  /*00f0*/  LDS R29, [UR4+0x14] ;  /* 0x00001404ff1d7984 */ /* 0x000fe80008000800 */
[----:B------:R-:W-:Y:S01]  /*0100*/  LDS R20, [UR4+0x24] ;  /* 0x00002404ff147984 */ /* 0x000fe20008000800 */
[----:B0-----:R-:W0:Y:S02]  /*0110*/  F2F.F64.F32 R2, R6 ;  /* 0x0000000600027310 */ /* 0x001e240000201800 */
[----:B0-----:R-:W-:Y:S01]  /*0120*/  DMUL R2, R2, UR6 ;  /* 0x0000000602027c28 */ /* 0x001fe20008000000 */
[----:B------:R-:W-:Y:S01]  /*0130*/  UMOV UR6, 0x93a2df93 ;  /* 0x93a2df9300067882 */ /* 0x000fe20000000000 */
[----:B------:R-:W-:-:S08]  /*0140*/  UMOV UR7, 0x4037daa5 ;  /* 0x4037daa500077882 */ /* 0x000fd00000000000 */
[----:B------:R-:W0:Y:S02]  /*0150*/  F2F.F32.F64 R2, R2 ;  /* 0x0000000200027310 */ /* 0x000e240000301000 */
[----:B0-----:R-:W-:Y:S04]  /*0160*/  STS [UR4+0x4], R2 ;  /* 0x00000402ff007988 */ /* 0x001fe80008000804 */
[----:B------:R-:W0:Y:S02]  /*0170*/  LDS R8, [R0] ;  /* 0x0000000000087984 */ /* 0x000e240000000800 */
        /* <DEDUP_REMOVED lines=10> */
[----:B------:R-:W-:-:S04]  /*0220*/  UMOV UR7, 0x40478edd ;  /* 0x40478edd00077882 */ /* 0x000fc80000000000 */
        /* <DEDUP_REMOVED lines=31> */
[----:B0-----:R0:W4:Y:S02]  /*0420*/  F2F.F64.F32 R4, R8 ;  /* 0x0000000800047310 */ /* 0x0011240000201800 */
[----:B0-----:R-:W0:Y:S01]  /*0430*/  LDC.64 R8, c[0x0][0x380] ;  /* 0x0000e000ff087b82 */ /* 0x001e220000000a00 */
[----:B----4-:R-:W-:Y:S01]  /*0440*/  DMUL R4, R4, UR6 ;  /* 0x0000000604047c28 */ /* 0x010fe20008000000 */
[----:B------:R-:W-:Y:S01]  /*0450*/  UMOV UR6, 0x1426fe72 ;  /* 0x1426fe7200067882 */ /* 0x000fe20000000000 */
[----:B------:R-:W-:-:S04]  /*0460*/  UMOV UR7, 0x4044d822 ;  /* 0x4044d82200077882 */ /* 0x000fc80000000000 */
[----:B------:R4:W5:Y:S04]  /*0470*/  F2F.F32.F64 R25, R4 ;  /* 0x0000000400197310 */ /* 0x0009680000301000 */
[----:B----4-:R-:W4:Y:S01]  /*0480*/  LDC.64 R4, c[0x0][0x388] ;  /* 0x0000e200ff047b82 */ /* 0x010f220000000a00 */
[----:B-----5:R-:W-:Y:S04]  /*0490*/  STS [UR4+0x10], R25 ;  /* 0x00001019ff007988 */ /* 0x020fe80008000804 */
[----:B------:R-:W5:Y:S02]  /*04a0*/  LDS R10, [R0] ;  /* 0x00000000000a7984 */ /* 0x000f640000000800 */
[----:B-----5:R-:W5:Y:S02]  /*04b0*/  F2F.F64.F32 R6, R10 ;  /* 0x0000000a00067310 */ /* 0x020f640000201800 */
[----:B-----5:R-:W-:Y:S01]  /*04c0*/  DMUL R6, R6, UR6 ;  /* 0x0000000606067c28 */ /* 0x020fe20008000000 */
[----:B------:R-:W0:Y:S05]  /*04d0*/  LDCU.64 UR6, c[0x0][0x358] ;  /* 0x00006b00ff0677ac */ /* 0x000e2a0008000a00 */
[----:B------:R5:W2:Y:S04]  /*04e0*/  F2F.F32.F64 R27, R6 ;  /* 0x00000006001b7310 */ /* 0x000aa80000301000 */
[----:B-----5:R-:W5:Y:S01]  /*04f0*/  LDC.64 R6, c[0x0][0x3a0] ;  /* 0x0000e800ff067b82 */ /* 0x020f620000000a00 */
[----:B0-----:R0:W-:Y:S04]  /*0500*/  STG.E desc[UR6][R8.64], R22 ;  /* 0x0000001608007986 */ /* 0x0011e8000c101906 */
[----:B--2---:R-:W-:Y:S04]  /*0510*/  STS [UR4+0x20], R27 ;  /* 0x0000201bff007988 */ /* 0x004fe80008000804 */
[----:B------:R-:W2:Y:S04]  /*0520*/  LDS R11, [R0] ;  /* 0x00000000000b7984 */ /* 0x000ea80000000800 */
[----:B----4-:R4:W-:Y:S01]  /*0530*/  STG.E desc[UR6][R4.64+0x4], R18 ;  /* 0x0000041204007986 */ /* 0x0109e2000c101906 */
[----:B0-----:R-:W0:Y:S08]  /*0540*/  LDC.64 R8, c[0x0][0x3a8] ;  /* 0x0000ea00ff087b82 */ /* 0x001e300000000a00 */
[----:B----4-:R-:W4:Y:S01]  /*0550*/  LDC.64 R4, c[0x0][0x398] ;  /* 0x0000e600ff047b82 */ /* 0x010f220000000a00 */
[----:B--2---:R2:W3:Y:S07]  /*0560*/  F2F.F64.F32 R2, R11 ;  /* 0x0000000b00027310 */ /* 0x0044ee0000201800 */
[----:B--2---:R-:W2:Y:S01]  /*0570*/  LDC.64 R10, c[0x0][0x3b0] ;  /* 0x0000ec00ff0a7b82 */ /* 0x004ea20000000a00 */
[----:B---3--:R-:W-:-:S06]  /*0580*/  DMUL R2, R2, UR8 ;  /* 0x0000000802027c28 */ /* 0x008fcc0008000000 */
[----:B------:R3:W1:Y:S04]  /*0590*/  F2F.F32.F64 R0, R2 ;  /* 0x0000000200007310 */ /* 0x0006680000301000 */
[----:B---3--:R-:W3:Y:S01]  /*05a0*/  LDC.64 R2, c[0x0][0x390] ;  /* 0x0000e400ff027b82 */ /* 0x008ee20000000a00 */
[----:B-1----:R-:W-:Y:S04]  /*05b0*/  STS [UR4+0x8], R0 ;  /* 0x00000800ff007988 */ /* 0x002fe80008000804 */
[----:B---3--:R-:W-:Y:S04]  /*05c0*/  STG.E desc[UR6][R2.64+0x8], R0 ;  /* 0x0000080002007986 */ /* 0x008fe8000c101906 */
[----:B----4-:R-:W-:Y:S04]  /*05d0*/  STG.E desc[UR6][R4.64+0xc], R23 ;  /* 0x00000c1704007986 */ /* 0x010fe8000c101906 */
[----:B-----5:R-:W-:Y:S04]  /*05e0*/  STG.E desc[UR6][R6.64+0x10], R25 ;  /* 0x0000101906007986 */ /* 0x020fe8000c101906 */
[----:B0-----:R-:W-:Y:S04]  /*05f0*/  STG.E desc[UR6][R8.64+0x14], R29 ;  /* 0x0000141d08007986 */ /* 0x001fe8000c101906 */
[----:B--2---:R-:W-:Y:S04]  /*0600*/  STG.E desc[UR6][R10.64+0x18], R19 ;  /* 0x000018130a007986 */ /* 0x004fe8000c101906 */
[----:B------:R-:W-:Y:S04]  /*0610*/  STG.E desc[UR6][R12.64+0x1c], R21 ;  /* 0x00001c150c007986 */ /* 0x000fe8000c101906 */
[----:B------:R-:W-:Y:S04]  /*0620*/  STG.E desc[UR6][R14.64+0x20], R27 ;  /* 0x0000201b0e007986 */ /* 0x000fe8000c101906 */
[----:B------:R-:W-:Y:S01]  /*0630*/  STG.E desc[UR6][R16.64+0x24], R20 ;  /* 0x0000241410007986 */ /* 0x000fe2000c101906 */
[----:B------:R-:W-:Y:S05]  /*0640*/  EXIT ;  /* 0x000000000000794d */ /* 0x000fea0003800000 */
.L_x_0:
[----:B------:R-:W-:-:S00]  /*0650*/  BRA `(.L_x_0) ;  /* 0xfffffffc00fc7947 */ /* 0x000fc0000383ffff */
[----:B------:R-:W-:-:S00]  /*0660*/  NOP ;  /* 0x0000000000007918 */ /* 0x000fc00000000000 */
        /* <DEDUP_REMOVED lines=9> */
.L_x_80:


//--------------------- .text._Z9kernel_78PfS_S_S_S_S_S_S_S_S_ --------------------------
	.section	.text._Z9kernel_78PfS_S_S_S_S_S_S_S_S_,"ax",@progbits
	.align	128
        .global         _Z9kernel_78PfS_S_S_S_S_S_S_S_S_
        .type           _Z9kernel_78PfS_S_S_S_S_S_S_S_S_,@function
        .size           _Z9kernel_78PfS_S_S_S_S_S_S_S_S_,(.L_x_81 - _Z9kernel_78PfS_S_S_S_S_S_S_S_S_)
        .other          _Z9kernel_78PfS_S_S_S_S_S_S_S_S_,@"STO_CUDA_ENTRY STV_DEFAULT"
_Z9kernel_78PfS_S_S_S_S_S_S_S_S_:
.text._Z9kernel_78PfS_S_S_S_S_S_S_S_S_:
        /* <DEDUP_REMOVED lines=13> */
[----:B------:R-:W-:Y:S04]  /*00d0*/  LDS.64 R10, [UR4] ;  /* 0x00000004ff0a7984 */ /* 0x000fe80008000a00 */
        /* <DEDUP_REMOVED lines=49> */
[----:B------:R0:W4:Y:S04]  /*03f0*/  F2F.F32.F64 R27, R2 ;  /* 0x00000002001b7310 */ /* 0x0001280000301000 */
[----:B0-----:R-:W0:Y:S01]  /*0400*/  LDC.64 R2, c[0x0][0x388] ;  /* 0x0000e200ff027b82 */ /* 0x001e220000000a00 */
[----:B----4-:R-:W-:Y:S04]  /*0410*/  STS [UR4+0x10], R27 ;  /* 0x0000101bff007988 */ /* 0x010fe80008000804 */
[----:B------:R-:W4:Y:S02]  /*0420*/  LDS R8, [R0] ;  /* 0x0000000000087984 */ /* 0x000f240000000800 */
[----:B----4-:R-:W4:Y:S02]  /*0430*/  F2F.F64.F32 R4, R8 ;  /* 0x0000000800047310 */ /* 0x010f240000201800 */
[----:B----4-:R-:W-:Y:S01]  /*0440*/  DMUL R4, R4, UR6 ;  /* 0x0000000604047c28 */ /* 0x010fe20008000000 */
[----:B------:R-:W-:Y:S01]  /*0450*/  UMOV UR6, 0x9f72f76e ;  /* 0x9f72f76e00067882 */ /* 0x000fe20000000000 */
[----:B------:R-:W-:-:S04]  /*0460*/  UMOV UR7, 0x3ff5051c ;  /* 0x3ff5051c00077882 */ /* 0x000fc80000000000 */
[----:B------:R4:W5:Y:S04]  /*0470*/  F2F.F32.F64 R29, R4 ;  /* 0x00000004001d7310 */ /* 0x0009680000301000 */
[----:B----4-:R-:W4:Y:S01]  /*0480*/  LDC.64 R4, c[0x0][0x398] ;  /* 0x0000e600ff047b82 */ /* 0x010f220000000a00 */
[----:B-----5:R-:W-:Y:S04]  /*0490*/  STS [UR4+0x18], R29 ;  /* 0x0000181dff007988 */ /* 0x020fe80008000804 */
[----:B------:R-:W5:Y:S02]  /*04a0*/  LDS R9, [R0] ;  /* 0x0000000000097984 */ /* 0x000f640000000800 */
[----:B-----5:R5:W2:Y:S02]  /*04b0*/  F2F.F64.F32 R6, R9 ;  /* 0x0000000900067310 */ /* 0x020aa40000201800 */
[----:B-----5:R-:W5:Y:S01]  /*04c0*/  LDC.64 R8, c[0x0][0x3a8] ;  /* 0x0000ea00ff087b82 */ /* 0x020f620000000a00 */
[----:B--2---:R-:W-:Y:S01]  /*04d0*/  DMUL R6, R6, UR6 ;  /* 0x0000000606067c28 */ /* 0x004fe20008000000 */
[----:B------:R-:W2:Y:S09]  /*04e0*/  LDCU.64 UR6, c[0x0][0x358] ;  /* 0x00006b00ff0677ac */ /* 0x000eb20008000a00 */
[----:B------:R-:W3:Y:S01]  /*04f0*/  F2F.F32.F64 R6, R6 ;  /* 0x0000000600067310 */ /* 0x000ee20000301000 */
[----:B--2---:R2:W-:Y:S04]  /*0500*/  STG.E desc[UR6][R18.64], R10 ;  /* 0x0000000a12007986 */ /* 0x0045e8000c101906 */
[----:B0-----:R0:W-:Y:S04]  /*0510*/  STG.E desc[UR6][R2.64+0x4], R11 ;  /* 0x0000040b02007986 */ /* 0x0011e8000c101906 */
[----:B---3--:R3:W-:Y:S04]  /*0520*/  STS [UR4+0x1c], R6 ;  /* 0x00001c06ff007988 */ /* 0x0087e80008000804 */
[----:B------:R-:W1:Y:S01]  /*0530*/  LDS R16, [R0] ;  /* 0x0000000000107984 */ /* 0x000e620000000800 */
[----:B--2---:R-:W2:Y:S08]  /*0540*/  LDC.64 R18, c[0x0][0x3c8] ;  /* 0x0000f200ff127b82 */ /* 0x004eb00000000a00 */
[----:B0-----:R-:W0:Y:S08]  /*0550*/  LDC.64 R2, c[0x0][0x390] ;  /* 0x0000e400ff027b82 */ /* 0x001e300000000a00 */
[----:B---3--:R-:W3:Y:S08]  /*0560*/  LDC.64 R6, c[0x0][0x3a0] ;  /* 0x0000e800ff067b82 */ /* 0x008ef00000000a00 */
[----:B------:R-:W2:Y:S01]  /*0570*/  LDC.64 R10, c[0x0][0x3b0] ;  /* 0x0000ec00ff0a7b82 */ /* 0x000ea20000000a00 */
[----:B0-----:R-:W-:Y:S04]  /*0580*/  STG.E desc[UR6][R2.64+0x8], R25 ;  /* 0x0000081902007986 */ /* 0x001fe8000c101906 */
[----:B----4-:R-:W-:Y:S01]  /*0590*/  STG.E desc[UR6][R4.64+0xc], R23 ;  /* 0x00000c1704007986 */ /* 0x010fe2000c101906 */
[----:B-1----:R-:W0:Y:S03]  /*05a0*/  F2F.F64.F32 R16, R16 ;  /* 0x0000001000107310 */ /* 0x002e260000201800 */
[----:B---3--:R-:W-:Y:S04]  /*05b0*/  STG.E desc[UR6][R6.64+0x10], R27 ;  /* 0x0000101b06007986 */ /* 0x008fe8000c101906 */
[----:B-----5:R-:W-:Y:S04]  /*05c0*/  STG.E desc[UR6][R8.64+0x14], R20 ;  /* 0x0000141408007986 */ /* 0x020fe8000c101906 */
[----:B--2---:R-:W-:Y:S01]  /*05d0*/  STG.E desc[UR6][R10.64+0x18], R29 ;  /* 0x0000181d0a007986 */ /* 0x004fe2000c101906 */
[----:B0-----:R-:W-:-:S10]  /*05e0*/  DMUL R16, R16, UR8 ;  /* 0x0000000810107c28 */ /* 0x001fd40008000000 */
[----:B------:R-:W0:Y:S02]  /*05f0*/  F2F.F32.F64 R17, R16 ;  /* 0x0000001000117310 */ /* 0x000e240000301000 */
[----:B0-----:R-:W-:Y:S04]  /*0600*/  STG.E desc[UR6][R12.64+0x1c], R17 ;  /* 0x00001c110c007986 */ /* 0x001fe8000c101906 */
[----:B------:R-:W-:Y:S04]  /*0610*/  STG.E desc[UR6][R14.64+0x20], R21 ;  /* 0x000020150e007986 */ /* 0x000fe8000c101906 */
[----:B------:R-:W-:Y:S04]  /*0620*/  STS [UR4+0x1c], R17 ;  /* 0x00001c11ff007988 */ /* 0x000fe80008000804 */
[----:B------:R-:W-:Y:S01]  /*0630*/  STG.E desc[UR6][R18.64+0x24], R22 ;  /* 0x0000241612007986 */ /* 0x000fe2000c101906 */
[----:B------:R-:W-:Y:S05]  /*0640*/  EXIT ;  /* 0x000000000000794d */ /* 0x000fea0003800000 */
.L_x_1:
        /* <DEDUP_REMOVED lines=11> */
.L_x_81:


//--------------------- .text._Z9kernel_77PfS_S_S_S_S_S_S_S_S_ --------------------------
	.section	.text._Z9kernel_77PfS_S_S_S_S_S_S_S_S_,"ax",@progbits
	.align	128
        .global         _Z9kernel_77PfS_S_S_S_S_S_S_S_S_
        .type           _Z9kernel_77PfS_S_S_S_S_S_S_S_S_,@function
        .size           _Z9kernel_77PfS_S_S_S_S_S_S_S_S_,(.L_x_82 - _Z9kernel_77PfS_S_S_S_S_S_S_S_S_)
        .other          _Z9kernel_77PfS_S_S_S_S_S_S_S_S_,@"STO_CUDA_ENTRY STV_DEFAULT"
_Z9kernel_77PfS_S_S_S_S_S_S_S_S_:
.text._Z9kernel_77PfS_S_S_S_S_S_S_S_S_:
        /* <DEDUP_REMOVED lines=13> */
[----:B------:R-:W-:Y:S06]  /*00d0*/  LDS R26, [UR4] ;  /* 0x00000004ff1a7984 */ /* 0x000fec0008000800 */
[----:B------:R-:W0:Y:S01]  /*00e0*/  LDC.64 R18, c[0x0][0x3c0] ;  /* 0x0000f000ff127b82 */ /* 0x000e220000000a00 */
[----:B------:R-:W4:Y:S04]  /*00f0*/  LDS R6, [R0] ;  /* 0x0000000000067984 */ /* 0x000f280000000800 */
[----:B------:R-:W-:Y:S01]  /*0100*/  LDS R22, [UR4+0x24] ;  /* 0x00002404ff167984 */ /* 0x000fe20008000800 */
[----:B----4-:R-:W4:Y:S02]  /*0110*/  F2F.F64.F32 R2, R6 ;  /* 0x0000000600027310 */ /* 0x010f240000201800 */
[----:B----4-:R-:W-:Y:S01]  /*0120*/  DMUL R2, R2, UR6 ;  /* 0x0000000602027c28 */ /* 0x010fe20008000000 */
[----:B------:R-:W-:Y:S01]  /*0130*/  UMOV UR6, 0xbccaf70a ;  /* 0xbccaf70a00067882 */ /* 0x000fe20000000000 */
[----:B------:R-:W-:-:S08]  /*0140*/  UMOV UR7, 0x402f6f55 ;  /* 0x402f6f5500077882 */ /* 0x000fd00000000000 */
[----:B------:R-:W4:Y:S02]  /*0150*/  F2F.F32.F64 R2, R2 ;  /* 0x0000000200027310 */ /* 0x000f240000301000 */
[----:B----4-:R-:W-:Y:S04]  /*0160*/  STS [UR4+0xc], R2 ;  /* 0x00000c02ff007988 */ /* 0x010fe80008000804 */
[----:B------:R-:W4:Y:S02]  /*0170*/  LDS R8, [R0] ;  /* 0x0000000000087984 */ /* 0x000f240000000800 */
        /* <DEDUP_REMOVED lines=17> */
[----:B------:R-:W-:-:S04]  /*0290*/  UMOV UR7, 0x404543d0 ;  /* 0x404543d000077882 */ /* 0x000fc80000000000 */
        /* <DEDUP_REMOVED lines=23> */
[----:B------:R-:W4:Y:S04]  /*0410*/  LDS R8, [R0] ;  /* 0x0000000000087984 */ /* 0x000f280000000800 */
[----:B------:R-:W-:Y:S01]  /*0420*/  LDS.64 R2, [UR4+0x18] ;  /* 0x00001804ff027984 */ /* 0x000fe20008000a00 */
        /* <DEDUP_REMOVED lines=11> */
[----:B------:R-:W2:Y:S05]  /*04e0*/  LDCU.64 UR6, c[0x0][0x358] ;  /* 0x00006b00ff0677ac */ /* 0x000eaa0008000a00 */
[----:B------:R3:W1:Y:S04]  /*04f0*/  F2F.F32.F64 R29, R6 ;  /* 0x00000006001d7310 */ /* 0x0006680000301000 */
[----:B---3--:R-:W3:Y:S01]  /*0500*/  LDC.64 R6, c[0x0][0x398] ;  /* 0x0000e600ff067b82 */ /* 0x008ee20000000a00 */
[----:B--2---:R2:W-:Y:S04]  /*0510*/  STG.E desc[UR6][R20.64], R26 ;  /* 0x0000001a14007986 */ /* 0x0045e8000c101906 */
[----:B-1----:R-:W-:Y:S04]  /*0520*/  STS [UR4+0x14], R29 ;  /* 0x0000141dff007988 */ /* 0x002fe80008000804 */
[----:B------:R-:W1:Y:S04]  /*0530*/  LDS R16, [R0] ;  /* 0x0000000000107984 */ /* 0x000e680000000800 */
[----:B----4-:R4:W-:Y:S01]  /*0540*/  STG.E desc[UR6][R4.64+0x4], R24 ;  /* 0x0000041804007986 */ /* 0x0109e2000c101906 */
[----:B--2---:R-:W2:Y:S08]  /*0550*/  LDC.64 R20, c[0x0][0x3c8] ;  /* 0x0000f200ff147b82 */ /* 0x004eb00000000a00 */
[----:B----4-:R-:W4:Y:S01]  /*0560*/  LDC.64 R4, c[0x0][0x390] ;  /* 0x0000e400ff047b82 */ /* 0x010f220000000a00 */
[----:B-1----:R1:W0:Y:S01]  /*0570*/  F2F.F64.F32 R12, R16 ;  /* 0x00000010000c7310 */ /* 0x0022220000201800 */
[----:B----4-:R-:W-:Y:S06]  /*0580*/  STG.E desc[UR6][R4.64+0x8], R23 ;  /* 0x0000081704007986 */ /* 0x010fec000c101906 */
[----:B-1----:R-:W1:Y:S01]  /*0590*/  LDC.64 R16, c[0x0][0x3b8] ;  /* 0x0000ee00ff107b82 */ /* 0x002e620000000a00 */
[----:B0-----:R-:W-:-:S10]  /*05a0*/  DMUL R12, R12, UR8 ;  /* 0x000000080c0c7c28 */ /* 0x001fd40008000000 */
[----:B------:R-:W3:Y:S02]  /*05b0*/  F2F.F32.F64 R13, R12 ;  /* 0x0000000c000d7310 */ /* 0x000ee40000301000 */
[----:B---3--:R-:W-:Y:S04]  /*05c0*/  STG.E desc[UR6][R6.64+0xc], R13 ;  /* 0x00000c0d06007986 */ /* 0x008fe8000c101906 */
[----:B-----5:R-:W-:Y:S04]  /*05d0*/  STG.E desc[UR6][R8.64+0x10], R25 ;  /* 0x0000101908007986 */ /* 0x020fe8000c101906 */
[----:B------:R-:W-:Y:S04]  /*05e0*/  STG.E desc[UR6][R10.64+0x14], R29 ;  /* 0x0000141d0a007986 */ /* 0x000fe8000c101906 */
[----:B------:R-:W-:Y:S04]  /*05f0*/  STG.E desc[UR6][R14.64+0x18], R2 ;  /* 0x000018020e007986 */ /* 0x000fe8000c101906 */
[----:B-1----:R-:W-:Y:S04]  /*0600*/  STG.E desc[UR6][R16.64+0x1c], R3 ;  /* 0x00001c0310007986 */ /* 0x002fe8000c101906 */
[----:B------:R-:W-:Y:S04]  /*0610*/  STG.E desc[UR6][R18.64+0x20], R27 ;  /* 0x0000201b12007986 */ /* 0x000fe8000c101906 */
[----:B------:R-:W-:Y:S04]  /*0620*/  STS [UR4+0xc], R13 ;  /* 0x00000c0dff007988 */ /* 0x000fe80008000804 */
[----:B--2---:R-:W-:Y:S01]  /*0630*/  STG.E desc[UR6][R20.64+0x24], R22 ;  /* 0x0000241614007986 */ /* 0x004fe2000c101906 */
[----:B------:R-:W-:Y:S05]  /*0640*/  EXIT ;  /* 0x000000000000794d */ /* 0x000fea0003800000 */
.L_x_2:
        /* <DEDUP_REMOVED lines=11> */
.L_x_82:


//--------------------- .text._Z9kernel_76PfS_S_S_S_S_S_S_S_S_ --------------------------
	.section	.text._Z9kernel_76PfS_S_S_S_S_S_S_S_S_,"ax",@progbits
	.align	128
        .global         _Z9kernel_76PfS_S_S_S_S_S_S_S_S_
        .type           _Z9kernel_76PfS_S_S_S_S_S_S_S_S_,@function
        .size           _Z9kernel_76PfS_S_S_S_S_S_S_S_S_,(.L_x_83 - _Z9kernel_76PfS_S_S_S_S_S_S_S_S_)
        .other          _Z9kernel_76PfS_S_S_S_S_S_S_S_S_,@"STO_CUDA_ENTRY STV_DEFAULT"
_Z9kernel_76PfS_S_S_S_S_S_S_S_S_:
.text._Z9kernel_76PfS_S_S_S_S_S_S_S_S_:
        /* <DEDUP_REMOVED lines=84> */
[----:B0-----:R0:W-:Y:S01]  /*0540*/  STG.E desc[UR6][R2.64+0x4], R20 ;  /* 0x0000041402007986 */ /* 0x0011e2000c101906 */
[----:B--2---:R-:W2:Y:S08]  /*0550*/  LDC.64 R18, c[0x0][0x3c8] ;  /* 0x0000f200ff127b82 */ /* 0x004eb00000000a00 */
[----:B0-----:R-:W0:Y:S01]  /*0560*/  LDC.64 R2, c[0x0][0x390] ;  /* 0x0000e400ff027b82 */ /* 0x001e220000000a00 */
[----:B-1----:R1:W5:Y:S01]  /*0570*/  F2F.F64.F32 R14, R16 ;  /* 0x00000010000e7310 */ /* 0x0023620000201800 */
[----:B0-----:R-:W-:Y:S04]  /*0580*/  STG.E desc[UR6][R2.64+0x8], R25 ;  /* 0x0000081902007986 */ /* 0x001fe8000c101906 */
[----:B----4-:R-:W-:Y:S02]  /*0590*/  STG.E desc[UR6][R4.64+0xc], R22 ;  /* 0x00000c1604007986 */ /* 0x010fe4000c101906 */
[----:B-1----:R-:W0:Y:S02]  /*05a0*/  LDC.64 R16, c[0x0][0x3c0] ;  /* 0x0000f000ff107b82 */ /* 0x002e240000000a00 */
[----:B---3--:R-:W-:Y:S01]  /*05b0*/  STG.E desc[UR6][R6.64+0x10], R27 ;  /* 0x0000101b06007986 */ /* 0x008fe2000c101906 */
[----:B-----5:R-:W-:-:S10]  /*05c0*/  DMUL R14, R14, UR8 ;  /* 0x000000080e0e7c28 */ /* 0x020fd40008000000 */
[----:B------:R-:W1:Y:S02]  /*05d0*/  F2F.F32.F64 R15, R14 ;  /* 0x0000000e000f7310 */ /* 0x000e640000301000 */
[----:B-1----:R-:W-:Y:S04]  /*05e0*/  STG.E desc[UR6][R8.64+0x14], R15 ;  /* 0x0000140f08007986 */ /* 0x002fe8000c101906 */
[----:B------:R-:W-:Y:S04]  /*05f0*/  STG.E desc[UR6][R10.64+0x18], R23 ;  /* 0x000018170a007986 */ /* 0x000fe8000c101906 */
[----:B------:R-:W-:Y:S04]  /*0600*/  STG.E desc[UR6][R12.64+0x1c], R29 ;  /* 0x00001c1d0c007986 */ /* 0x000fe8000c101906 */
[----:B0-----:R-:W-:Y:S04]  /*0610*/  STG.E desc[UR6][R16.64+0x20], R24 ;  /* 0x0000201810007986 */ /* 0x001fe8000c101906 */
[----:B------:R-:W-:Y:S04]  /*0620*/  STS [UR4+0x14], R15 ;  /* 0x0000140fff007988 */ /* 0x000fe80008000804 */
[----:B--2---:R-:W-:Y:S01]  /*0630*/  STG.E desc[UR6][R18.64+0x24], R21 ;  /* 0x0000241512007986 */ /* 0x004fe2000c101906 */
[----:B------:R-:W-:Y:S05]  /*0640*/  EXIT ;  /* 0x000000000000794d */ /* 0x000fea0003800000 */
.L_x_3:
        /* <DEDUP_REMOVED lines=11> */
.L_x_83:


//--------------------- .text._Z9kernel_75PfS_S_S_S_S_S_S_S_S_ --------------------------
	.section	.text._Z9kernel_75PfS_S_S_S_S_S_S_S_S_,"ax",@progbits
	.align	128
        .global         _Z9kernel_75PfS_S_S_S_S_S_S_S_S_
        .type           _Z9kernel_75PfS_S_S_S_S_S_S_S_S_,@function
        .size           _Z9kernel_75PfS_S_S_S_S_S_S_S_S_,(.L_x_84 - _Z9kernel_75PfS_S_S_S_S_S_S_S_S_)
        .other          _Z9kernel_75PfS_S_S_S_S_S_S_S_S_,@"STO_CUDA_ENTRY STV_DEFAULT"
_Z9kernel_75PfS_S_S_S_S_S_S_S_S_:
.text._Z9kernel_75PfS_S_S_S_S_S_S_S_S_:
        /* <DEDUP_REMOVED lines=101> */
.L_x_4:
        /* <DEDUP_REMOVED lines=11> */
.L_x_84:


//--------------------- .text._Z9kernel_74PfS_S_S_S_S_S_S_S_S_ --------------------------
	.section	.text._Z9kernel_74PfS_S_S_S_S_S_S_S_S_,"ax",@progbits
	.align	128
        .global         _Z9kernel_74PfS_S_S_S_S_S_S_S_S_
        .type           _Z9kernel_74PfS_S_S_S_S_S_S_S_S_,@function
        .size           _Z9kernel_74PfS_S_S_S_S_S_S_S_S_,(.L_x_85 - _Z9kernel_74PfS_S_S_S_S_S_S_S_S_)
        .other          _Z9kernel_74PfS_S_S_S_S_S_S_S_S_,@"STO_CUDA_ENTRY STV_DEFAULT"
_Z9kernel_74PfS_S_S_S_S_S_S_S_S_:
.text._Z9kernel_74PfS_S_S_S_S_S_S_S_S_:
        /* <DEDUP_REMOVED lines=16> */
[----:B------:R-:W-:Y:S03]  /*0100*/  LDS R24, [UR4+0x24] ;  /* 0x00002404ff187984 */ /* 0x000fe60008000800 */
[----:B------:R-:W5:Y:S01]  /*0110*/  LDC.64 R16, c[0x0][0x3c0] ;  /* 0x0000f000ff107b82 */ /* 0x000f620000000a00 */
        /* <DEDUP_REMOVED lines=54> */
[----:B------:R4:W2:Y:S04]  /*0480*/  F2F.F32.F64 R27, R4 ;  /* 0x00000004001b7310 */ /* 0x0008a80000301000 */
[----:B----4-:R-:W4:Y:S01]  /*0490*/  LDC.64 R4, c[0x0][0x388] ;  /* 0x0000e200ff047b82 */ /* 0x010f220000000a00 */
[----:B--2---:R-:W-:Y:S04]  /*04a0*/  STS [UR4+0x1c], R27 ;  /* 0x00001c1bff007988 */ /* 0x004fe80008000804 */
[----:B------:R-:W2:Y:S02]  /*04b0*/  LDS R9, [R0] ;  /* 0x0000000000097984 */ /* 0x000ea40000000800 */
[----:B--2---:R2:W3:Y:S02]  /*04c0*/  F2F.F64.F32 R6, R9 ;  /* 0x0000000900067310 */ /* 0x0044e40000201800 */
[----:B--2---:R-:W2:Y:S01]  /*04d0*/  LDC.64 R8, c[0x0][0x3a0] ;  /* 0x0000e800ff087b82 */ /* 0x004ea20000000a00 */
[----:B---3--:R-:W-:Y:S01]  /*04e0*/  DMUL R6, R6, UR6 ;  /* 0x0000000606067c28 */ /* 0x008fe20008000000 */
[----:B------:R-:W3:Y:S05]  /*04f0*/  LDCU.64 UR6, c[0x0][0x358] ;  /* 0x00006b00ff0677ac */ /* 0x000eea0008000a00 */
[----:B------:R1:W0:Y:S04]  /*0500*/  F2F.F32.F64 R29, R6 ;  /* 0x00000006001d7310 */ /* 0x0002280000301000 */
[----:B-1----:R-:W1:Y:S01]  /*0510*/  LDC.64 R6, c[0x0][0x398] ;  /* 0x0000e600ff067b82 */ /* 0x002e620000000a00 */
[----:B---3--:R3:W-:Y:S04]  /*0520*/  STG.E desc[UR6][R20.64], R26 ;  /* 0x0000001a14007986 */ /* 0x0087e8000c101906 */
[----:B0-----:R-:W-:Y:S04]  /*0530*/  STS [UR4+0x20], R29 ;  /* 0x0000201dff007988 */ /* 0x001fe80008000804 */
[----:B------:R-:W0:Y:S04]  /*0540*/  LDS R18, [R0] ;  /* 0x0000000000127984 */ /* 0x000e280000000800 */
[----:B----4-:R4:W-:Y:S01]  /*0550*/  STG.E desc[UR6][R4.64+0x4], R22 ;  /* 0x0000041604007986 */ /* 0x0109e2000c101906 */
[----:B---3--:R-:W3:Y:S08]  /*0560*/  LDC.64 R20, c[0x0][0x3c8] ;  /* 0x0000f200ff147b82 */ /* 0x008ef00000000a00 */
[----:B----4-:R-:W4:Y:S01]  /*0570*/  LDC.64 R4, c[0x0][0x390] ;  /* 0x0000e400ff047b82 */ /* 0x010f220000000a00 */
[----:B0-----:R-:W0:Y:S01]  /*0580*/  F2F.F64.F32 R18, R18 ;  /* 0x0000001200127310 */ /* 0x001e220000201800 */
[----:B----4-:R-:W-:Y:S04]  /*0590*/  STG.E desc[UR6][R4.64+0x8], R23 ;  /* 0x0000081704007986 */ /* 0x010fe8000c101906 */
[----:B-1----:R-:W-:Y:S04]  /*05a0*/  STG.E desc[UR6][R6.64+0xc], R25 ;  /* 0x00000c1906007986 */ /* 0x002fe8000c101906 */
[----:B--2---:R-:W-:Y:S04]  /*05b0*/  STG.E desc[UR6][R8.64+0x10], R2 ;  /* 0x0000100208007986 */ /* 0x004fe8000c101906 */
[----:B------:R-:W-:Y:S01]  /*05c0*/  STG.E desc[UR6][R10.64+0x14], R3 ;  /* 0x000014030a007986 */ /* 0x000fe2000c101906 */
[----:B0-----:R-:W-:-:S10]  /*05d0*/  DMUL R18, R18, UR8 ;  /* 0x0000000812127c28 */ /* 0x001fd40008000000 */
[----:B------:R-:W0:Y:S02]  /*05e0*/  F2F.F32.F64 R19, R18 ;  /* 0x0000001200137310 */ /* 0x000e240000301000 */
[----:B0-----:R-:W-:Y:S04]  /*05f0*/  STG.E desc[UR6][R12.64+0x18], R19 ;  /* 0x000018130c007986 */ /* 0x001fe8000c101906 */
[----:B------:R-:W-:Y:S04]  /*0600*/  STG.E desc[UR6][R14.64+0x1c], R27 ;  /* 0x00001c1b0e007986 */ /* 0x000fe8000c101906 */
[----:B-----5:R-:W-:Y:S04]  /*0610*/  STG.E desc[UR6][R16.64+0x20], R29 ;  /* 0x0000201d10007986 */ /* 0x020fe8000c101906 */
[----:B------:R-:W-:Y:S04]  /*0620*/  STS [UR4+0x18], R19 ;  /* 0x00001813ff007988 */ /* 0x000fe80008000804 */
[----:B---3--:R-:W-:Y:S01]  /*0630*/  STG.E desc[UR6][R20.64+0x24], R24 ;  /* 0x0000241814007986 */ /* 0x008fe2000c101906 */
[----:B------:R-:W-:Y:S05]  /*0640*/  EXIT ;  /* 0x000000000000794d */ /* 0x000fea0003800000 */
.L_x_5:
        /* <DEDUP_REMOVED lines=11> */
.L_x_85:


//--------------------- .text._Z9kernel_73PfS_S_S_S_S_S_S_S_S_ --------------------------
	.section	.text._Z9kernel_73PfS_S_S_S_S_S_S_S_S_,"ax",@progbits
	.align	128
        .global         _Z9kernel_73PfS_S_S_S_S_S_S_S_S_
        .type           _Z9kernel_73PfS_S_S_S_S_S_S_S_S_,@function
        .size           _Z9kernel_73PfS_S_S_S_S_S_S_S_S_,(.L_x_86 - _Z9kernel_73PfS_S_S_S_S_S_S_S_S_)
        .other          _Z9kernel_73PfS_S_S_S_S_S_S_S_S_,@"STO_CUDA_ENTRY STV_DEFAULT"
_Z9kernel_73PfS_S_S_S_S_S_S_S_S_:
.text._Z9kernel_73PfS_S_S_S_S_S_S_S_S_:
        /* <DEDUP_REMOVED lines=13> */
[----:B------:R-:W-:Y:S04]  /*00d0*/  LDS R27, [UR4+0xc] ;  /* 0x00000c04ff1b7984 */ /* 0x000fe80008000800 */
[----:B------:R-:W0:Y:S04]  /*00e0*/  LDS R6, [R0] ;  /* 0x0000000000067984 */ /* 0x000e280000000800 */
[----:B------:R-:W-:Y:S04]  /*00f0*/  LDS R29, [UR4+0x14] ;  /* 0x00001404ff1d7984 */ /* 0x000fe80008000800 */
        /* <DEDUP_REMOVED lines=66> */
[----:B-1----:R-:W-:Y:S04]  /*0520*/  STS [UR4], R26 ;  /* 0x0000001aff007988 */ /* 0x002fe80008000804 */
[----:B------:R-:W1:Y:S04]  /*0530*/  LDS R14, [R0] ;  /* 0x00000000000e7984 */ /* 0x000e680000000800 */
[----:B--2---:R2:W-:Y:S04]  /*0540*/  STG.E desc[UR6][R18.64], R26 ;  /* 0x0000001a12007986 */ /* 0x0045e8000c101906 */
[----:B0-----:R0:W-:Y:S01]  /*0550*/  STG.E desc[UR6][R2.64+0x4], R20 ;  /* 0x0000041402007986 */ /* 0x0011e2000c101906 */
[----:B--2---:R-:W2:Y:S08]  /*0560*/  LDC.64 R18, c[0x0][0x3c8] ;  /* 0x0000f200ff127b82 */ /* 0x004eb00000000a00 */
[----:B0-----:R-:W0:Y:S01]  /*0570*/  LDC.64 R2, c[0x0][0x390] ;  /* 0x0000e400ff027b82 */ /* 0x001e220000000a00 */
[----:B-1----:R1:W5:Y:S07]  /*0580*/  F2F.F64.F32 R12, R14 ;  /* 0x0000000e000c7310 */ /* 0x00236e0000201800 */
[----:B-1----:R-:W1:Y:S01]  /*0590*/  LDC.64 R14, c[0x0][0x3b8] ;  /* 0x0000ee00ff0e7b82 */ /* 0x002e620000000a00 */
[----:B0-----:R-:W-:Y:S04]  /*05a0*/  STG.E desc[UR6][R2.64+0x8], R25 ;  /* 0x0000081902007986 */ /* 0x001fe8000c101906 */
[----:B----4-:R-:W-:Y:S01]  /*05b0*/  STG.E desc[UR6][R4.64+0xc], R27 ;  /* 0x00000c1b04007986 */ /* 0x010fe2000c101906 */
[----:B-----5:R-:W-:-:S10]  /*05c0*/  DMUL R12, R12, UR8 ;  /* 0x000000080c0c7c28 */ /* 0x020fd40008000000 */
[----:B------:R-:W3:Y:S02]  /*05d0*/  F2F.F32.F64 R13, R12 ;  /* 0x0000000c000d7310 */ /* 0x000ee40000301000 */
[----:B---3--:R-:W-:Y:S04]  /*05e0*/  STG.E desc[UR6][R6.64+0x10], R13 ;  /* 0x0000100d06007986 */ /* 0x008fe8000c101906 */
[----:B------:R-:W-:Y:S04]  /*05f0*/  STG.E desc[UR6][R8.64+0x14], R29 ;  /* 0x0000141d08007986 */ /* 0x000fe8000c101906 */
[----:B------:R-:W-:Y:S04]  /*0600*/  STG.E desc[UR6][R10.64+0x18], R22 ;  /* 0x000018160a007986 */ /* 0x000fe8000c101906 */
[----:B-1----:R-:W-:Y:S04]  /*0610*/  STG.E desc[UR6][R14.64+0x1c], R23 ;  /* 0x00001c170e007986 */ /* 0x002fe8000c101906 */
[----:B------:R-:W-:Y:S04]  /*0620*/  STG.E desc[UR6][R16.64+0x20], R24 ;  /* 0x0000201810007986 */ /* 0x000fe8000c101906 */
[----:B------:R-:W-:Y:S04]  /*0630*/  STS [UR4+0x10], R13 ;  /* 0x0000100dff007988 */ /* 0x000fe80008000804 */
[----:B--2---:R-:W-:Y:S01]  /*0640*/  STG.E desc[UR6][R18.64+0x24], R21 ;  /* 0x0000241512007986 */ /* 0x004fe2000c101906 */
[----:B------:R-:W-:Y:S05]  /*0650*/  EXIT ;  /* 0x000000000000794d */ /* 0x000fea0003800000 */
.L_x_6:
        /* <DEDUP_REMOVED lines=10> */
.L_x_86:


//--------------------- .text._Z9kernel_72PfS_S_S_S_S_S_S_S_S_ --------------------------
	.section	.text._Z9kernel_72PfS_S_S_S_S_S_S_S_S_,"ax",@progbits
	.align	128
        .global         _Z9kernel_72PfS_S_S_S_S_S_S_S_S_
        .type           _Z9kernel_72PfS_S_S_S_S_S_S_S_S_,@function
        .size           _Z9kernel_72PfS_S_S_S_S_S_S_S_S_,(.L_x_87 - _Z9kernel_72PfS_S_S_S_S_S_S_S_S_)
        .other          _Z9kernel_72PfS_S_S_S_S_S_S_S_S_,@"STO_CUDA_ENTRY STV_DEFAULT"
_Z9kernel_72PfS_S_S_S_S_S_S_S_S_:
.text._Z9kernel_72PfS_S_S_S_S_S_S_S_S_:
[----:B------:R-:W-:Y:S01]  /*0000*/  LDC R1, c[0x0][0x37c] ;  /* 0x0000df00ff017b82 */ /* 0x000fe20000000800 */
[----:B------:R-:W0:Y:S07]  /*0010*/  S2R R0, SR_TID.X ;  /* 0x0000000000007919 */ /* 0x000e2e0000002100 */
[----:B------:R-:W1:Y:S01]  /*0020*/  S2UR UR5, SR_CgaCtaId ;  /* 0x00000000000579c3 */ /* 0x000e620000008800 */
[----:B------:R-:W-:Y:S01]  /*0030*/  UMOV UR4, 0x400 ;  /* 0x0000040000047882 */ /* 0x000fe20000000000 */
[----:B------:R-:W-:Y:S01]  /*0040*/  UMOV UR6, 0x49ecb31c ;  /* 0x49ecb31c00067882 */ /* 0x000fe20000000000 */
[----:B------:R-:W-:-:S05]  /*0050*/  UMOV UR7, 0x403b8f60 ;  /* 0x403b8f6000077882 */ /* 0x000fca0000000000 */
[----:B------:R-:W2:Y:S08]  /*0060*/  LDC.64 R14, c[0x0][0x3c0] ;  /* 0x0000f000ff0e7b82 */ /* 0x000eb00000000a00 */
[----:B------:R-:W3:Y:S01]  /*0070*/  LDC.64 R16, c[0x0][0x3c8] ;  /* 0x0000f200ff107b82 */ /* 0x000ee20000000a00 */
[----:B-1----:R-:W-:-:S06]  /*0080*/  ULEA UR4, UR5, UR4, 0x18 ;  /* 0x0000000405047291 */ /* 0x002fcc000f8ec0ff */
[----:B0-----:R-:W-:-:S03]  /*0090*/  LEA R0, R0, UR4, 0x2 ;  /* 0x0000000400007c11 */ /* 0x001fc6000f8e10ff */
[----:B------:R-:W-:Y:S04]  /*00a0*/  LDS R27, [UR4+0x8] ;  /* 0x00000804ff1b7984 */ /* 0x000fe80008000800 */
        /* <DEDUP_REMOVED lines=8> */
[----:B0-----:R-:W-:Y:S04]  /*0130*/  STS [UR4], R2 ;  /* 0x00000002ff007988 */ /* 0x001fe80008000804 */
        /* <DEDUP_REMOVED lines=43> */
[----:B0-----:R0:W1:Y:S02]  /*03f0*/  F2F.F64.F32 R4, R8 ;  /* 0x0000000800047310 */ /* 0x0010640000201800 */
[----:B0-----:R-:W0:Y:S01]  /*0400*/  LDC.64 R8, c[0x0][0x388] ;  /* 0x0000e200ff087b82 */ /* 0x001e220000000a00 */
[----:B-1----:R-:W-:Y:S01]  /*0410*/  DMUL R4, R4, UR6 ;  /* 0x0000000604047c28 */ /* 0x002fe20008000000 */
[----:B------:R-:W-:Y:S01]  /*0420*/  UMOV UR6, 0x543aeab8 ;  /* 0x543aeab800067882 */ /* 0x000fe20000000000 */
[----:B------:R-:W-:-:S04]  /*0430*/  UMOV UR7, 0x403d3a53 ;  /* 0x403d3a5300077882 */ /* 0x000fc80000000000 */
[----:B------:R1:W4:Y:S04]  /*0440*/  F2F.F32.F64 R10, R4 ;  /* 0x00000004000a7310 */ /* 0x0003280000301000 */
[----:B-1----:R-:W1:Y:S01]  /*0450*/  LDC.64 R4, c[0x0][0x380] ;  /* 0x0000e000ff047b82 */ /* 0x002e620000000a00 */
[----:B----4-:R-:W-:Y:S04]  /*0460*/  STS [UR4], R10 ;  /* 0x0000000aff007988 */ /* 0x010fe80008000804 */
[----:B------:R-:W4:Y:S02]  /*0470*/  LDS R12, [R0] ;  /* 0x00000000000c7984 */ /* 0x000f240000000800 */
[----:B----4-:R4:W5:Y:S02]  /*0480*/  F2F.F64.F32 R6, R12 ;  /* 0x0000000c00067310 */ /* 0x0109640000201800 */
[----:B----4-:R-:W4:Y:S01]  /*0490*/  LDC.64 R12, c[0x0][0x3b8] ;  /* 0x0000ee00ff0c7b82 */ /* 0x010f220000000a00 */
[----:B-----5:R-:W-:Y:S01]  /*04a0*/  DMUL R6, R6, UR6 ;  /* 0x0000000606067c28 */ /* 0x020fe20008000000 */
[----:B------:R-:W-:Y:S01]  /*04b0*/  UMOV UR6, 0xb40f66a5 ;  /* 0xb40f66a500067882 */ /* 0x000fe20000000000 */
[----:B------:R-:W-:-:S08]  /*04c0*/  UMOV UR7, 0x3ffd4302 ;  /* 0x3ffd430200077882 */ /* 0x000fd00000000000 */
[----:B------:R-:W5:Y:S02]  /*04d0*/  F2F.F32.F64 R6, R6 ;  /* 0x0000000600067310 */ /* 0x000f640000301000 */
[----:B-----5:R5:W-:Y:S04]  /*04e0*/  STS [UR4], R6 ;  /* 0x00000006ff007988 */ /* 0x020be80008000804 */
[----:B------:R-:W2:Y:S04]  /*04f0*/  LDS R2, [R0] ;  /* 0x0000000000027984 */ /* 0x000ea80000000800 */
[----:B------:R-:W3:Y:S01]  /*0500*/  LDS R0, [UR4+0x24] ;  /* 0x00002404ff007984 */ /* 0x000ee20008000800 */
[----:B-----5:R-:W5:Y:S01]  /*0510*/  LDC.64 R6, c[0x0][0x3a0] ;  /* 0x0000e800ff067b82 */ /* 0x020f620000000a00 */
[----:B--2---:R-:W2:Y:S02]  /*0520*/  F2F.F64.F32 R2, R2 ;  /* 0x0000000200027310 */ /* 0x004ea40000201800 */
[----:B--2---:R-:W-:Y:S01]  /*0530*/  DMUL R10, R2, UR6 ;  /* 0x00000006020a7c28 */ /* 0x004fe20008000000 */
[----:B------:R-:W1:Y:S04]  /*0540*/  LDCU.64 UR6, c[0x0][0x358] ;  /* 0x00006b00ff0677ac */ /* 0x000e680008000a00 */
[----:B------:R-:W2:Y:S01]  /*0550*/  LDC.64 R2, c[0x0][0x390] ;  /* 0x0000e400ff027b82 */ /* 0x000ea20000000a00 */
[----:B------:R0:W1:Y:S07]  /*0560*/  F2F.F32.F64 R20, R10 ;  /* 0x0000000a00147310 */ /* 0x00006e0000301000 */
[----:B0-----:R-:W0:Y:S01]  /*0570*/  LDC.64 R10, c[0x0][0x3b0] ;  /* 0x0000ec00ff0a7b82 */ /* 0x001e220000000a00 */
[----:B-1----:R1:W-:Y:S04]  /*0580*/  STG.E desc[UR6][R4.64], R20 ;  /* 0x0000001404007986 */ /* 0x0023e8000c101906 */
[----:B------:R4:W-:Y:S04]  /*0590*/  STG.E desc[UR6][R8.64+0x4], R18 ;  /* 0x0000041208007986 */ /* 0x0009e8000c101906 */
[----:B--2---:R-:W-:Y:S01]  /*05a0*/  STG.E desc[UR6][R2.64+0x8], R27 ;  /* 0x0000081b02007986 */ /* 0x004fe2000c101906 */
[----:B-1----:R-:W1:Y:S03]  /*05b0*/  LDC.64 R4, c[0x0][0x398] ;  /* 0x0000e600ff047b82 */ /* 0x002e660000000a00 */
[----:B------:R-:W-:Y:S05]  /*05c0*/  STS [UR4], R20 ;  /* 0x00000014ff007988 */ /* 0x000fea0008000804 */
[----:B----4-:R-:W2:Y:S01]  /*05d0*/  LDC.64 R8, c[0x0][0x3a8] ;  /* 0x0000ea00ff087b82 */ /* 0x010ea20000000a00 */
[----:B-1----:R-:W-:Y:S04]  /*05e0*/  STG.E desc[UR6][R4.64+0xc], R25 ;  /* 0x00000c1904007986 */ /* 0x002fe8000c101906 */
[----:B-----5:R-:W-:Y:S04]  /*05f0*/  STG.E desc[UR6][R6.64+0x10], R19 ;  /* 0x0000101306007986 */ /* 0x020fe8000c101906 */
[----:B--2---:R-:W-:Y:S04]  /*0600*/  STG.E desc[UR6][R8.64+0x14], R29 ;  /* 0x0000141d08007986 */ /* 0x004fe8000c101906 */
[----:B0-----:R-:W-:Y:S04]  /*0610*/  STG.E desc[UR6][R10.64+0x18], R23 ;  /* 0x000018170a007986 */ /* 0x001fe8000c101906 */
[----:B------:R-:W-:Y:S04]  /*0620*/  STG.E desc[UR6][R12.64+0x1c], R22 ;  /* 0x00001c160c007986 */ /* 0x000fe8000c101906 */
[----:B------:R-:W-:Y:S04]  /*0630*/  STG.E desc[UR6][R14.64+0x20], R21 ;  /* 0x000020150e007986 */ /* 0x000fe8000c101906 */
[----:B---3--:R-:W-:Y:S01]  /*0640*/  STG.E desc[UR6][R16.64+0x24], R0 ;  /* 0x0000240010007986 */ /* 0x008fe2000c101906 */
[----:B------:R-:W-:Y:S05]  /*0650*/  EXIT ;  /* 0x000000000000794d */ /* 0x000fea0003800000 */
.L_x_7:
        /* <DEDUP_REMOVED lines=10> */
.L_x_87:


//--------------------- .text._Z9kernel_71PfS_S_S_S_S_S_S_S_S_ --------------------------
	.section	.text._Z9kernel_71PfS_S_S_S_S_S_S_S_S_,"ax",@progbits
	.align	128
        .global         _Z9kernel_71PfS_S_S_S_S_S_S_S_S_
        .type           _Z9kernel_71PfS_S_S_S_S_S_S_S_S_,@function
        .size           _Z9kernel_71PfS_S_S_S_S_S_S_S_S_,(.L_x_88 - _Z9kernel_71PfS_S_S_S_S_S_S_S_S_)
        .other          _Z9kernel_71PfS_S_S_S_S_S_S_S_S_,@"STO_CUDA_ENTRY STV_DEFAULT"
_Z9kernel_71PfS_S_S_S_S_S_S_S_S_:
.text._Z9kernel_71PfS_S_S_S_S_S_S_S_S_:
        /* <DEDUP_REMOVED lines=15> */
[----:B------:R-:W-:Y:S01]  /*00f0*/  LDS R20, [UR4+0x20] ;  /* 0x00002004ff147984 */ /* 0x000fe20008000800 */
        /* <DEDUP_REMOVED lines=12> */
[----:B0-----:R-:W-:Y:S04]  /*01c0*/  STS [UR4], R18 ;  /* 0x00000012ff007988 */ /* 0x001fe80008000804 */
        /* <DEDUP_REMOVED lines=40> */
[----:B------:R-:W-:-:S08]  /*0450*/  UMOV UR7, 0x4035bc60 ;  /* 0x4035bc6000077882 */ /* 0x000fd00000000000 */
[----:B------:R-:W4:Y:S02]  /*0460*/  F2F.F32.F64 R4, R4 ;  /* 0x0000000400047310 */ /* 0x000f240000301000 */
[----:B----4-:R4:W-:Y:S04]  /*0470*/  STS [UR4+0x8], R4 ;  /* 0x00000804ff007988 */ /* 0x0109e80008000804 */
[----:B------:R-:W5:Y:S01]  /*0480*/  LDS R12, [R0] ;  /* 0x00000000000c7984 */ /* 0x000f620000000800 */
[----:B----4-:R-:W4:Y:S01]  /*0490*/  LDC.64 R4, c[0x0][0x398] ;  /* 0x0000e600ff047b82 */ /* 0x010f220000000a00 */
        /* <DEDUP_REMOVED lines=8> */
[----:B------:R3:W-:Y:S01]  /*0520*/  STG.E desc[UR6][R10.64+0x4], R22 ;  /* 0x000004160a007986 */ /* 0x0007e2000c101906 */
[----:B0-----:R-:W0:Y:S08]  /*0530*/  LDC.64 R8, c[0x0][0x3a8] ;  /* 0x0000ea00ff087b82 */ /* 0x001e300000000a00 */
[----:B---3--:R-:W3:Y:S01]  /*0540*/  LDC.64 R10, c[0x0][0x3b0] ;  /* 0x0000ec00ff0a7b82 */ /* 0x008ee20000000a00 */
[----:B--2---:R2:W1:Y:S07]  /*0550*/  F2F.F64.F32 R2, R13 ;  /* 0x0000000d00027310 */ /* 0x00446e0000201800 */
[----:B--2---:R-:W2:Y:S01]  /*0560*/  LDC.64 R12, c[0x0][0x3b8] ;  /* 0x0000ee00ff0c7b82 */ /* 0x004ea20000000a00 */
[----:B-1----:R-:W-:-:S06]  /*0570*/  DMUL R2, R2, UR8 ;  /* 0x0000000802027c28 */ /* 0x002fcc0008000000 */
[----:B------:R1:W4:Y:S04]  /*0580*/  F2F.F32.F64 R0, R2 ;  /* 0x0000000200007310 */ /* 0x0003280000301000 */
[----:B-1----:R-:W1:Y:S01]  /*0590*/  LDC.64 R2, c[0x0][0x390] ;  /* 0x0000e400ff027b82 */ /* 0x002e620000000a00 */
[----:B----4-:R-:W-:Y:S04]  /*05a0*/  STS [UR4+0x8], R0 ;  /* 0x00000800ff007988 */ /* 0x010fe80008000804 */
[----:B-1----:R-:W-:Y:S04]  /*05b0*/  STG.E desc[UR6][R2.64+0x8], R0 ;  /* 0x0000080002007986 */ /* 0x002fe8000c101906 */
[----:B------:R-:W-:Y:S04]  /*05c0*/  STG.E desc[UR6][R4.64+0xc], R29 ;  /* 0x00000c1d04007986 */ /* 0x000fe8000c101906 */
[----:B-----5:R-:W-:Y:S04]  /*05d0*/  STG.E desc[UR6][R6.64+0x10], R19 ;  /* 0x0000101306007986 */ /* 0x020fe8000c101906 */
[----:B0-----:R-:W-:Y:S04]  /*05e0*/  STG.E desc[UR6][R8.64+0x14], R23 ;  /* 0x0000141708007986 */ /* 0x001fe8000c101906 */
[----:B---3--:R-:W-:Y:S04]  /*05f0*/  STG.E desc[UR6][R10.64+0x18], R27 ;  /* 0x0000181b0a007986 */ /* 0x008fe8000c101906 */
[----:B--2---:R-:W-:Y:S04]  /*0600*/  STG.E desc[UR6][R12.64+0x1c], R21 ;  /* 0x00001c150c007986 */ /* 0x004fe8000c101906 */
[----:B------:R-:W-:Y:S04]  /*0610*/  STG.E desc[UR6][R14.64+0x20], R20 ;  /* 0x000020140e007986 */ /* 0x000fe8000c101906 */
[----:B------:R-:W-:Y:S01]  /*0620*/  STG.E desc[UR6][R16.64+0x24], R25 ;  /* 0x0000241910007986 */ /* 0x000fe2000c101906 */
[----:B------:R-:W-:Y:S05]  /*0630*/  EXIT ;  /* 0x000000000000794d */ /* 0x000fea0003800000 */
.L_x_8:
        /* <DEDUP_REMOVED lines=12> */
.L_x_88:


//--------------------- .text._Z9kernel_70PfS_S_S_S_S_S_S_S_S_ --------------------------
	.section	.text._Z9kernel_70PfS_S_S_S_S_S_S_S_S_,"ax",@progbits
	.align	128
        .global         _Z9kernel_70PfS_S_S_S_S_S_S_S_S_
        .type           _Z9kernel_70PfS_S_S_S_S_S_S_S_S_,@function
        .size           _Z9kernel_70PfS_S_S_S_S_S_S_S_S_,(.L_x_89 - _Z9kernel_70PfS_S_S_S_S_S_S_S_S_)
        .other          _Z9kernel_70PfS_S_S_S_S_S_S_S_S_,@"STO_CUDA_ENTRY STV_DEFAULT"
_Z9kernel_70PfS_S_S_S_S_S_S_S_S_:
.text._Z9kernel_70PfS_S_S_S_S_S_S_S_S_:
        /* <DEDUP_REMOVED lines=65> */
[----:B----4-:R-:W-:Y:S04]  /*0410*/  STS [UR4], R24 ;  /* 0x00000018ff007988 */ /* 0x010fe80008000804 */
        /* <DEDUP_REMOVED lines=21> */
[----:B-1----:R1:W4:Y:S01]  /*0570*/  F2F.F64.F32 R10, R12 ;  /* 0x0000000c000a7310 */ /* 0x0023220000201800 */
[----:B0-----:R-:W-:Y:S06]  /*0580*/  STG.E desc[UR6][R2.64+0x8], R23 ;  /* 0x0000081702007986 */ /* 0x001fec000c101906 */
[----:B-1----:R-:W0:Y:S01]  /*0590*/  LDC.64 R12, c[0x0][0x3b0] ;  /* 0x0000ec00ff0c7b82 */ /* 0x002e220000000a00 */
[----:B----4-:R-:W-:-:S10]  /*05a0*/  DMUL R10, R10, UR8 ;  /* 0x000000080a0a7c28 */ /* 0x010fd40008000000 */
[----:B------:R-:W1:Y:S02]  /*05b0*/  F2F.F32.F64 R11, R10 ;  /* 0x0000000a000b7310 */ /* 0x000e640000301000 */
[----:B-1----:R-:W-:Y:S04]  /*05c0*/  STG.E desc[UR6][R4.64+0xc], R11 ;  /* 0x00000c0b04007986 */ /* 0x002fe8000c101906 */
[----:B---3--:R-:W-:Y:S04]  /*05d0*/  STG.E desc[UR6][R6.64+0x10], R21 ;  /* 0x0000101506007986 */ /* 0x008fe8000c101906 */
[----:B-----5:R-:W-:Y:S04]  /*05e0*/  STG.E desc[UR6][R8.64+0x14], R29 ;  /* 0x0000141d08007986 */ /* 0x020fe8000c101906 */
[----:B0-----:R-:W-:Y:S04]  /*05f0*/  STG.E desc[UR6][R12.64+0x18], R27 ;  /* 0x0000181b0c007986 */ /* 0x001fe8000c101906 */
[----:B------:R-:W-:Y:S04]  /*0600*/  STG.E desc[UR6][R14.64+0x1c], R20 ;  /* 0x00001c140e007986 */ /* 0x000fe8000c101906 */
[----:B------:R-:W-:Y:S04]  /*0610*/  STG.E desc[UR6][R16.64+0x20], R25 ;  /* 0x0000201910007986 */ /* 0x000fe8000c101906 */
[----:B------:R-:W-:Y:S04]  /*0620*/  STS [UR4+0xc], R11 ;  /* 0x00000c0bff007988 */ /* 0x000fe80008000804 */
[----:B--2---:R-:W-:Y:S01]  /*0630*/  STG.E desc[UR6][R18.64+0x24], R22 ;  /* 0x0000241612007986 */ /* 0x004fe2000c101906 */
[----:B------:R-:W-:Y:S05]  /*0640*/  EXIT ;  /* 0x000000000000794d */ /* 0x000fea0003800000 */
.L_x_9:
        /* <DEDUP_REMOVED lines=11> */
.L_x_89:


//--------------------- .text._Z9kernel_69PfS_S_S_S_S_S_S_S_S_ --------------------------
	.section	.text._Z9kernel_69PfS_S_S_S_S_S_S_S_S_,"ax",@progbits
	.align	128
        .global         _Z9kernel_69PfS_S_S_S_S_S_S_S_S_
        .type           _Z9kernel_69PfS_S_S_S_S_S_S_S_S_,@function
        .size           _Z9kernel_69PfS_S_S_S_S_S_S_S_S_,(.L_x_90 - _Z9kernel_69PfS_S_S_S_S_S_S_S_S_)
        .other          _Z9kernel_69PfS_S_S_S_S_S_S_S_S_,@"STO_CUDA_ENTRY STV_DEFAULT"
_Z9kernel_69PfS_S_S_S_S_S_S_S_S_:
.text._Z9kernel_69PfS_S_S_S_S_S_S_S_S_:
        /* <DEDUP_REMOVED lines=79> */
[----:B------:R-:W0:Y:S05]  /*04f0*/  LDCU.64 UR6, c[0x0][0x358] ;  /* 0x00006b00ff0677ac */ /* 0x000e2a0008000a00 */
[----:B------:R2:W3:Y:S04]  /*0500*/  F2F.F32.F64 R27, R6 ;  /* 0x00000006001b7310 */ /* 0x0004e80000301000 */
[----:B--2---:R-:W2:Y:S01]  /*0510*/  LDC.64 R6, c[0x0][0x3a0] ;  /* 0x0000e800ff067b82 */ /* 0x004ea20000000a00 */
[----:B0-----:R0:W-:Y:S04]  /*0520*/  STG.E desc[UR6][R2.64], R18 ;  /* 0x0000001202007986 */ /* 0x0011e8000c101906 */
[----:B---3--:R-:W-:Y:S04]  /*0530*/  STS [UR4+0x18], R27 ;  /* 0x0000181bff007988 */ /* 0x008fe80008000804 */
[----:B------:R-:W3:Y:S04]  /*0540*/  LDS R14, [R0] ;  /* 0x00000000000e7984 */ /* 0x000ee80000000800 */
[----:B----4-:R4:W-:Y:S01]  /*0550*/  STG.E desc[UR6][R4.64+0x4], R24 ;  /* 0x0000041804007986 */ /* 0x0109e2000c101906 */
[----:B0-----:R-:W0:Y:S08]  /*0560*/  LDC.64 R2, c[0x0][0x390] ;  /* 0x0000e400ff027b82 */ /* 0x001e300000000a00 */
[----:B------:R-:W1:Y:S08]  /*0570*/  LDC.64 R18, c[0x0][0x3c8] ;  /* 0x0000f200ff127b82 */ /* 0x000e700000000a00 */
[----:B----4-:R-:W4:Y:S01]  /*0580*/  LDC.64 R4, c[0x0][0x398] ;  /* 0x0000e600ff047b82 */ /* 0x010f220000000a00 */
[----:B0-----:R-:W-:Y:S01]  /*0590*/  STG.E desc[UR6][R2.64+0x8], R23 ;  /* 0x0000081702007986 */ /* 0x001fe2000c101906 */
[----:B---3--:R-:W0:Y:S03]  /*05a0*/  F2F.F64.F32 R14, R14 ;  /* 0x0000000e000e7310 */ /* 0x008e260000201800 */
[----:B----4-:R-:W-:Y:S04]  /*05b0*/  STG.E desc[UR6][R4.64+0xc], R25 ;  /* 0x00000c1904007986 */ /* 0x010fe8000c101906 */
[----:B--2---:R-:W-:Y:S01]  /*05c0*/  STG.E desc[UR6][R6.64+0x10], R29 ;  /* 0x0000101d06007986 */ /* 0x004fe2000c101906 */
[----:B0-----:R-:W-:-:S10]  /*05d0*/  DMUL R14, R14, UR8 ;  /* 0x000000080e0e7c28 */ /* 0x001fd40008000000 */
[----:B------:R-:W5:Y:S02]  /*05e0*/  F2F.F32.F64 R15, R14 ;  /* 0x0000000e000f7310 */ /* 0x000f640000301000 */
[----:B-----5:R-:W-:Y:S04]  /*05f0*/  STG.E desc[UR6][R8.64+0x14], R15 ;  /* 0x0000140f08007986 */ /* 0x020fe8000c101906 */
[----:B------:R-:W-:Y:S04]  /*0600*/  STG.E desc[UR6][R10.64+0x18], R27 ;  /* 0x0000181b0a007986 */ /* 0x000fe8000c101906 */
[----:B------:R-:W-:Y:S04]  /*0610*/  STG.E desc[UR6][R12.64+0x1c], R20 ;  /* 0x00001c140c007986 */ /* 0x000fe8000c101906 */
[----:B-1----:R-:W-:Y:S04]  /*0620*/  STG.E desc[UR6][R16.64+0x20], R21 ;  /* 0x0000201510007986 */ /* 0x002fe8000c101906 */
[----:B------:R-:W-:Y:S04]  /*0630*/  STS [UR4+0x14], R15 ;  /* 0x0000140fff007988 */ /* 0x000fe80008000804 */
[----:B------:R-:W-:Y:S01]  /*0640*/  STG.E desc[UR6][R18.64+0x24], R22 ;  /* 0x0000241612007986 */ /* 0x000fe2000c101906 */
[----:B------:R-:W-:Y:S05]  /*0650*/  EXIT ;  /* 0x000000000000794d */ /* 0x000fea0003800000 */
.L_x_10:
        /* <DEDUP_REMOVED lines=10> */
.L_x_90:


//--------------------- .text._Z9kernel_68PfS_S_S_S_S_S_S_S_S_ --------------------------
	.section	.text._Z9kernel_68PfS_S_S_S_S_S_S_S_S_,"ax",@progbits
	.align	128
        .global         _Z9kernel_68PfS_S_S_S_S_S_S_S_S_
        .type           _Z9kernel_68PfS_S_S_S_S_S_S_S_S_,@function
        .size           _Z9kernel_68PfS_S_S_S_S_S_S_S_S_,(.L_x_91 - _Z9kernel_68PfS_S_S_S_S_S_S_S_S_)
        .other          _Z9kernel_68PfS_S_S_S_S_S_S_S_S_,@"STO_CUDA_ENTRY STV_DEFAULT"
_Z9kernel_68PfS_S_S_S_S_S_S_S_S_:
.text._Z9kernel_68PfS_S_S_S_S_S_S_S_S_:
        /* <DEDUP_REMOVED lines=10> */
[----:B-1----:R-:W-:-:S06]  /*00a0*/  ULEA UR4, UR5, UR4, 0x18 ;  /* 0x0000000405047291 */ /* 0x002fcc000f8ec0ff */
[----:B0-----:R-:W-:-:S03]  /*00b0*/  LEA R0, R0, UR4, 0x2 ;  /* 0x0000000400007c11 */ /* 0x001fc6000f8e10ff */
[----:B------:R-:W-:Y:S04]  /*00c0*/  LDS R24, [UR4+0x4] ;  /* 0x00000404ff187984 */ /* 0x000fe80008000800 */
        /* <DEDUP_REMOVED lines=49> */
[----:B------:R-:W0:Y:S04]  /*03e0*/  LDS R8, [R0] ;  /* 0x0000000000087984 */ /* 0x000e280000000800 */
[----:B------:R-:W-:Y:S01]  /*03f0*/  LDS.64 R2, [UR4+0x20] ;  /* 0x00002004ff027984 */ /* 0x000fe20008000a00 */
[----:B0-----:R0:W1:Y:S02]  /*0400*/  F2F.F64.F32 R4, R8 ;  /* 0x0000000800047310 */ /* 0x0010640000201800 */
[----:B0-----:R-:W0:Y:S01]  /*0410*/  LDC.64 R8, c[0x0][0x380] ;  /* 0x0000e000ff087b82 */ /* 0x001e220000000a00 */
[----:B-1----:R-:W-:Y:S01]  /*0420*/  DMUL R4, R4, UR6 ;  /* 0x0000000604047c28 */ /* 0x002fe20008000000 */
[----:B------:R-:W-:Y:S01]  /*0430*/  UMOV UR6, 0x7525460b ;  /* 0x7525460b00067882 */ /* 0x000fe20000000000 */
[----:B------:R-:W-:-:S04]  /*0440*/  UMOV UR7, 0x402ee202 ;  /* 0x402ee20200077882 */ /* 0x000fc80000000000 */
[----:B------:R1:W4:Y:S04]  /*0450*/  F2F.F32.F64 R10, R4 ;  /* 0x00000004000a7310 */ /* 0x0003280000301000 */
[----:B-1----:R-:W1:Y:S01]  /*0460*/  LDC.64 R4, c[0x0][0x388] ;  /* 0x0000e200ff047b82 */ /* 0x002e620000000a00 */
[----:B----4-:R-:W-:Y:S04]  /*0470*/  STS [UR4+0x10], R10 ;  /* 0x0000100aff007988 */ /* 0x010fe80008000804 */
[----:B------:R-:W4:Y:S02]  /*0480*/  LDS R11, [R0] ;  /* 0x00000000000b7984 */ /* 0x000f240000000800 */
[----:B----4-:R4:W5:Y:S02]  /*0490*/  F2F.F64.F32 R6, R11 ;  /* 0x0000000b00067310 */ /* 0x0109640000201800 */
[----:B----4-:R-:W4:Y:S01]  /*04a0*/  LDC.64 R10, c[0x0][0x3a8] ;  /* 0x0000ea00ff0a7b82 */ /* 0x010f220000000a00 */
[----:B-----5:R-:W-:Y:S01]  /*04b0*/  DMUL R6, R6, UR6 ;  /* 0x0000000606067c28 */ /* 0x020fe20008000000 */
[----:B------:R-:W0:Y:S05]  /*04c0*/  LDCU.64 UR6, c[0x0][0x358] ;  /* 0x00006b00ff0677ac */ /* 0x000e2a0008000a00 */
[----:B------:R5:W2:Y:S04]  /*04d0*/  F2F.F32.F64 R22, R6 ;  /* 0x0000000600167310 */ /* 0x000aa80000301000 */
[----:B-----5:R-:W5:Y:S01]  /*04e0*/  LDC.64 R6, c[0x0][0x398] ;  /* 0x0000e600ff067b82 */ /* 0x020f620000000a00 */
[----:B0-----:R0:W-:Y:S04]  /*04f0*/  STG.E desc[UR6][R8.64], R20 ;  /* 0x0000001408007986 */ /* 0x0011e8000c101906 */
[----:B--2---:R-:W-:Y:S04]  /*0500*/  STS [UR4+0x1c], R22 ;  /* 0x00001c16ff007988 */ /* 0x004fe80008000804 */
[----:B------:R-:W2:Y:S04]  /*0510*/  LDS R16, [R0] ;  /* 0x0000000000107984 */ /* 0x000ea80000000800 */
[----:B-1----:R1:W-:Y:S01]  /*0520*/  STG.E desc[UR6][R4.64+0x4], R24 ;  /* 0x0000041804007986 */ /* 0x0023e2000c101906 */
[----:B0-----:R-:W0:Y:S08]  /*0530*/  LDC.64 R8, c[0x0][0x3a0] ;  /* 0x0000e800ff087b82 */ /* 0x001e300000000a00 */
[----:B------:R-:W3:Y:S08]  /*0540*/  LDC.64 R20, c[0x0][0x3c8] ;  /* 0x0000f200ff147b82 */ /* 0x000ef00000000a00 */
[----:B-1----:R-:W1:Y:S01]  /*0550*/  LDC.64 R4, c[0x0][0x390] ;  /* 0x0000e400ff047b82 */ /* 0x002e620000000a00 */
[----:B--2---:R2:W4:Y:S01]  /*0560*/  F2F.F64.F32 R14, R16 ;  /* 0x00000010000e7310 */ /* 0x0045220000201800 */
[----:B-1----:R-:W-:Y:S06]  /*0570*/  STG.E desc[UR6][R4.64+0x8], R25 ;  /* 0x0000081904007986 */ /* 0x002fec000c101906 */
[----:B--2---:R-:W1:Y:S01]  /*0580*/  LDC.64 R16, c[0x0][0x3b8] ;  /* 0x0000ee00ff107b82 */ /* 0x004e620000000a00 */
[----:B-----5:R-:W-:Y:S01]  /*0590*/  STG.E desc[UR6][R6.64+0xc], R27 ;  /* 0x00000c1b06007986 */ /* 0x020fe2000c101906 */
[----:B----4-:R-:W-:-:S10]  /*05a0*/  DMUL R14, R14, UR8 ;  /* 0x000000080e0e7c28 */ /* 0x010fd40008000000 */
[----:B------:R-:W0:Y:S02]  /*05b0*/  F2F.F32.F64 R15, R14 ;  /* 0x0000000e000f7310 */ /* 0x000e240000301000 */
[----:B0-----:R-:W-:Y:S04]  /*05c0*/  STG.E desc[UR6][R8.64+0x10], R15 ;  /* 0x0000100f08007986 */ /* 0x001fe8000c101906 */
[----:B------:R-:W-:Y:S04]  /*05d0*/  STG.E desc[UR6][R10.64+0x14], R23 ;  /* 0x000014170a007986 */ /* 0x000fe8000c101906 */
[----:B------:R-:W-:Y:S04]  /*05e0*/  STG.E desc[UR6][R12.64+0x18], R29 ;  /* 0x0000181d0c007986 */ /* 0x000fe8000c101906 */
[----:B-1----:R-:W-:Y:S04]  /*05f0*/  STG.E desc[UR6][R16.64+0x1c], R22 ;  /* 0x00001c1610007986 */ /* 0x002fe8000c101906 */
[----:B---3--:R-:W-:Y:S04]  /*0600*/  STG.E desc[UR6][R18.64+0x20], R2 ;  /* 0x0000200212007986 */ /* 0x008fe8000c101906 */
[----:B------:R-:W-:Y:S04]  /*0610*/  STS [UR4+0x10], R15 ;  /* 0x0000100fff007988 */ /* 0x000fe80008000804 */
[----:B------:R-:W-:Y:S01]  /*0620*/  STG.E desc[UR6][R20.64+0x24], R3 ;  /* 0x0000240314007986 */ /* 0x000fe2000c101906 */
[----:B------:R-:W-:Y:S05]  /*0630*/  EXIT ;  /* 0x000000000000794d */ /* 0x000fea0003800000 */
.L_x_11:
        /* <DEDUP_REMOVED lines=12> */
.L_x_91:


//--------------------- .text._Z9kernel_67PfS_S_S_S_S_S_S_S_S_ --------------------------
	.section	.text._Z9kernel_67PfS_S_S_S_S_S_S_S_S_,"ax",@progbits
	.align	128
        .global         _Z9kernel_67PfS_S_S_S_S_S_S_S_S_
        .type           _Z9kernel_67PfS_S_S_S_S_S_S_S_S_,@function
        .size           _Z9kernel_67PfS_S_S_S_S_S_S_S_S_,(.L_x_92 - _Z9kernel_67PfS_S_S_S_S_S_S_S_S_)
        .other          _Z9kernel_67PfS_S_S_S_S_S_S_S_S_,@"STO_CUDA_ENTRY STV_DEFAULT"
_Z9kernel_67PfS_S_S_S_S_S_S_S_S_:
.text._Z9kernel_67PfS_S_S_S_S_S_S_S_S_:
        /* <DEDUP_REMOVED lines=100> */
.L_x_12:
        /* <DEDUP_REMOVED lines=12> */
.L_x_92:


//--------------------- .text._Z9kernel_66PfS_S_S_S_S_S_S_S_S_ --------------------------
	.section	.text._Z9kernel_66PfS_S_S_S_S_S_S_S_S_,"ax",@progbits
	.align	128
        .global         _Z9kernel_66PfS_S_S_S_S_S_S_S_S_
        .type           _Z9kernel_66PfS_S_S_S_S_S_S_S_S_,@function
        .size           _Z9kernel_66PfS_S_S_S_S_S_S_S_S_,(.L_x_93 - _Z9kernel_66PfS_S_S_S_S_S_S_S_S_)
        .other          _Z9kernel_66PfS_S_S_S_S_S_S_S_S_,@"STO_CUDA_ENTRY STV_DEFAULT"
_Z9kernel_66PfS_S_S_S_S_S_S_S_S_:
.text._Z9kernel_66PfS_S_S_S_S_S_S_S_S_:
        /* <DEDUP_REMOVED lines=13> */
[----:B------:R-:W-:Y:S06]  /*00d0*/  LDS R26, [UR4+0x4] ;  /* 0x00000404ff1a7984 */ /* 0x000fec0008000800 */
[----:B------:R-:W0:Y:S01]  /*00e0*/  LDC.64 R14, c[0x0][0x3c0] ;  /* 0x0000f000ff0e7b82 */ /* 0x000e220000000a00 */
[----:B------:R-:W4:Y:S04]  /*00f0*/  LDS R6, [R0] ;  /* 0x0000000000067984 */ /* 0x000f280000000800 */
[----:B------:R-:W-:Y:S04]  /*0100*/  LDS R27, [UR4+0xc] ;  /* 0x00000c04ff1b7984 */ /* 0x000fe80008000800 */
[----:B------:R-:W-:Y:S04]  /*0110*/  LDS R29, [UR4+0x10] ;  /* 0x00001004ff1d7984 */ /* 0x000fe80008000800 */
[----:B------:R-:W-:Y:S04]  /*0120*/  LDS R20, [UR4+0x1c] ;  /* 0x00001c04ff147984 */ /* 0x000fe80008000800 */
        /* <DEDUP_REMOVED lines=41> */
[----:B----4-:R-:W-:Y:S04]  /*03c0*/  STS [UR4], R6 ;  /* 0x00000006ff007988 */ /* 0x010fe80008000804 */
[----:B------:R-:W4:Y:S02]  /*03d0*/  LDS R9, [R0] ;  /* 0x0000000000097984 */ /* 0x000f240000000800 */
[----:B----4-:R-:W4:Y:S02]  /*03e0*/  F2F.F64.F32 R2, R9 ;  /* 0x0000000900027310 */ /* 0x010f240000201800 */
[----:B----4-:R-:W-:Y:S01]  /*03f0*/  DMUL R2, R2, UR6 ;  /* 0x0000000602027c28 */ /* 0x010fe20008000000 */
[----:B------:R-:W-:Y:S01]  /*0400*/  UMOV UR6, 0xae5ffa3c ;  /* 0xae5ffa3c00067882 */ /* 0x000fe20000000000 */
[----:B------:R-:W-:-:S08]  /*0410*/  UMOV UR7, 0x4044cb45 ;  /* 0x4044cb4500077882 */ /* 0x000fd00000000000 */
[----:B------:R-:W4:Y:S02]  /*0420*/  F2F.F32.F64 R2, R2 ;  /* 0x0000000200027310 */ /* 0x000f240000301000 */
[----:B----4-:R4:W-:Y:S04]  /*0430*/  STS [UR4], R2 ;  /* 0x00000002ff007988 */ /* 0x0109e80008000804 */
[----:B------:R-:W5:Y:S01]  /*0440*/  LDS R8, [R0] ;  /* 0x0000000000087984 */ /* 0x000f620000000800 */
[----:B----4-:R-:W4:Y:S01]  /*0450*/  LDC.64 R2, c[0x0][0x388] ;  /* 0x0000e200ff027b82 */ /* 0x010f220000000a00 */
[----:B-----5:R-:W5:Y:S02]  /*0460*/  F2F.F64.F32 R4, R8 ;  /* 0x0000000800047310 */ /* 0x020f640000201800 */
[----:B-----5:R-:W-:Y:S01]  /*0470*/  DMUL R4, R4, UR6 ;  /* 0x0000000604047c28 */ /* 0x020fe20008000000 */
[----:B------:R-:W-:Y:S01]  /*0480*/  UMOV UR6, 0xcb1897a6 ;  /* 0xcb1897a600067882 */ /* 0x000fe20000000000 */
[----:B------:R-:W-:-:S04]  /*0490*/  UMOV UR7, 0x4044a5f4 ;  /* 0x4044a5f400077882 */ /* 0x000fc80000000000 */
[----:B------:R5:W2:Y:S04]  /*04a0*/  F2F.F32.F64 R24, R4 ;  /* 0x0000000400187310 */ /* 0x000aa80000301000 */
[----:B-----5:R-:W5:Y:S01]  /*04b0*/  LDC.64 R4, c[0x0][0x398] ;  /* 0x0000e600ff047b82 */ /* 0x020f620000000a00 */
[----:B--2---:R-:W-:Y:S04]  /*04c0*/  STS [UR4], R24 ;  /* 0x00000018ff007988 */ /* 0x004fe80008000804 */
        /* <DEDUP_REMOVED lines=15> */
[----:B-----5:R-:W-:Y:S04]  /*05c0*/  STG.E desc[UR6][R4.64+0xc], R27 ;  /* 0x00000c1b04007986 */ /* 0x020fe8000c101906 */
[----:B-1----:R-:W-:Y:S04]  /*05d0*/  STG.E desc[UR6][R6.64+0x10], R29 ;  /* 0x0000101d06007986 */ /* 0x002fe8000c101906 */
[----:B--2---:R-:W-:Y:S01]  /*05e0*/  STG.E desc[UR6][R8.64+0x14], R23 ;  /* 0x0000141708007986 */ /* 0x004fe2000c101906 */
[----:B0-----:R-:W-:-:S10]  /*05f0*/  DMUL R16, R16, UR8 ;  /* 0x0000000810107c28 */ /* 0x001fd40008000000 */
[----:B------:R-:W0:Y:S02]  /*0600*/  F2F.F32.F64 R17, R16 ;  /* 0x0000001000117310 */ /* 0x000e240000301000 */
[----:B0-----:R-:W-:Y:S04]  /*0610*/  STG.E desc[UR6][R10.64+0x18], R17 ;  /* 0x000018110a007986 */ /* 0x001fe8000c101906 */
[----:B------:R-:W-:Y:S04]  /*0620*/  STG.E desc[UR6][R12.64+0x1c], R20 ;  /* 0x00001c140c007986 */ /* 0x000fe8000c101906 */
[----:B------:R-:W-:Y:S04]  /*0630*/  STG.E desc[UR6][R14.64+0x20], R21 ;  /* 0x000020150e007986 */ /* 0x000fe8000c101906 */
[----:B------:R-:W-:Y:S04]  /*0640*/  STS [UR4+0x18], R17 ;  /* 0x00001811ff007988 */ /* 0x000fe80008000804 */
[----:B---3--:R-:W-:Y:S01]  /*0650*/  STG.E desc[UR6][R18.64+0x24], R22 ;  /* 0x0000241612007986 */ /* 0x008fe2000c101906 */
[----:B------:R-:W-:Y:S05]  /*0660*/  EXIT ;  /* 0x000000000000794d */ /* 0x000fea0003800000 */
.L_x_13:
        /* <DEDUP_REMOVED lines=9> */
.L_x_93:


//--------------------- .text._Z9kernel_65PfS_S_S_S_S_S_S_S_S_ --------------------------
	.section	.text._Z9kernel_65PfS_S_S_S_S_S_S_S_S_,"ax",@progbits
	.align	128
        .global         _Z9kernel_65PfS_S_S_S_S_S_S_S_S_
        .type           _Z9kernel_65PfS_S_S_S_S_S_S_S_S_,@function
        .size           _Z9kernel_65PfS_S_S_S_S_S_S_S_S_,(.L_x_94 - _Z9kernel_65PfS_S_S_S_S_S_S_S_S_)
        .other          _Z9kernel_65PfS_S_S_S_S_S_S_S_S_,@"STO_CUDA_ENTRY STV_DEFAULT"
_Z9kernel_65PfS_S_S_S_S_S_S_S_S_:
.text._Z9kernel_65PfS_S_S_S_S_S_S_S_S_:
        /* <DEDUP_REMOVED lines=8> */
[----:B-1----:R-:W-:-:S07]  /*0080*/  ULEA UR4, UR5, UR4, 0x18 ;  /* 0x0000000405047291 */ /* 0x002fce000f8ec0ff */
[----:B------:R-:W1:Y:S01]  /*0090*/  LDC.64 R18, c[0x0][0x3c0] ;  /* 0x0000f000ff127b82 */ /* 0x000e620000000a00 */
[----:B0-----:R-:W-:Y:S01]  /*00a0*/  LEA R0, R0, UR4, 0x2 ;  /* 0x0000000400007c11 */ /* 0x001fe2000f8e10ff */
[----:B------:R-:W-:Y:S06]  /*00b0*/  LDS R22, [UR4+0x1c] ;  /* 0x00001c04ff167984 */ /* 0x000fec0008000800 */
[----:B------:R-:W0:Y:S01]  /*00c0*/  LDC.64 R20, c[0x0][0x3c8] ;  /* 0x0000f200ff147b82 */ /* 0x000e220000000a00 */
        /* <DEDUP_REMOVED lines=57> */
[----:B----4-:R4:W5:Y:S02]  /*0460*/  F2F.F64.F32 R6, R10 ;  /* 0x0000000a00067310 */ /* 0x0109640000201800 */
[----:B----4-:R-:W4:Y:S01]  /*0470*/  LDC.64 R10, c[0x0][0x380] ;  /* 0x0000e000ff0a7b82 */ /* 0x010f220000000a00 */
[----:B-----5:R-:W-:Y:S01]  /*0480*/  DMUL R2, R6, UR6 ;  /* 0x0000000606027c28 */ /* 0x020fe20008000000 */
[----:B------:R-:W-:Y:S01]  /*0490*/  UMOV UR6, 0x966be7b0 ;  /* 0x966be7b000067882 */ /* 0x000fe20000000000 */
[----:B------:R-:W-:-:S04]  /*04a0*/  UMOV UR7, 0x402eb6cb ;  /* 0x402eb6cb00077882 */ /* 0x000fc80000000000 */
[----:B------:R5:W2:Y:S04]  /*04b0*/  F2F.F32.F64 R29, R2 ;  /* 0x00000002001d7310 */ /* 0x000aa80000301000 */
[----:B-----5:R-:W5:Y:S01]  /*04c0*/  LDC.64 R2, c[0x0][0x390] ;  /* 0x0000e400ff027b82 */ /* 0x020f620000000a00 */
[----:B--2---:R-:W-:Y:S04]  /*04d0*/  STS [UR4+0x18], R29 ;  /* 0x0000181dff007988 */ /* 0x004fe80008000804 */
[----:B------:R-:W2:Y:S04]  /*04e0*/  LDS R14, [R0] ;  /* 0x00000000000e7984 */ /* 0x000ea80000000800 */
[----:B------:R-:W-:Y:S01]  /*04f0*/  LDS R0, [UR4+0x24] ;  /* 0x00002404ff007984 */ /* 0x000fe20008000800 */
[----:B--2---:R2:W3:Y:S02]  /*0500*/  F2F.F64.F32 R6, R14 ;  /* 0x0000000e00067310 */ /* 0x0044e40000201800 */
[----:B--2---:R-:W2:Y:S01]  /*0510*/  LDC.64 R14, c[0x0][0x3b0] ;  /* 0x0000ec00ff0e7b82 */ /* 0x004ea20000000a00 */
[----:B---3--:R-:W-:Y:S01]  /*0520*/  DMUL R8, R6, UR6 ;  /* 0x0000000606087c28 */ /* 0x008fe20008000000 */
[----:B------:R-:W4:Y:S05]  /*0530*/  LDCU.64 UR6, c[0x0][0x358] ;  /* 0x00006b00ff0677ac */ /* 0x000f2a0008000a00 */
[----:B------:R3:W1:Y:S04]  /*0540*/  F2F.F32.F64 R24, R8 ;  /* 0x0000000800187310 */ /* 0x0006680000301000 */
[----:B---3--:R-:W3:Y:S01]  /*0550*/  LDC.64 R8, c[0x0][0x398] ;  /* 0x0000e600ff087b82 */ /* 0x008ee20000000a00 */
[----:B-1----:R-:W-:Y:S04]  /*0560*/  STS [UR4], R24 ;  /* 0x00000018ff007988 */ /* 0x002fe80008000804 */
[----:B------:R-:W1:Y:S04]  /*0570*/  LDS.128 R4, [UR4] ;  /* 0x00000004ff047984 */ /* 0x000e680008000c00 */
[----:B----4-:R4:W-:Y:S02]  /*0580*/  STG.E desc[UR6][R10.64], R24 ;  /* 0x000000180a007986 */ /* 0x0109e4000c101906 */
[----:B----4-:R-:W4:Y:S02]  /*0590*/  LDC.64 R10, c[0x0][0x3a0] ;  /* 0x0000e800ff0a7b82 */ /* 0x010f240000000a00 */
[----:B-1----:R1:W-:Y:S04]  /*05a0*/  STG.E desc[UR6][R12.64+0x4], R5 ;  /* 0x000004050c007986 */ /* 0x0023e8000c101906 */
[----:B-----5:R-:W-:Y:S04]  /*05b0*/  STG.E desc[UR6][R2.64+0x8], R6 ;  /* 0x0000080602007986 */ /* 0x020fe8000c101906 */
[----:B---3--:R-:W-:Y:S01]  /*05c0*/  STG.E desc[UR6][R8.64+0xc], R7 ;  /* 0x00000c0708007986 */ /* 0x008fe2000c101906 */
[----:B-1----:R-:W1:Y:S03]  /*05d0*/  LDC.64 R12, c[0x0][0x3a8] ;  /* 0x0000ea00ff0c7b82 */ /* 0x002e660000000a00 */
[----:B----4-:R-:W-:Y:S04]  /*05e0*/  STG.E desc[UR6][R10.64+0x10], R25 ;  /* 0x000010190a007986 */ /* 0x010fe8000c101906 */
[----:B-1----:R-:W-:Y:S04]  /*05f0*/  STG.E desc[UR6][R12.64+0x14], R23 ;  /* 0x000014170c007986 */ /* 0x002fe8000c101906 */
[----:B--2---:R-:W-:Y:S04]  /*0600*/  STG.E desc[UR6][R14.64+0x18], R29 ;  /* 0x0000181d0e007986 */ /* 0x004fe8000c101906 */
[----:B------:R-:W-:Y:S04]  /*0610*/  STG.E desc[UR6][R16.64+0x1c], R22 ;  /* 0x00001c1610007986 */ /* 0x000fe8000c101906 */
[----:B------:R-:W-:Y:S04]  /*0620*/  STG.E desc[UR6][R18.64+0x20], R27 ;  /* 0x0000201b12007986 */ /* 0x000fe8000c101906 */
[----:B0-----:R-:W-:Y:S01]  /*0630*/  STG.E desc[UR6][R20.64+0x24], R0 ;  /* 0x0000240014007986 */ /* 0x001fe2000c101906 */
[----:B------:R-:W-:Y:S05]  /*0640*/  EXIT ;  /* 0x000000000000794d */ /* 0x000fea0003800000 */
.L_x_14:
        /* <DEDUP_REMOVED lines=11> */
.L_x_94:


//--------------------- .text._Z9kernel_64PfS_S_S_S_S_S_S_S_S_ --------------------------
	.section	.text._Z9kernel_64PfS_S_S_S_S_S_S_S_S_,"ax",@progbits
	.align	128
        .global         _Z9kernel_64PfS_S_S_S_S_S_S_S_S_
        .type           _Z9kernel_64PfS_S_S_S_S_S_S_S_S_,@function
        .size           _Z9kernel_64PfS_S_S_S_S_S_S_S_S_,(.L_x_95 - _Z9kernel_64PfS_S_S_S_S_S_S_S_S_)
        .other          _Z9kernel_64PfS_S_S_S_S_S_S_S_S_,@"STO_CUDA_ENTRY STV_DEFAULT"
_Z9kernel_64PfS_S_S_S_S_S_S_S_S_:
.text._Z9kernel_64PfS_S_S_S_S_S_S_S_S_:
        /* <DEDUP_REMOVED lines=79> */
[----:B-1----:R-:W-:Y:S04]  /*04f0*/  STS [UR4+0x8], R24 ;  /* 0x00000818ff007988 */ /* 0x002fe80008000804 */
[----:B------:R1:W0:Y:S04]  /*0500*/  LDS R20, [R8] ;  /* 0x0000000008147984 */ /* 0x0002280000000800 */
[----:B------:R-:W2:Y:S01]  /*0510*/  LDS.128 R4, [UR4] ;  /* 0x00000004ff047984 */ /* 0x000ea20008000c00 */
[----:B-1----:R-:W1:Y:S01]  /*0520*/  LDC.64 R8, c[0x0][0x398] ;  /* 0x0000e600ff087b82 */ /* 0x002e620000000a00 */
[----:B0-----:R-:W0:Y:S02]  /*0530*/  F2F.F64.F32 R20, R20 ;  /* 0x0000001400147310 */ /* 0x001e240000201800 */
[----:B--2---:R2:W-:Y:S04]  /*0540*/  STG.E desc[UR6][R22.64], R4 ;  /* 0x0000000416007986 */ /* 0x0045e8000c101906 */
[----:B----4-:R4:W-:Y:S04]  /*0550*/  STG.E desc[UR6][R10.64+0x4], R5 ;  /* 0x000004050a007986 */ /* 0x0109e8000c101906 */
[----:B---3--:R-:W-:Y:S01]  /*0560*/  STG.E desc[UR6][R2.64+0x8], R24 ;  /* 0x0000081802007986 */ /* 0x008fe2000c101906 */
[----:B0-----:R-:W-:Y:S01]  /*0570*/  DMUL R20, R20, UR8 ;  /* 0x0000000814147c28 */ /* 0x001fe20008000000 */
[----:B--2---:R-:W0:Y:S02]  /*0580*/  LDC.64 R22, c[0x0][0x3c8] ;  /* 0x0000f200ff167b82 */ /* 0x004e240000000a00 */
[----:B-1----:R-:W-:Y:S06]  /*0590*/  STG.E desc[UR6][R8.64+0xc], R7 ;  /* 0x00000c0708007986 */ /* 0x002fec000c101906 */
[----:B----4-:R-:W1:Y:S01]  /*05a0*/  LDC.64 R10, c[0x0][0x3a0] ;  /* 0x0000e800ff0a7b82 */ /* 0x010e620000000a00 */
[----:B------:R-:W2:Y:S02]  /*05b0*/  F2F.F32.F64 R21, R20 ;  /* 0x0000001400157310 */ /* 0x000ea40000301000 */
[----:B--2---:R-:W-:Y:S04]  /*05c0*/  STS [UR4+0x18], R21 ;  /* 0x00001815ff007988 */ /* 0x004fe80008000804 */
[----:B-1----:R-:W-:Y:S04]  /*05d0*/  STG.E desc[UR6][R10.64+0x10], R26 ;  /* 0x0000101a0a007986 */ /* 0x002fe8000c101906 */
[----:B-----5:R-:W-:Y:S04]  /*05e0*/  STG.E desc[UR6][R12.64+0x14], R0 ;  /* 0x000014000c007986 */ /* 0x020fe8000c101906 */
[----:B------:R-:W-:Y:S04]  /*05f0*/  STG.E desc[UR6][R14.64+0x18], R21 ;  /* 0x000018150e007986 */ /* 0x000fe8000c101906 */
[----:B------:R-:W-:Y:S04]  /*0600*/  STG.E desc[UR6][R16.64+0x1c], R25 ;  /* 0x00001c1910007986 */ /* 0x000fe8000c101906 */
[----:B------:R-:W-:Y:S04]  /*0610*/  STG.E desc[UR6][R18.64+0x20], R29 ;  /* 0x0000201d12007986 */ /* 0x000fe8000c101906 */
[----:B0-----:R-:W-:Y:S01]  /*0620*/  STG.E desc[UR6][R22.64+0x24], R27 ;  /* 0x0000241b16007986 */ /* 0x001fe2000c101906 */
[----:B------:R-:W-:Y:S05]  /*0630*/  EXIT ;  /* 0x000000000000794d */ /* 0x000fea0003800000 */
.L_x_15:
        /* <DEDUP_REMOVED lines=12> */
.L_x_95:


//--------------------- .text._Z9kernel_63PfS_S_S_S_S_S_S_S_S_ --------------------------
	.section	.text._Z9kernel_63PfS_S_S_S_S_S_S_S_S_,"ax",@progbits
	.align	128
        .global         _Z9kernel_63PfS_S_S_S_S_S_S_S_S_
        .type           _Z9kernel_63PfS_S_S_S_S_S_S_S_S_,@function
        .size           _Z9kernel_63PfS_S_S_S_S_S_S_S_S_,(.L_x_96 - _Z9kernel_63PfS_S_S_S_S_S_S_S_S_)
        .other          _Z9kernel_63PfS_S_S_S_S_S_S_S_S_,@"STO_CUDA_ENTRY STV_DEFAULT"
_Z9kernel_63PfS_S_S_S_S_S_S_S_S_:
.text._Z9kernel_63PfS_S_S_S_S_S_S_S_S_:
        /* <DEDUP_REMOVED lines=17> */
[----:B------:R-:W-:Y:S01]  /*0110*/  LDS R24, [UR4+0x24] ;  /* 0x00002404ff187984 */ /* 0x000fe20008000800 */
        /* <DEDUP_REMOVED lines=57> */
[----:B------:R-:W2:Y:S02]  /*04b0*/  LDS R12, [R0] ;  /* 0x00000000000c7984 */ /* 0x000ea40000000800 */
[----:B--2---:R2:W3:Y:S02]  /*04c0*/  F2F.F64.F32 R6, R12 ;  /* 0x0000000c00067310 */ /* 0x0044e40000201800 */
[----:B--2---:R-:W2:Y:S01]  /*04d0*/  LDC.64 R12, c[0x0][0x3b0] ;  /* 0x0000ec00ff0c7b82 */ /* 0x004ea20000000a00 */
[----:B---3--:R-:W-:Y:S01]  /*04e0*/  DMUL R6, R6, UR6 ;  /* 0x0000000606067c28 */ /* 0x008fe20008000000 */
[----:B------:R-:W4:Y:S05]  /*04f0*/  LDCU.64 UR6, c[0x0][0x358] ;  /* 0x00006b00ff0677ac */ /* 0x000f2a0008000a00 */
[----:B------:R3:W1:Y:S04]  /*0500*/  F2F.F32.F64 R27, R6 ;  /* 0x00000006001b7310 */ /* 0x0006680000301000 */
[----:B---3--:R-:W3:Y:S01]  /*0510*/  LDC.64 R6, c[0x0][0x398] ;  /* 0x0000e600ff067b82 */ /* 0x008ee20000000a00 */
[----:B----4-:R4:W-:Y:S04]  /*0520*/  STG.E desc[UR6][R8.64], R20 ;  /* 0x0000001408007986 */ /* 0x0109e8000c101906 */
[----:B-1----:R-:W-:Y:S04]  /*0530*/  STS [UR4+0xc], R27 ;  /* 0x00000c1bff007988 */ /* 0x002fe80008000804 */
[----:B------:R-:W1:Y:S04]  /*0540*/  LDS R2, [R0] ;  /* 0x0000000000027984 */ /* 0x000e680000000800 */
[----:B------:R0:W-:Y:S01]  /*0550*/  STG.E desc[UR6][R10.64+0x4], R26 ;  /* 0x0000041a0a007986 */ /* 0x0001e2000c101906 */
[----:B----4-:R-:W4:Y:S03]  /*0560*/  LDC.64 R8, c[0x0][0x3a0] ;  /* 0x0000e800ff087b82 */ /* 0x010f260000000a00 */
[----:B-----5:R-:W-:Y:S04]  /*0570*/  STG.E desc[UR6][R4.64+0x8], R23 ;  /* 0x0000081704007986 */ /* 0x020fe8000c101906 */
[----:B---3--:R-:W-:Y:S01]  /*0580*/  STG.E desc[UR6][R6.64+0xc], R27 ;  /* 0x00000c1b06007986 */ /* 0x008fe2000c101906 */
[----:B0-----:R-:W0:Y:S03]  /*0590*/  LDC.64 R10, c[0x0][0x3a8] ;  /* 0x0000ea00ff0a7b82 */ /* 0x001e260000000a00 */
[----:B----4-:R-:W-:Y:S01]  /*05a0*/  STG.E desc[UR6][R8.64+0x10], R29 ;  /* 0x0000101d08007986 */ /* 0x010fe2000c101906 */
[----:B-1----:R-:W1:Y:S03]  /*05b0*/  F2F.F64.F32 R2, R2 ;  /* 0x0000000200027310 */ /* 0x002e660000201800 */
[----:B0-----:R-:W-:Y:S04]  /*05c0*/  STG.E desc[UR6][R10.64+0x14], R21 ;  /* 0x000014150a007986 */ /* 0x001fe8000c101906 */
[----:B--2---:R-:W-:Y:S04]  /*05d0*/  STG.E desc[UR6][R12.64+0x18], R25 ;  /* 0x000018190c007986 */ /* 0x004fe8000c101906 */
[----:B------:R-:W-:Y:S01]  /*05e0*/  STG.E desc[UR6][R14.64+0x1c], R22 ;  /* 0x00001c160e007986 */ /* 0x000fe2000c101906 */
[----:B-1----:R-:W-:-:S10]  /*05f0*/  DMUL R2, R2, UR8 ;  /* 0x0000000802027c28 */ /* 0x002fd40008000000 */
[----:B------:R-:W0:Y:S02]  /*0600*/  F2F.F32.F64 R3, R2 ;  /* 0x0000000200037310 */ /* 0x000e240000301000 */
[----:B0-----:R-:W-:Y:S04]  /*0610*/  STG.E desc[UR6][R16.64+0x20], R3 ;  /* 0x0000200310007986 */ /* 0x001fe8000c101906 */
[----:B------:R-:W-:Y:S04]  /*0620*/  STS [UR4+0x20], R3 ;  /* 0x00002003ff007988 */ /* 0x000fe80008000804 */
[----:B------:R-:W-:Y:S01]  /*0630*/  STG.E desc[UR6][R18.64+0x24], R24 ;  /* 0x0000241812007986 */ /* 0x000fe2000c101906 */
[----:B------:R-:W-:Y:S05]  /*0640*/  EXIT ;  /* 0x000000000000794d */ /* 0x000fea0003800000 */
.L_x_16:
        /* <DEDUP_REMOVED lines=11> */
.L_x_96:


//--------------------- .text._Z9kernel_62PfS_S_S_S_S_S_S_S_S_ --------------------------
	.section	.text._Z9kernel_62PfS_S_S_S_S_S_S_S_S_,"ax",@progbits
	.align	128
        .global         _Z9kernel_62PfS_S_S_S_S_S_S_S_S_
        .type           _Z9kernel_62PfS_S_S_S_S_S_S_S_S_,@function
        .size           _Z9kernel_62PfS_S_S_S_S_S_S_S_S_,(.L_x_97 - _Z9kernel_62PfS_S_S_S_S_S_S_S_S_)
        .other          _Z9kernel_62PfS_S_S_S_S_S_S_S_S_,@"STO_CUDA_ENTRY STV_DEFAULT"
_Z9kernel_62PfS_S_S_S_S_S_S_S_S_:
.text._Z9kernel_62PfS_S_S_S_S_S_S_S_S_:
        /* <DEDUP_REMOVED lines=13> */
[----:B------:R-:W-:Y:S06]  /*00d0*/  LDS.64 R24, [UR4+0x8] ;  /* 0x00000804ff187984 */ /* 0x000fec0008000a00 */
[----:B------:R-:W0:Y:S01]  /*00e0*/  LDC.64 R18, c[0x0][0x3a8] ;  /* 0x0000ea00ff127b82 */ /* 0x000e220000000a00 */
[----:B------:R-:W4:Y:S04]  /*00f0*/  LDS R0, [R2] ;  /* 0x0000000002007984 */ /* 0x000f280000000800 */
[----:B------:R-:W-:Y:S03]  /*0100*/  LDS.64 R14, [UR4+0x18] ;  /* 0x00001804ff0e7984 */ /* 0x000fe60008000a00 */
        /* <DEDUP_REMOVED lines=50> */
[----:B----4-:R4:W2:Y:S02]  /*0430*/  F2F.F64.F32 R6, R11 ;  /* 0x0000000b00067310 */ /* 0x0108a40000201800 */
[----:B----4-:R-:W4:Y:S01]  /*0440*/  LDC.64 R10, c[0x0][0x388] ;  /* 0x0000e200ff0a7b82 */ /* 0x010f220000000a00 */
[----:B--2---:R-:W-:Y:S01]  /*0450*/  DMUL R6, R6, UR6 ;  /* 0x0000000606067c28 */ /* 0x004fe20008000000 */
[----:B------:R-:W-:Y:S01]  /*0460*/  UMOV UR6, 0x89efd86b ;  /* 0x89efd86b00067882 */ /* 0x000fe20000000000 */
[----:B------:R-:W-:-:S04]  /*0470*/  UMOV UR7, 0x40381675 ;  /* 0x4038167500077882 */ /* 0x000fc80000000000 */
[----:B------:R2:W3:Y:S04]  /*0480*/  F2F.F32.F64 R5, R6 ;  /* 0x0000000600057310 */ /* 0x0004e80000301000 */
[----:B--2---:R-:W2:Y:S01]  /*0490*/  LDC.64 R6, c[0x0][0x390] ;  /* 0x0000e400ff067b82 */ /* 0x004ea20000000a00 */
[----:B---3--:R-:W-:Y:S04]  /*04a0*/  STS [UR4], R5 ;  /* 0x00000005ff007988 */ /* 0x008fe80008000804 */
[----:B------:R-:W3:Y:S02]  /*04b0*/  LDS R12, [R2] ;  /* 0x00000000020c7984 */ /* 0x000ee40000000800 */
[----:B---3--:R3:W1:Y:S02]  /*04c0*/  F2F.F64.F32 R8, R12 ;  /* 0x0000000c00087310 */ /* 0x0086640000201800 */
[----:B---3--:R-:W3:Y:S01]  /*04d0*/  LDC.64 R12, c[0x0][0x3b8] ;  /* 0x0000ee00ff0c7b82 */ /* 0x008ee20000000a00 */
[----:B-1----:R-:W-:Y:S01]  /*04e0*/  DMUL R8, R8, UR6 ;  /* 0x0000000608087c28 */ /* 0x002fe20008000000 */
[----:B------:R-:W1:Y:S09]  /*04f0*/  LDCU.64 UR6, c[0x0][0x358] ;  /* 0x00006b00ff0677ac */ /* 0x000e720008000a00 */
[----:B------:R-:W0:Y:S01]  /*0500*/  F2F.F32.F64 R9, R8 ;  /* 0x0000000800097310 */ /* 0x000e220000301000 */
[----:B-1----:R-:W-:Y:S04]  /*0510*/  STG.E desc[UR6][R28.64], R5 ;  /* 0x000000051c007986 */ /* 0x002fe8000c101906 */
[----:B0-----:R-:W-:Y:S04]  /*0520*/  STS [UR4+0x4], R9 ;  /* 0x00000409ff007988 */ /* 0x001fe80008000804 */
[----:B------:R-:W0:Y:S04]  /*0530*/  LDS R26, [R2] ;  /* 0x00000000021a7984 */ /* 0x000e280000000800 */
[----:B----4-:R1:W-:Y:S04]  /*0540*/  STG.E desc[UR6][R10.64+0x4], R9 ;  /* 0x000004090a007986 */ /* 0x0103e8000c101906 */
[----:B--2---:R-:W-:Y:S04]  /*0550*/  STG.E desc[UR6][R6.64+0x8], R24 ;  /* 0x0000081806007986 */ /* 0x004fe8000c101906 */
[----:B------:R-:W-:Y:S01]  /*0560*/  STG.E desc[UR6][R22.64+0xc], R25 ;  /* 0x00000c1916007986 */ /* 0x000fe2000c101906 */
[----:B-1----:R-:W1:Y:S03]  /*0570*/  LDC.64 R10, c[0x0][0x3c0] ;  /* 0x0000f000ff0a7b82 */ /* 0x002e660000000a00 */
[----:B------:R-:W-:Y:S04]  /*0580*/  STG.E desc[UR6][R20.64+0x10], R3 ;  /* 0x0000100314007986 */ /* 0x000fe8000c101906 */
[----:B------:R-:W-:Y:S01]  /*0590*/  STG.E desc[UR6][R18.64+0x14], R4 ;  /* 0x0000140412007986 */ /* 0x000fe2000c101906 */
[----:B------:R-:W2:Y:S03]  /*05a0*/  LDC.64 R8, c[0x0][0x3c8] ;  /* 0x0000f200ff087b82 */ /* 0x000ea60000000a00 */
[----:B-----5:R-:W-:Y:S04]  /*05b0*/  STG.E desc[UR6][R16.64+0x18], R14 ;  /* 0x0000180e10007986 */ /* 0x020fe8000c101906 */
[----:B---3--:R-:W-:Y:S01]  /*05c0*/  STG.E desc[UR6][R12.64+0x1c], R15 ;  /* 0x00001c0f0c007986 */ /* 0x008fe2000c101906 */
[----:B0-----:R-:W0:Y:S03]  /*05d0*/  F2F.F64.F32 R26, R26 ;  /* 0x0000001a001a7310 */ /* 0x001e260000201800 */
[----:B-1----:R-:W-:Y:S01]  /*05e0*/  STG.E desc[UR6][R10.64+0x20], R0 ;  /* 0x000020000a007986 */ /* 0x002fe2000c101906 */
[----:B0-----:R-:W-:-:S10]  /*05f0*/  DMUL R26, R26, UR8 ;  /* 0x000000081a1a7c28 */ /* 0x001fd40008000000 */
[----:B------:R-:W0:Y:S02]  /*0600*/  F2F.F32.F64 R27, R26 ;  /* 0x0000001a001b7310 */ /* 0x000e240000301000 */
[----:B0-----:R-:W-:Y:S04]  /*0610*/  STS [UR4+0x24], R27 ;  /* 0x0000241bff007988 */ /* 0x001fe80008000804 */
[----:B--2---:R-:W-:Y:S01]  /*0620*/  STG.E desc[UR6][R8.64+0x24], R27 ;  /* 0x0000241b08007986 */ /* 0x004fe2000c101906 */
[----:B------:R-:W-:Y:S05]  /*0630*/  EXIT ;  /* 0x000000000000794d */ /* 0x000fea0003800000 */
.L_x_17:
        /* <DEDUP_REMOVED lines=12> */
.L_x_97:


//--------------------- .text._Z9kernel_61PfS_S_S_S_S_S_S_S_S_ --------------------------
	.section	.text._Z9kernel_61PfS_S_S_S_S_S_S_S_S_,"ax",@progbits
	.align	128
        .global         _Z9kernel_61PfS_S_S_S_S_S_S_S_S_
        .type           _Z9kernel_61PfS_S_S_S_S_S_S_S_S_,@function
        .size           _Z9kernel_61PfS_S_S_S_S_S_S_S_S_,(.L_x_98 - _Z9kernel_61PfS_S_S_S_S_S_S_S_S_)
        .other          _Z9kernel_61PfS_S_S_S_S_S_S_S_S_,@"STO_CUDA_ENTRY STV_DEFAULT"
_Z9kernel_61PfS_S_S_S_S_S_S_S_S_:
.text._Z9kernel_61PfS_S_S_S_S_S_S_S_S_:
        /* <DEDUP_REMOVED lines=64> */
[----:B----4-:R-:W-:Y:S04]  /*0400*/  LDS.64 R2, [UR4+0x20] ;  /* 0x00002004ff027984 */ /* 0x010fe80008000a00 */
[----:B-----5:R-:W-:Y:S04]  /*0410*/  STS [UR4+0xc], R25 ;  /* 0x00000c19ff007988 */ /* 0x020fe80008000804 */
        /* <DEDUP_REMOVED lines=16> */
[----:B0-----:R-:W-:Y:S04]  /*0520*/  STS [UR4], R26 ;  /* 0x0000001aff007988 */ /* 0x001fe80008000804 */
[----:B------:R-:W0:Y:S04]  /*0530*/  LDS R18, [R0] ;  /* 0x0000000000127984 */ /* 0x000e280000000800 */
[----:B---3--:R3:W-:Y:S04]  /*0540*/  STG.E desc[UR6][R20.64], R26 ;  /* 0x0000001a14007986 */ /* 0x0087e8000c101906 */
[----:B----4-:R4:W-:Y:S04]  /*0550*/  STG.E desc[UR6][R8.64+0x4], R22 ;  /* 0x0000041608007986 */ /* 0x0109e8000c101906 */
[----:B-----5:R-:W-:Y:S01]  /*0560*/  STG.E desc[UR6][R4.64+0x8], R29 ;  /* 0x0000081d04007986 */ /* 0x020fe2000c101906 */
[----:B---3--:R-:W3:Y:S03]  /*0570*/  LDC.64 R20, c[0x0][0x3c8] ;  /* 0x0000f200ff147b82 */ /* 0x008ee60000000a00 */
[----:B-1----:R-:W-:Y:S05]  /*0580*/  STG.E desc[UR6][R6.64+0xc], R25 ;  /* 0x00000c1906007986 */ /* 0x002fea000c101906 */
[----:B----4-:R-:W1:Y:S01]  /*0590*/  LDC.64 R8, c[0x0][0x3a0] ;  /* 0x0000e800ff087b82 */ /* 0x010e620000000a00 */
[----:B0-----:R-:W0:Y:S01]  /*05a0*/  F2F.F64.F32 R18, R18 ;  /* 0x0000001200127310 */ /* 0x001e220000201800 */
[----:B-1----:R-:W-:Y:S04]  /*05b0*/  STG.E desc[UR6][R8.64+0x10], R23 ;  /* 0x0000101708007986 */ /* 0x002fe8000c101906 */
[----:B--2---:R-:W-:Y:S01]  /*05c0*/  STG.E desc[UR6][R10.64+0x14], R24 ;  /* 0x000014180a007986 */ /* 0x004fe2000c101906 */
[----:B0-----:R-:W-:-:S03]  /*05d0*/  DMUL R18, R18, UR8 ;  /* 0x0000000812127c28 */ /* 0x001fc60008000000 */
[----:B------:R-:W-:Y:S07]  /*05e0*/  STG.E desc[UR6][R12.64+0x18], R27 ;  /* 0x0000181b0c007986 */ /* 0x000fee000c101906 */
[----:B------:R-:W0:Y:S02]  /*05f0*/  F2F.F32.F64 R19, R18 ;  /* 0x0000001200137310 */ /* 0x000e240000301000 */
[----:B0-----:R-:W-:Y:S04]  /*0600*/  STG.E desc[UR6][R14.64+0x1c], R19 ;  /* 0x00001c130e007986 */ /* 0x001fe8000c101906 */
[----:B------:R-:W-:Y:S04]  /*0610*/  STG.E desc[UR6][R16.64+0x20], R2 ;  /* 0x0000200210007986 */ /* 0x000fe8000c101906 */
[----:B------:R-:W-:Y:S04]  /*0620*/  STS [UR4+0x1c], R19 ;  /* 0x00001c13ff007988 */ /* 0x000fe80008000804 */
[----:B---3--:R-:W-:Y:S01]  /*0630*/  STG.E desc[UR6][R20.64+0x24], R3 ;  /* 0x0000240314007986 */ /* 0x008fe2000c101906 */
[----:B------:R-:W-:Y:S05]  /*0640*/  EXIT ;  /* 0x000000000000794d */ /* 0x000fea0003800000 */
.L_x_18:
        /* <DEDUP_REMOVED lines=11> */
.L_x_98:


//--------------------- .text._Z9kernel_60PfS_S_S_S_S_S_S_S_S_ --------------------------
	.section	.text._Z9kernel_60PfS_S_S_S_S_S_S_S_S_,"ax",@progbits
	.align	128
        .global         _Z9kernel_60PfS_S_S_S_S_S_S_S_S_
        .type           _Z9kernel_60PfS_S_S_S_S_S_S_S_S_,@function
        .size           _Z9kernel_60PfS_S_S_S_S_S_S_S_S_,(.L_x_99 - _Z9kernel_60PfS_S_S_S_S_S_S_S_S_)
        .other          _Z9kernel_60PfS_S_S_S_S_S_S_S_S_,@"STO_CUDA_ENTRY STV_DEFAULT"
_Z9kernel_60PfS_S_S_S_S_S_S_S_S_:
.text._Z9kernel_60PfS_S_S_S_S_S_S_S_S_:
        /* <DEDUP_REMOVED lines=75> */
[----:B------:R-:W-:Y:S01]  /*04b0*/  UMOV UR6, 0xc7f77af6 ;  /* 0xc7f77af600067882 */ /* 0x000fe20000000000 */
[----:B------:R-:W-:-:S08]  /*04c0*/  UMOV UR7, 0x400a557b ;  /* 0x400a557b00077882 */ /* 0x000fd00000000000 */
[----:B------:R-:W5:Y:S02]  /*04d0*/  F2F.F32.F64 R6, R6 ;  /* 0x0000000600067310 */ /* 0x000f640000301000 */
[----:B-----5:R5:W-:Y:S04]  /*04e0*/  STS [UR4+0x4], R6 ;  /* 0x00000406ff007988 */ /* 0x020be80008000804 */
[----:B------:R-:W2:Y:S01]  /*04f0*/  LDS R2, [R0] ;  /* 0x0000000000027984 */ /* 0x000ea20000000800 */
[----:B-----5:R-:W5:Y:S01]  /*0500*/  LDC.64 R6, c[0x0][0x3a0] ;  /* 0x0000e800ff067b82 */ /* 0x020f620000000a00 */
[----:B--2---:R-:W2:Y:S02]  /*0510*/  F2F.F64.F32 R2, R2 ;  /* 0x0000000200027310 */ /* 0x004ea40000201800 */
[----:B--2---:R-:W-:Y:S01]  /*0520*/  DMUL R12, R2, UR6 ;  /* 0x00000006020c7c28 */ /* 0x004fe20008000000 */
[----:B------:R-:W0:Y:S04]  /*0530*/  LDCU.64 UR6, c[0x0][0x358] ;  /* 0x00006b00ff0677ac */ /* 0x000e280008000a00 */
[----:B------:R-:W2:Y:S01]  /*0540*/  LDC.64 R2, c[0x0][0x390] ;  /* 0x0000e400ff027b82 */ /* 0x000ea20000000a00 */
[----:B------:R3:W1:Y:S07]  /*0550*/  F2F.F32.F64 R20, R12 ;  /* 0x0000000c00147310 */ /* 0x00066e0000301000 */
[----:B---3--:R-:W3:Y:S01]  /*0560*/  LDC.64 R12, c[0x0][0x3b8] ;  /* 0x0000ee00ff0c7b82 */ /* 0x008ee20000000a00 */
[----:B0-----:R0:W-:Y:S04]  /*0570*/  STG.E desc[UR6][R8.64], R18 ;  /* 0x0000001208007986 */ /* 0x0011e8000c101906 */
[----:B-1----:R1:W-:Y:S04]  /*0580*/  STG.E desc[UR6][R4.64+0x4], R20 ;  /* 0x0000041404007986 */ /* 0x0023e8000c101906 */
[----:B--2---:R-:W-:Y:S01]  /*0590*/  STG.E desc[UR6][R2.64+0x8], R23 ;  /* 0x0000081702007986 */ /* 0x004fe2000c101906 */
[----:B0-----:R-:W0:Y:S03]  /*05a0*/  LDC.64 R8, c[0x0][0x3a8] ;  /* 0x0000ea00ff087b82 */ /* 0x001e260000000a00 */
[----:B------:R-:W-:Y:S05]  /*05b0*/  STS [UR4+0x4], R20 ;  /* 0x00000414ff007988 */ /* 0x000fea0008000804 */
[----:B-1----:R-:W1:Y:S02]  /*05c0*/  LDC.64 R4, c[0x0][0x398] ;  /* 0x0000e600ff047b82 */ /* 0x002e640000000a00 */
[----:B-1----:R-:W-:Y:S04]  /*05d0*/  STG.E desc[UR6][R4.64+0xc], R27 ;  /* 0x00000c1b04007986 */ /* 0x002fe8000c101906 */
[----:B-----5:R-:W-:Y:S04]  /*05e0*/  STG.E desc[UR6][R6.64+0x10], R19 ;  /* 0x0000101306007986 */ /* 0x020fe8000c101906 */
[----:B0-----:R-:W-:Y:S04]  /*05f0*/  STG.E desc[UR6][R8.64+0x14], R29 ;  /* 0x0000141d08007986 */ /* 0x001fe8000c101906 */
[----:B----4-:R-:W-:Y:S04]  /*0600*/  STG.E desc[UR6][R10.64+0x18], R22 ;  /* 0x000018160a007986 */ /* 0x010fe8000c101906 */
[----:B---3--:R-:W-:Y:S04]  /*0610*/  STG.E desc[UR6][R12.64+0x1c], R25 ;  /* 0x00001c190c007986 */ /* 0x008fe8000c101906 */
[----:B------:R-:W-:Y:S04]  /*0620*/  STG.E desc[UR6][R14.64+0x20], R24 ;  /* 0x000020180e007986 */ /* 0x000fe8000c101906 */
[----:B------:R-:W-:Y:S01]  /*0630*/  STG.E desc[UR6][R16.64+0x24], R21 ;  /* 0x0000241510007986 */ /* 0x000fe2000c101906 */
[----:B------:R-:W-:Y:S05]  /*0640*/  EXIT ;  /* 0x000000000000794d */ /* 0x000fea0003800000 */
.L_x_19:
        /* <DEDUP_REMOVED lines=11> */
.L_x_99:


//--------------------- .text._Z9kernel_59PfS_S_S_S_S_S_S_S_S_ --------------------------
	.section	.text._Z9kernel_59PfS_S_S_S_S_S_S_S_S_,"ax",@progbits
	.align	128
        .global         _Z9kernel_59PfS_S_S_S_S_S_S_S_S_
        .type           _Z9kernel_59PfS_S_S_S_S_S_S_S_S_,@function
        .size           _Z9kernel_59PfS_S_S_S_S_S_S_S_S_,(.L_x_100 - _Z9kernel_59PfS_S_S_S_S_S_S_S_S_)
        .other          _Z9kernel_59PfS_S_S_S_S_S_S_S_S_,@"STO_CUDA_ENTRY STV_DEFAULT"
_Z9kernel_59PfS_S_S_S_S_S_S_S_S_:
.text._Z9kernel_59PfS_S_S_S_S_S_S_S_S_:
        /* <DEDUP_REMOVED lines=12> */
[----:B0-----:R-:W-:-:S07]  /*00c0*/  LEA R5, R5, UR4, 0x2 ;  /* 0x0000000405057c11 */ /* 0x001fce000f8e10ff */
        /* <DEDUP_REMOVED lines=57> */
[----:B------:R-:W5:Y:S02]  /*0460*/  F2F.F32.F64 R8, R10 ;  /* 0x0000000a00087310 */ /* 0x000f640000301000 */
[----:B-----5:R-:W-:Y:S04]  /*0470*/  STS [UR4+0x18], R8 ;  /* 0x00001808ff007988 */ /* 0x020fe80008000804 */
[----:B------:R-:W5:Y:S02]  /*0480*/  LDS R16, [R5] ;  /* 0x0000000005107984 */ /* 0x000f640000000800 */
[----:B-----5:R-:W5:Y:S02]  /*0490*/  F2F.F64.F32 R12, R16 ;  /* 0x00000010000c7310 */ /* 0x020f640000201800 */
[----:B-----5:R-:W-:Y:S01]  /*04a0*/  DMUL R12, R12, UR6 ;  /* 0x000000060c0c7c28 */ /* 0x020fe20008000000 */
[----:B------:R-:W2:Y:S05]  /*04b0*/  LDCU.64 UR6, c[0x0][0x358] ;  /* 0x00006b00ff0677ac */ /* 0x000eaa0008000a00 */
[----:B------:R5:W3:Y:S04]  /*04c0*/  F2F.F32.F64 R9, R12 ;  /* 0x0000000c00097310 */ /* 0x000ae80000301000 */
[----:B-----5:R-:W5:Y:S01]  /*04d0*/  LDC.64 R12, c[0x0][0x398] ;  /* 0x0000e600ff0c7b82 */ /* 0x020f620000000a00 */
[----:B--2---:R-:W-:Y:S04]  /*04e0*/  STG.E desc[UR6][R28.64], R7 ;  /* 0x000000071c007986 */ /* 0x004fe8000c101906 */
[----:B---3--:R-:W-:Y:S04]  /*04f0*/  STS [UR4+0x10], R9 ;  /* 0x00001009ff007988 */ /* 0x008fe80008000804 */
[----:B------:R-:W2:Y:S04]  /*0500*/  LDS R18, [R5] ;  /* 0x0000000005127984 */ /* 0x000ea80000000800 */
[----:B----4-:R3:W-:Y:S02]  /*0510*/  STG.E desc[UR6][R14.64+0x4], R17 ;  /* 0x000004110e007986 */ /* 0x0107e4000c101906 */
[----:B---3--:R-:W3:Y:S08]  /*0520*/  LDC.64 R14, c[0x0][0x3a0] ;  /* 0x0000e800ff0e7b82 */ /* 0x008ef00000000a00 */
[----:B------:R-:W4:Y:S01]  /*0530*/  LDC.64 R16, c[0x0][0x3a8] ;  /* 0x0000ea00ff107b82 */ /* 0x000f220000000a00 */
[----:B--2---:R2:W1:Y:S07]  /*0540*/  F2F.F64.F32 R10, R18 ;  /* 0x00000012000a7310 */ /* 0x00446e0000201800 */
[----:B--2---:R-:W2:Y:S01]  /*0550*/  LDC.64 R18, c[0x0][0x3b0] ;  /* 0x0000ec00ff127b82 */ /* 0x004ea20000000a00 */
[----:B-1----:R-:W-:-:S07]  /*0560*/  DMUL R26, R10, UR8 ;  /* 0x000000080a1a7c28 */ /* 0x002fce0008000000 */
[----:B------:R-:W1:Y:S03]  /*0570*/  LDC.64 R10, c[0x0][0x390] ;  /* 0x0000e400ff0a7b82 */ /* 0x000e660000000a00 */
[----:B------:R-:W0:Y:S02]  /*0580*/  F2F.F32.F64 R27, R26 ;  /* 0x0000001a001b7310 */ /* 0x000e240000301000 */
[----:B0-----:R-:W-:Y:S04]  /*0590*/  STS [UR4+0x8], R27 ;  /* 0x0000081bff007988 */ /* 0x001fe80008000804 */
[----:B-1----:R-:W-:Y:S04]  /*05a0*/  STG.E desc[UR6][R10.64+0x8], R27 ;  /* 0x0000081b0a007986 */ /* 0x002fe8000c101906 */
[----:B-----5:R-:W-:Y:S04]  /*05b0*/  STG.E desc[UR6][R12.64+0xc], R0 ;  /* 0x00000c000c007986 */ /* 0x020fe8000c101906 */
[----:B---3--:R-:W-:Y:S04]  /*05c0*/  STG.E desc[UR6][R14.64+0x10], R9 ;  /* 0x000010090e007986 */ /* 0x008fe8000c101906 */
[----:B----4-:R-:W-:Y:S04]  /*05d0*/  STG.E desc[UR6][R16.64+0x14], R4 ;  /* 0x0000140410007986 */ /* 0x010fe8000c101906 */
[----:B--2---:R-:W-:Y:S04]  /*05e0*/  STG.E desc[UR6][R18.64+0x18], R8 ;  /* 0x0000180812007986 */ /* 0x004fe8000c101906 */
[----:B------:R-:W-:Y:S04]  /*05f0*/  STG.E desc[UR6][R20.64+0x1c], R6 ;  /* 0x00001c0614007986 */ /* 0x000fe8000c101906 */
[----:B------:R-:W-:Y:S04]  /*0600*/  STG.E desc[UR6][R22.64+0x20], R2 ;  /* 0x0000200216007986 */ /* 0x000fe8000c101906 */
[----:B------:R-:W-:Y:S01]  /*0610*/  STG.E desc[UR6][R24.64+0x24], R3 ;  /* 0x0000240318007986 */ /* 0x000fe2000c101906 */
[----:B------:R-:W-:Y:S05]  /*0620*/  EXIT ;  /* 0x000000000000794d */ /* 0x000fea0003800000 */
.L_x_20:
        /* <DEDUP_REMOVED lines=13> */
.L_x_100:


//--------------------- .text._Z9kernel_58PfS_S_S_S_S_S_S_S_S_ --------------------------
	.section	.text._Z9kernel_58PfS_S_S_S_S_S_S_S_S_,"ax",@progbits
	.align	128
        .global         _Z9kernel_58PfS_S_S_S_S_S_S_S_S_
        .type           _Z9kernel_58PfS_S_S_S_S_S_S_S_S_,@function
        .size           _Z9kernel_58PfS_S_S_S_S_S_S_S_S_,(.L_x_101 - _Z9kernel_58PfS_S_S_S_S_S_S_S_S_)
        .other          _Z9kernel_58PfS_S_S_S_S_S_S_S_S_,@"STO_CUDA_ENTRY STV_DEFAULT"
_Z9kernel_58PfS_S_S_S_S_S_S_S_S_:
.text._Z9kernel_58PfS_S_S_S_S_S_S_S_S_:
        /* <DEDUP_REMOVED lines=14> */
[----:B------:R-:W4:Y:S07]  /*00e0*/  LDS R5, [R4] ;  /* 0x0000000004057984 */ /* 0x000f2e0000000800 */
[----:B------:R-:W5:Y:S08]  /*00f0*/  LDC.64 R22, c[0x0][0x3c0] ;  /* 0x0000f000ff167b82 */ /* 0x000f700000000a00 */
[----:B------:R-:W5:Y:S01]  /*0100*/  LDC.64 R24, c[0x0][0x3c8] ;  /* 0x0000f200ff187b82 */ /* 0x000f620000000a00 */
        /* <DEDUP_REMOVED lines=39> */
[----:B------:R4:W2:Y:S02]  /*0380*/  F2F.F32.F64 R6, R6 ;  /* 0x0000000600067310 */ /* 0x0008a40000301000 */
[----:B----4-:R-:W-:Y:S04]  /*0390*/  LDS R7, [UR4+0xc] ;  /* 0x00000c04ff077984 */ /* 0x010fe80008000800 */
[----:B--2---:R-:W-:Y:S04]  /*03a0*/  STS [UR4+0x1c], R6 ;  /* 0x00001c06ff007988 */ /* 0x004fe80008000804 */
[----:B------:R-:W2:Y:S02]  /*03b0*/  LDS R11, [R4] ;  /* 0x00000000040b7984 */ /* 0x000ea40000000800 */
[----:B--2---:R-:W2:Y:S02]  /*03c0*/  F2F.F64.F32 R2, R11 ;  /* 0x0000000b00027310 */ /* 0x004ea40000201800 */
[----:B--2---:R-:W-:Y:S01]  /*03d0*/  DMUL R2, R2, UR6 ;  /* 0x0000000602027c28 */ /* 0x004fe20008000000 */
[----:B------:R-:W-:Y:S01]  /*03e0*/  UMOV UR6, 0xdaa0cae6 ;  /* 0xdaa0cae600067882 */ /* 0x000fe20000000000 */
[----:B------:R-:W-:-:S08]  /*03f0*/  UMOV UR7, 0x403ef0e0 ;  /* 0x403ef0e000077882 */ /* 0x000fd00000000000 */
[----:B------:R-:W2:Y:S02]  /*0400*/  F2F.F32.F64 R2, R2 ;  /* 0x0000000200027310 */ /* 0x000ea40000301000 */
[----:B--2---:R-:W-:Y:S04]  /*0410*/  STS [UR4+0x8], R2 ;  /* 0x00000802ff007988 */ /* 0x004fe80008000804 */
[----:B------:R-:W2:Y:S04]  /*0420*/  LDS R12, [R4] ;  /* 0x00000000040c7984 */ /* 0x000ea80000000800 */
[----:B------:R-:W-:Y:S01]  /*0430*/  LDS.64 R2, [UR4+0x20] ;  /* 0x00002004ff027984 */ /* 0x000fe20008000a00 */
[----:B--2---:R-:W2:Y:S02]  /*0440*/  F2F.F64.F32 R8, R12 ;  /* 0x0000000c00087310 */ /* 0x004ea40000201800 */
[----:B--2---:R-:W-:Y:S01]  /*0450*/  DMUL R8, R8, UR6 ;  /* 0x0000000608087c28 */ /* 0x004fe20008000000 */
[----:B------:R-:W-:Y:S01]  /*0460*/  UMOV UR6, 0xe5e6794 ;  /* 0x0e5e679400067882 */ /* 0x000fe20000000000 */
[----:B------:R-:W-:-:S08]  /*0470*/  UMOV UR7, 0x4030dfbb ;  /* 0x4030dfbb00077882 */ /* 0x000fd00000000000 */
[----:B------:R2:W4:Y:S02]  /*0480*/  F2F.F32.F64 R8, R8 ;  /* 0x0000000800087310 */ /* 0x0005240000301000 */
[----:B--2---:R-:W-:Y:S04]  /*0490*/  LDS R9, [UR4+0x18] ;  /* 0x00001804ff097984 */ /* 0x004fe80008000800 */
[----:B----4-:R-:W-:Y:S04]  /*04a0*/  STS [UR4+0x4], R8 ;  /* 0x00000408ff007988 */ /* 0x010fe80008000804 */
[----:B------:R-:W2:Y:S04]  /*04b0*/  LDS R16, [R4] ;  /* 0x0000000004107984 */ /* 0x000ea80000000800 */
[----:B------:R-:W-:Y:S01]  /*04c0*/  LDS R8, [UR4+0x14] ;  /* 0x00001404ff087984 */ /* 0x000fe20008000800 */
[----:B--2---:R2:W4:Y:S02]  /*04d0*/  F2F.F64.F32 R10, R16 ;  /* 0x00000010000a7310 */ /* 0x0045240000201800 */
[----:B--2---:R-:W2:Y:S01]  /*04e0*/  LDC.64 R16, c[0x0][0x3a8] ;  /* 0x0000ea00ff107b82 */ /* 0x004ea20000000a00 */
[----:B----4-:R-:W-:Y:S01]  /*04f0*/  DMUL R10, R10, UR6 ;  /* 0x000000060a0a7c28 */ /* 0x010fe20008000000 */
[----:B------:R-:W4:Y:S09]  /*0500*/  LDCU.64 UR6, c[0x0][0x358] ;  /* 0x00006b00ff0677ac */ /* 0x000f320008000a00 */
[----:B------:R-:W3:Y:S01]  /*0510*/  F2F.F32.F64 R11, R10 ;  /* 0x0000000a000b7310 */ /* 0x000ee20000301000 */
[----:B----4-:R-:W-:Y:S04]  /*0520*/  STG.E desc[UR6][R28.64], R0 ;  /* 0x000000001c007986 */ /* 0x010fe8000c101906 */
[----:B---3--:R-:W-:Y:S04]  /*0530*/  STS [UR4+0x4], R11 ;  /* 0x0000040bff007988 */ /* 0x008fe80008000804 */
[----:B------:R-:W3:Y:S04]  /*0540*/  LDS R12, [R4] ;  /* 0x00000000040c7984 */ /* 0x000ee80000000800 */
[----:B------:R4:W-:Y:S02]  /*0550*/  STG.E desc[UR6][R14.64+0x4], R11 ;  /* 0x0000040b0e007986 */ /* 0x0009e4000c101906 */
[----:B----4-:R-:W4:Y:S08]  /*0560*/  LDC.64 R10, c[0x0][0x390] ;  /* 0x0000e400ff0a7b82 */ /* 0x010f300000000a00 */
[----:B------:R-:W1:Y:S01]  /*0570*/  LDC.64 R14, c[0x0][0x3a0] ;  /* 0x0000e800ff0e7b82 */ /* 0x000e620000000a00 */
[----:B---3--:R-:W3:Y:S02]  /*0580*/  F2F.F64.F32 R12, R12 ;  /* 0x0000000c000c7310 */ /* 0x008ee40000201800 */
[----:B---3--:R-:W-:-:S05]  /*0590*/  DMUL R26, R12, UR8 ;  /* 0x000000080c1a7c28 */ /* 0x008fca0008000000 */
[----:B------:R-:W3:Y:S05]  /*05a0*/  LDC.64 R12, c[0x0][0x398] ;  /* 0x0000e600ff0c7b82 */ /* 0x000eea0000000a00 */
[----:B------:R-:W4:Y:S02]  /*05b0*/  F2F.F32.F64 R27, R26 ;  /* 0x0000001a001b7310 */ /* 0x000f240000301000 */
[----:B----4-:R-:W-:Y:S04]  /*05c0*/  STG.E desc[UR6][R10.64+0x8], R27 ;  /* 0x0000081b0a007986 */ /* 0x010fe8000c101906 */
[----:B---3--:R-:W-:Y:S04]  /*05d0*/  STG.E desc[UR6][R12.64+0xc], R7 ;  /* 0x00000c070c007986 */ /* 0x008fe8000c101906 */
[----:B-1----:R-:W-:Y:S04]  /*05e0*/  STG.E desc[UR6][R14.64+0x10], R5 ;  /* 0x000010050e007986 */ /* 0x002fe8000c101906 */
[----:B--2---:R-:W-:Y:S04]  /*05f0*/  STG.E desc[UR6][R16.64+0x14], R8 ;  /* 0x0000140810007986 */ /* 0x004fe8000c101906 */
[----:B------:R-:W-:Y:S04]  /*0600*/  STG.E desc[UR6][R18.64+0x18], R9 ;  /* 0x0000180912007986 */ /* 0x000fe8000c101906 */
[----:B0-----:R-:W-:Y:S04]  /*0610*/  STG.E desc[UR6][R20.64+0x1c], R6 ;  /* 0x00001c0614007986 */ /* 0x001fe8000c101906 */
[----:B-----5:R-:W-:Y:S04]  /*0620*/  STG.E desc[UR6][R22.64+0x20], R2 ;  /* 0x0000200216007986 */ /* 0x020fe8000c101906 */
[----:B------:R-:W-:Y:S04]  /*0630*/  STS [UR4+0x8], R27 ;  /* 0x0000081bff007988 */ /* 0x000fe80008000804 */
[----:B------:R-:W-:Y:S01]  /*0640*/  STG.E desc[UR6][R24.64+0x24], R3 ;  /* 0x0000240318007986 */ /* 0x000fe2000c101906 */
[----:B------:R-:W-:Y:S05]  /*0650*/  EXIT ;  /* 0x000000000000794d */ /* 0x000fea0003800000 */
.L_x_21:
        /* <DEDUP_REMOVED lines=10> */
.L_x_101:


//--------------------- .text._Z9kernel_57PfS_S_S_S_S_S_S_S_S_ --------------------------
	.section	.text._Z9kernel_57PfS_S_S_S_S_S_S_S_S_,"ax",@progbits
	.align	128
        .global         _Z9kernel_57PfS_S_S_S_S_S_S_S_S_
        .type           _Z9kernel_57PfS_S_S_S_S_S_S_S_S_,@function
        .size           _Z9kernel_57PfS_S_S_S_S_S_S_S_S_,(.L_x_102 - _Z9kernel_57PfS_S_S_S_S_S_S_S_S_)
        .other          _Z9kernel_57PfS_S_S_S_S_S_S_S_S_,@"STO_CUDA_ENTRY STV_DEFAULT"
_Z9kernel_57PfS_S_S_S_S_S_S_S_S_:
.text._Z9kernel_57PfS_S_S_S_S_S_S_S_S_:
        /* <DEDUP_REMOVED lines=85> */
[----:B-1----:R-:W1:Y:S01]  /*0550*/  LDC.64 R4, c[0x0][0x398] ;  /* 0x0000e600ff047b82 */ /* 0x002e620000000a00 */
[----:B--2---:R2:W3:Y:S07]  /*0560*/  F2F.F64.F32 R2, R12 ;  /* 0x0000000c00027310 */ /* 0x0044ee0000201800 */
[----:B--2---:R-:W2:Y:S01]  /*0570*/  LDC.64 R12, c[0x0][0x3b8] ;  /* 0x0000ee00ff0c7b82 */ /* 0x004ea20000000a00 */
[----:B---3--:R-:W-:-:S06]  /*0580*/  DMUL R2, R2, UR8 ;  /* 0x0000000802027c28 */ /* 0x008fcc0008000000 */
[----:B------:R3:W4:Y:S04]  /*0590*/  F2F.F32.F64 R0, R2 ;  /* 0x0000000200007310 */ /* 0x0007280000301000 */
[----:B---3--:R-:W3:Y:S01]  /*05a0*/  LDC.64 R2, c[0x0][0x390] ;  /* 0x0000e400ff027b82 */ /* 0x008ee20000000a00 */
[----:B----4-:R-:W-:Y:S04]  /*05b0*/  STS [UR4+0x8], R0 ;  /* 0x00000800ff007988 */ /* 0x010fe80008000804 */
[----:B---3--:R-:W-:Y:S04]  /*05c0*/  STG.E desc[UR6][R2.64+0x8], R0 ;  /* 0x0000080002007986 */ /* 0x008fe8000c101906 */
[----:B-1----:R-:W-:Y:S04]  /*05d0*/  STG.E desc[UR6][R4.64+0xc], R23 ;  /* 0x00000c1704007986 */ /* 0x002fe8000c101906 */
[----:B-----5:R-:W-:Y:S04]  /*05e0*/  STG.E desc[UR6][R6.64+0x10], R29 ;  /* 0x0000101d06007986 */ /* 0x020fe8000c101906 */
[----:B0-----:R-:W-:Y:S04]  /*05f0*/  STG.E desc[UR6][R8.64+0x14], R19 ;  /* 0x0000141308007986 */ /* 0x001fe8000c101906 */
[----:B------:R-:W-:Y:S04]  /*0600*/  STG.E desc[UR6][R10.64+0x18], R27 ;  /* 0x0000181b0a007986 */ /* 0x000fe8000c101906 */
[----:B--2---:R-:W-:Y:S04]  /*0610*/  STG.E desc[UR6][R12.64+0x1c], R25 ;  /* 0x00001c190c007986 */ /* 0x004fe8000c101906 */
[----:B------:R-:W-:Y:S04]  /*0620*/  STG.E desc[UR6][R14.64+0x20], R21 ;  /* 0x000020150e007986 */ /* 0x000fe8000c101906 */
[----:B------:R-:W-:Y:S01]  /*0630*/  STG.E desc[UR6][R16.64+0x24], R20 ;  /* 0x0000241410007986 */ /* 0x000fe2000c101906 */
[----:B------:R-:W-:Y:S05]  /*0640*/  EXIT ;  /* 0x000000000000794d */ /* 0x000fea0003800000 */
.L_x_22:
        /* <DEDUP_REMOVED lines=11> */
.L_x_102:


//--------------------- .text._Z9kernel_56PfS_S_S_S_S_S_S_S_S_ --------------------------
	.section	.text._Z9kernel_56PfS_S_S_S_S_S_S_S_S_,"ax",@progbits
	.align	128
        .global         _Z9kernel_56PfS_S_S_S_S_S_S_S_S_
        .type           _Z9kernel_56PfS_S_S_S_S_S_S_S_S_,@function
        .size           _Z9kernel_56PfS_S_S_S_S_S_S_S_S_,(.L_x_103 - _Z9kernel_56PfS_S_S_S_S_S_S_S_S_)
        .other          _Z9kernel_56PfS_S_S_S_S_S_S_S_S_,@"STO_CUDA_ENTRY STV_DEFAULT"
_Z9kernel_56PfS_S_S_S_S_S_S_S_S_:
.text._Z9kernel_56PfS_S_S_S_S_S_S_S_S_:
        /* <DEDUP_REMOVED lines=74> */
[----:B--2---:R-:W2:Y:S02]  /*04a0*/  F2F.F64.F32 R4, R11 ;  /* 0x0000000b00047310 */ /* 0x004ea40000201800 */
[----:B--2---:R-:W-:Y:S01]  /*04b0*/  DMUL R12, R4, UR6 ;  /* 0x00000006040c7c28 */ /* 0x004fe20008000000 */
[----:B------:R-:W4:Y:S05]  /*04c0*/  LDCU.64 UR6, c[0x0][0x358] ;  /* 0x00006b00ff0677ac */ /* 0x000f2a0008000a00 */
[----:B------:R2:W3:Y:S04]  /*04d0*/  F2F.F32.F64 R26, R12 ;  /* 0x0000000c001a7310 */ /* 0x0004e80000301000 */
[----:B--2---:R-:W2:Y:S01]  /*04e0*/  LDC.64 R12, c[0x0][0x3c0] ;  /* 0x0000f000ff0c7b82 */ /* 0x004ea20000000a00 */
[----:B---3--:R-:W-:Y:S04]  /*04f0*/  STS [UR4+0x4], R26 ;  /* 0x0000041aff007988 */ /* 0x008fe80008000804 */
[----:B------:R3:W1:Y:S04]  /*0500*/  LDS R2, [R10] ;  /* 0x000000000a027984 */ /* 0x0006680000000800 */
[----:B------:R-:W4:Y:S01]  /*0510*/  LDS.128 R4, [UR4] ;  /* 0x00000004ff047984 */ /* 0x000f220008000c00 */
[----:B---3--:R-:W3:Y:S01]  /*0520*/  LDC.64 R10, c[0x0][0x3c8] ;  /* 0x0000f200ff0a7b82 */ /* 0x008ee20000000a00 */
[----:B-1----:R-:W1:Y:S02]  /*0530*/  F2F.F64.F32 R2, R2 ;  /* 0x0000000200027310 */ /* 0x002e640000201800 */
[----:B----4-:R4:W-:Y:S04]  /*0540*/  STG.E desc[UR6][R14.64], R4 ;  /* 0x000000040e007986 */ /* 0x0109e8000c101906 */
[----:B-----5:R5:W-:Y:S01]  /*0550*/  STG.E desc[UR6][R8.64+0x4], R26 ;  /* 0x0000041a08007986 */ /* 0x020be2000c101906 */
[----:B-1----:R-:W-:Y:S01]  /*0560*/  DMUL R2, R2, UR8 ;  /* 0x0000000802027c28 */ /* 0x002fe20008000000 */
[----:B----4-:R-:W1:Y:S08]  /*0570*/  LDC.64 R14, c[0x0][0x3b8] ;  /* 0x0000ee00ff0e7b82 */ /* 0x010e700000000a00 */
[----:B-----5:R-:W4:Y:S01]  /*0580*/  LDC.64 R8, c[0x0][0x390] ;  /* 0x0000e400ff087b82 */ /* 0x020f220000000a00 */
[----:B------:R-:W5:Y:S02]  /*0590*/  F2F.F32.F64 R3, R2 ;  /* 0x0000000200037310 */ /* 0x000f640000301000 */
[----:B-----5:R-:W-:Y:S04]  /*05a0*/  STS [UR4+0x24], R3 ;  /* 0x00002403ff007988 */ /* 0x020fe80008000804 */
[----:B----4-:R-:W-:Y:S04]  /*05b0*/  STG.E desc[UR6][R8.64+0x8], R6 ;  /* 0x0000080608007986 */ /* 0x010fe8000c101906 */
[----:B------:R-:W-:Y:S04]  /*05c0*/  STG.E desc[UR6][R22.64+0xc], R7 ;  /* 0x00000c0716007986 */ /* 0x000fe8000c101906 */
[----:B------:R-:W-:Y:S04]  /*05d0*/  STG.E desc[UR6][R20.64+0x10], R24 ;  /* 0x0000101814007986 */ /* 0x000fe8000c101906 */
[----:B------:R-:W-:Y:S04]  /*05e0*/  STG.E desc[UR6][R18.64+0x14], R25 ;  /* 0x0000141912007986 */ /* 0x000fe8000c101906 */
[----:B0-----:R-:W-:Y:S04]  /*05f0*/  STG.E desc[UR6][R16.64+0x18], R0 ;  /* 0x0000180010007986 */ /* 0x001fe8000c101906 */
[----:B-1----:R-:W-:Y:S04]  /*0600*/  STG.E desc[UR6][R14.64+0x1c], R29 ;  /* 0x00001c1d0e007986 */ /* 0x002fe8000c101906 */
[----:B--2---:R-:W-:Y:S04]  /*0610*/  STG.E desc[UR6][R12.64+0x20], R27 ;  /* 0x0000201b0c007986 */ /* 0x004fe8000c101906 */
[----:B---3--:R-:W-:Y:S01]  /*0620*/  STG.E desc[UR6][R10.64+0x24], R3 ;  /* 0x000024030a007986 */ /* 0x008fe2000c101906 */
[----:B------:R-:W-:Y:S05]  /*0630*/  EXIT ;  /* 0x000000000000794d */ /* 0x000fea0003800000 */
.L_x_23:
        /* <DEDUP_REMOVED lines=12> */
.L_x_103:


//--------------------- .text._Z9kernel_55PfS_S_S_S_S_S_S_S_S_ --------------------------
	.section	.text._Z9kernel_55PfS_S_S_S_S_S_S_S_S_,"ax",@progbits
	.align	128
        .global         _Z9kernel_55PfS_S_S_S_S_S_S_S_S_
        .type           _Z9kernel_55PfS_S_S_S_S_S_S_S_S_,@function
        .size           _Z9kernel_55PfS_S_S_S_S_S_S_S_S_,(.L_x_104 - _Z9kernel_55PfS_S_S_S_S_S_S_S_S_)
        .other          _Z9kernel_55PfS_S_S_S_S_S_S_S_S_,@"STO_CUDA_ENTRY STV_DEFAULT"
_Z9kernel_55PfS_S_S_S_S_S_S_S_S_:
.text._Z9kernel_55PfS_S_S_S_S_S_S_S_S_:
        /* <DEDUP_REMOVED lines=86> */
[----:B-1----:R-:W-:Y:S04]  /*0560*/  STS [UR4+0x4], R24 ;  /* 0x00000418ff007988 */ /* 0x002fe80008000804 */
[----:B------:R-:W4:Y:S04]  /*0570*/  LDS.128 R4, [UR4] ;  /* 0x00000004ff047984 */ /* 0x000f280008000c00 */
[----:B----4-:R1:W-:Y:S04]  /*0580*/  STG.E desc[UR6][R10.64], R4 ;  /* 0x000000040a007986 */ /* 0x0103e8000c101906 */
[----:B------:R4:W-:Y:S04]  /*0590*/  STG.E desc[UR6][R12.64+0x4], R24 ;  /* 0x000004180c007986 */ /* 0x0009e8000c101906 */
[----:B-----5:R-:W-:Y:S01]  /*05a0*/  STG.E desc[UR6][R2.64+0x8], R6 ;  /* 0x0000080602007986 */ /* 0x020fe2000c101906 */
[----:B-1----:R-:W1:Y:S03]  /*05b0*/  LDC.64 R10, c[0x0][0x3a0] ;  /* 0x0000e800ff0a7b82 */ /* 0x002e660000000a00 */
[----:B---3--:R-:W-:Y:S05]  /*05c0*/  STG.E desc[UR6][R8.64+0xc], R7 ;  /* 0x00000c0708007986 */ /* 0x008fea000c101906 */
[----:B----4-:R-:W3:Y:S01]  /*05d0*/  LDC.64 R12, c[0x0][0x3a8] ;  /* 0x0000ea00ff0c7b82 */ /* 0x010ee20000000a00 */
[----:B-1----:R-:W-:Y:S04]  /*05e0*/  STG.E desc[UR6][R10.64+0x10], R23 ;  /* 0x000010170a007986 */ /* 0x002fe8000c101906 */
[----:B---3--:R-:W-:Y:S04]  /*05f0*/  STG.E desc[UR6][R12.64+0x14], R27 ;  /* 0x0000141b0c007986 */ /* 0x008fe8000c101906 */
[----:B--2---:R-:W-:Y:S04]  /*0600*/  STG.E desc[UR6][R14.64+0x18], R29 ;  /* 0x0000181d0e007986 */ /* 0x004fe8000c101906 */
[----:B------:R-:W-:Y:S04]  /*0610*/  STG.E desc[UR6][R16.64+0x1c], R22 ;  /* 0x00001c1610007986 */ /* 0x000fe8000c101906 */
[----:B------:R-:W-:Y:S04]  /*0620*/  STG.E desc[UR6][R18.64+0x20], R0 ;  /* 0x0000200012007986 */ /* 0x000fe8000c101906 */
[----:B0-----:R-:W-:Y:S01]  /*0630*/  STG.E desc[UR6][R20.64+0x24], R25 ;  /* 0x0000241914007986 */ /* 0x001fe2000c101906 */
[----:B------:R-:W-:Y:S05]  /*0640*/  EXIT ;  /* 0x000000000000794d */ /* 0x000fea0003800000 */
.L_x_24:
        /* <DEDUP_REMOVED lines=11> */
.L_x_104:


//--------------------- .text._Z9kernel_54PfS_S_S_S_S_S_S_S_S_ --------------------------
	.section	.text._Z9kernel_54PfS_S_S_S_S_S_S_S_S_,"ax",@progbits
	.align	128
        .global         _Z9kernel_54PfS_S_S_S_S_S_S_S_S_
        .type           _Z9kernel_54PfS_S_S_S_S_S_S_S_S_,@function
        .size           _Z9kernel_54PfS_S_S_S_S_S_S_S_S_,(.L_x_105 - _Z9kernel_54PfS_S_S_S_S_S_S_S_S_)
        .other          _Z9kernel_54PfS_S_S_S_S_S_S_S_S_,@"STO_CUDA_ENTRY STV_DEFAULT"
_Z9kernel_54PfS_S_S_S_S_S_S_S_S_:
.text._Z9kernel_54PfS_S_S_S_S_S_S_S_S_:
        /* <DEDUP_REMOVED lines=101> */
.L_x_25:
        /* <DEDUP_REMOVED lines=11> */
.L_x_105:


//--------------------- .text._Z9kernel_53PfS_S_S_S_S_S_S_S_S_ --------------------------
	.section	.text._Z9kernel_53PfS_S_S_S_S_S_S_S_S_,"ax",@progbits
	.align	128
        .global         _Z9kernel_53PfS_S_S_S_S_S_S_S_S_
        .type           _Z9kernel_53PfS_S_S_S_S_S_S_S_S_,@function
        .size           _Z9kernel_53PfS_S_S_S_S_S_S_S_S_,(.L_x_106 - _Z9kernel_53PfS_S_S_S_S_S_S_S_S_)
        .other          _Z9kernel_53PfS_S_S_S_S_S_S_S_S_,@"STO_CUDA_ENTRY STV_DEFAULT"
_Z9kernel_53PfS_S_S_S_S_S_S_S_S_:
.text._Z9kernel_53PfS_S_S_S_S_S_S_S_S_:
        /* <DEDUP_REMOVED lines=61> */
[----:B------:R0:W1:Y:S04]  /*03d0*/  F2F.F32.F64 R25, R2 ;  /* 0x0000000200197310 */ /* 0x0000680000301000 */
[----:B0-----:R-:W-:Y:S04]  /*03e0*/  LDS.64 R2, [UR4+0x20] ;  /* 0x00002004ff027984 */ /* 0x001fe80008000a00 */
[----:B-1----:R-:W-:Y:S04]  /*03f0*/  STS [UR4+0x14], R25 ;  /* 0x00001419ff007988 */ /* 0x002fe80008000804 */
        /* <DEDUP_REMOVED lines=26> */
[----:B----4-:R-:W-:-:S10]  /*05a0*/  DMUL R12, R12, UR8 ;  /* 0x000000080c0c7c28 */ /* 0x010fd40008000000 */
[----:B------:R-:W5:Y:S02]  /*05b0*/  F2F.F32.F64 R13, R12 ;  /* 0x0000000c000d7310 */ /* 0x000f640000301000 */
[----:B-----5:R-:W-:Y:S04]  /*05c0*/  STG.E desc[UR6][R6.64+0xc], R13 ;  /* 0x00000c0d06007986 */ /* 0x020fe8000c101906 */
        /* <DEDUP_REMOVED lines=8> */
.L_x_26:
        /* <DEDUP_REMOVED lines=11> */
.L_x_106:


//--------------------- .text._Z9kernel_52PfS_S_S_S_S_S_S_S_S_ --------------------------
	.section	.text._Z9kernel_52PfS_S_S_S_S_S_S_S_S_,"ax",@progbits
	.align	128
        .global         _Z9kernel_52PfS_S_S_S_S_S_S_S_S_
        .type           _Z9kernel_52PfS_S_S_S_S_S_S_S_S_,@function
        .size           _Z9kernel_52PfS_S_S_S_S_S_S_S_S_,(.L_x_107 - _Z9kernel_52PfS_S_S_S_S_S_S_S_S_)
        .other          _Z9kernel_52PfS_S_S_S_S_S_S_S_S_,@"STO_CUDA_ENTRY STV_DEFAULT"
_Z9kernel_52PfS_S_S_S_S_S_S_S_S_:
.text._Z9kernel_52PfS_S_S_S_S_S_S_S_S_:
        /* <DEDUP_REMOVED lines=86> */
[----:B-----5:R5:W-:Y:S01]  /*0560*/  STG.E desc[UR6][R4.64+0x4], R20 ;  /* 0x0000041404007986 */ /* 0x020be2000c101906 */
[----:B----4-:R-:W4:Y:S08]  /*0570*/  LDC.64 R8, c[0x0][0x3a0] ;  /* 0x0000e800ff087b82 */ /* 0x010f300000000a00 */
[----:B-----5:R-:W5:Y:S01]  /*0580*/  LDC.64 R4, c[0x0][0x390] ;  /* 0x0000e400ff047b82 */ /* 0x020f620000000a00 */
[----:B-1----:R-:W1:Y:S01]  /*0590*/  F2F.F64.F32 R2, R2 ;  /* 0x0000000200027310 */ /* 0x002e620000201800 */
[----:B-----5:R-:W-:Y:S04]  /*05a0*/  STG.E desc[UR6][R4.64+0x8], R23 ;  /* 0x0000081704007986 */ /* 0x020fe8000c101906 */
[----:B---3--:R-:W-:Y:S04]  /*05b0*/  STG.E desc[UR6][R6.64+0xc], R27 ;  /* 0x00000c1b06007986 */ /* 0x008fe8000c101906 */
[----:B----4-:R-:W-:Y:S04]  /*05c0*/  STG.E desc[UR6][R8.64+0x10], R29 ;  /* 0x0000101d08007986 */ /* 0x010fe8000c101906 */
[----:B--2---:R-:W-:Y:S01]  /*05d0*/  STG.E desc[UR6][R10.64+0x14], R21 ;  /* 0x000014150a007986 */ /* 0x004fe2000c101906 */
[----:B-1----:R-:W-:-:S03]  /*05e0*/  DMUL R2, R2, UR8 ;  /* 0x0000000802027c28 */ /* 0x002fc60008000000 */
[----:B------:R-:W-:Y:S04]  /*05f0*/  STG.E desc[UR6][R12.64+0x18], R25 ;  /* 0x000018190c007986 */ /* 0x000fe8000c101906 */
[----:B------:R-:W-:Y:S03]  /*0600*/  STG.E desc[UR6][R14.64+0x1c], R22 ;  /* 0x00001c160e007986 */ /* 0x000fe6000c101906 */
[----:B------:R-:W1:Y:S01]  /*0610*/  F2F.F32.F64 R3, R2 ;  /* 0x0000000200037310 */ /* 0x000e620000301000 */
[----:B------:R-:W-:Y:S04]  /*0620*/  STG.E desc[UR6][R16.64+0x20], R24 ;  /* 0x0000201810007986 */ /* 0x000fe8000c101906 */
[----:B-1----:R-:W-:Y:S04]  /*0630*/  STS [UR4+0x24], R3 ;  /* 0x00002403ff007988 */ /* 0x002fe80008000804 */
[----:B0-----:R-:W-:Y:S01]  /*0640*/  STG.E desc[UR6][R18.64+0x24], R3 ;  /* 0x0000240312007986 */ /* 0x001fe2000c101906 */
[----:B------:R-:W-:Y:S05]  /*0650*/  EXIT ;  /* 0x000000000000794d */ /* 0x000fea0003800000 */
.L_x_27:
        /* <DEDUP_REMOVED lines=10> */
.L_x_107:


//--------------------- .text._Z9kernel_51PfS_S_S_S_S_S_S_S_S_ --------------------------
	.section	.text._Z9kernel_51PfS_S_S_S_S_S_S_S_S_,"ax",@progbits
	.align	128
        .global         _Z9kernel_51PfS_S_S_S_S_S_S_S_S_
        .type           _Z9kernel_51PfS_S_S_S_S_S_S_S_S_,@function
        .size           _Z9kernel_51PfS_S_S_S_S_S_S_S_S_,(.L_x_108 - _Z9kernel_51PfS_S_S_S_S_S_S_S_S_)
        .other          _Z9kernel_51PfS_S_S_S_S_S_S_S_S_,@"STO_CUDA_ENTRY STV_DEFAULT"
_Z9kernel_51PfS_S_S_S_S_S_S_S_S_:
.text._Z9kernel_51PfS_S_S_S_S_S_S_S_S_:
        /* <DEDUP_REMOVED lines=76> */
[----:B------:R-:W-:Y:S01]  /*04c0*/  UMOV UR6, 0x4bf4cb19 ;  /* 0x4bf4cb1900067882 */ /* 0x000fe20000000000 */
[----:B------:R-:W-:-:S08]  /*04d0*/  UMOV UR7, 0x403967c4 ;  /* 0x403967c400077882 */ /* 0x000fd00000000000 */
[----:B------:R-:W5:Y:S02]  /*04e0*/  F2F.F32.F64 R6, R6 ;  /* 0x0000000600067310 */ /* 0x000f640000301000 */
[----:B-----5:R5:W-:Y:S04]  /*04f0*/  STS [UR4+0x4], R6 ;  /* 0x00000406ff007988 */ /* 0x020be80008000804 */
[----:B------:R-:W2:Y:S04]  /*0500*/  LDS R2, [R0] ;  /* 0x0000000000027984 */ /* 0x000ea80000000800 */
[----:B------:R-:W3:Y:S01]  /*0510*/  LDS R0, [UR4+0x1c] ;  /* 0x00001c04ff007984 */ /* 0x000ee20008000800 */
[----:B-----5:R-:W5:Y:S01]  /*0520*/  LDC.64 R6, c[0x0][0x3a0] ;  /* 0x0000e800ff067b82 */ /* 0x020f620000000a00 */
[----:B--2---:R-:W2:Y:S02]  /*0530*/  F2F.F64.F32 R2, R2 ;  /* 0x0000000200027310 */ /* 0x004ea40000201800 */
[----:B--2---:R-:W-:Y:S01]  /*0540*/  DMUL R10, R2, UR6 ;  /* 0x00000006020a7c28 */ /* 0x004fe20008000000 */
[----:B------:R-:W4:Y:S04]  /*0550*/  LDCU.64 UR6, c[0x0][0x358] ;  /* 0x00006b00ff0677ac */ /* 0x000f280008000a00 */
[----:B------:R-:W2:Y:S01]  /*0560*/  LDC.64 R2, c[0x0][0x390] ;  /* 0x0000e400ff027b82 */ /* 0x000ea20000000a00 */
[----:B------:R1:W0:Y:S07]  /*0570*/  F2F.F32.F64 R18, R10 ;  /* 0x0000000a00127310 */ /* 0x00022e0000301000 */
[----:B-1----:R-:W1:Y:S01]  /*0580*/  LDC.64 R10, c[0x0][0x3b0] ;  /* 0x0000ec00ff0a7b82 */ /* 0x002e620000000a00 */
[----:B----4-:R4:W-:Y:S04]  /*0590*/  STG.E desc[UR6][R4.64], R22 ;  /* 0x0000001604007986 */ /* 0x0109e8000c101906 */
[----:B0-----:R0:W-:Y:S04]  /*05a0*/  STG.E desc[UR6][R8.64+0x4], R18 ;  /* 0x0000041208007986 */ /* 0x0011e8000c101906 */
[----:B--2---:R-:W-:Y:S01]  /*05b0*/  STG.E desc[UR6][R2.64+0x8], R25 ;  /* 0x0000081902007986 */ /* 0x004fe2000c101906 */
[----:B----4-:R-:W2:Y:S03]  /*05c0*/  LDC.64 R4, c[0x0][0x398] ;  /* 0x0000e600ff047b82 */ /* 0x010ea60000000a00 */
[----:B------:R-:W-:Y:S05]  /*05d0*/  STS [UR4+0x4], R18 ;  /* 0x00000412ff007988 */ /* 0x000fea0008000804 */
[----:B0-----:R-:W0:Y:S01]  /*05e0*/  LDC.64 R8, c[0x0][0x3a8] ;  /* 0x0000ea00ff087b82 */ /* 0x001e220000000a00 */
[----:B--2---:R-:W-:Y:S04]  /*05f0*/  STG.E desc[UR6][R4.64+0xc], R27 ;  /* 0x00000c1b04007986 */ /* 0x004fe8000c101906 */
[----:B-----5:R-:W-:Y:S04]  /*0600*/  STG.E desc[UR6][R6.64+0x10], R23 ;  /* 0x0000101706007986 */ /* 0x020fe8000c101906 */
[----:B0-----:R-:W-:Y:S04]  /*0610*/  STG.E desc[UR6][R8.64+0x14], R29 ;  /* 0x0000141d08007986 */ /* 0x001fe8000c101906 */
[----:B-1----:R-:W-:Y:S04]  /*0620*/  STG.E desc[UR6][R10.64+0x18], R21 ;  /* 0x000018150a007986 */ /* 0x002fe8000c101906 */
[----:B---3--:R-:W-:Y:S04]  /*0630*/  STG.E desc[UR6][R12.64+0x1c], R0 ;  /* 0x00001c000c007986 */ /* 0x008fe8000c101906 */
[----:B------:R-:W-:Y:S04]  /*0640*/  STG.E desc[UR6][R14.64+0x20], R20 ;  /* 0x000020140e007986 */ /* 0x000fe8000c101906 */
[----:B------:R-:W-:Y:S01]  /*0650*/  STG.E desc[UR6][R16.64+0x24], R19 ;  /* 0x0000241310007986 */ /* 0x000fe2000c101906 */
[----:B------:R-:W-:Y:S05]  /*0660*/  EXIT ;  /* 0x000000000000794d */ /* 0x000fea0003800000 */
.L_x_28:
        /* <DEDUP_REMOVED lines=9> */
.L_x_108:


//--------------------- .text._Z9kernel_50PfS_S_S_S_S_S_S_S_S_ --------------------------
	.section	.text._Z9kernel_50PfS_S_S_S_S_S_S_S_S_,"ax",@progbits
	.align	128
        .global         _Z9kernel_50PfS_S_S_S_S_S_S_S_S_
        .type           _Z9kernel_50PfS_S_S_S_S_S_S_S_S_,@function
        .size           _Z9kernel_50PfS_S_S_S_S_S_S_S_S_,(.L_x_109 - _Z9kernel_50PfS_S_S_S_S_S_S_S_S_)
        .other          _Z9kernel_50PfS_S_S_S_S_S_S_S_S_,@"STO_CUDA_ENTRY STV_DEFAULT"
_Z9kernel_50PfS_S_S_S_S_S_S_S_S_:
.text._Z9kernel_50PfS_S_S_S_S_S_S_S_S_:
        /* <DEDUP_REMOVED lines=72> */
[----:B----4-:R4:W-:Y:S04]  /*0480*/  STS [UR4], R12 ;  /* 0x0000000cff007988 */ /* 0x0109e80008000804 */
[----:B------:R-:W5:Y:S03]  /*0490*/  LDS R10, [R0] ;  /* 0x00000000000a7984 */ /* 0x000f660000000800 */
[----:B----4-:R-:W4:Y:S01]  /*04a0*/  LDC.64 R12, c[0x0][0x3a8] ;  /* 0x0000ea00ff0c7b82 */ /* 0x010f220000000a00 */
[----:B-----5:R5:W2:Y:S07]  /*04b0*/  F2F.F64.F32 R4, R10 ;  /* 0x0000000a00047310 */ /* 0x020aae0000201800 */
[----:B-----5:R-:W5:Y:S01]  /*04c0*/  LDC.64 R10, c[0x0][0x3a0] ;  /* 0x0000e800ff0a7b82 */ /* 0x020f620000000a00 */
[----:B--2---:R-:W-:Y:S01]  /*04d0*/  DMUL R2, R4, UR6 ;  /* 0x0000000604027c28 */ /* 0x004fe20008000000 */
[----:B------:R-:W2:Y:S05]  /*04e0*/  LDCU.64 UR6, c[0x0][0x358] ;  /* 0x00006b00ff0677ac */ /* 0x000eaa0008000a00 */
[----:B------:R3:W1:Y:S04]  /*04f0*/  F2F.F32.F64 R28, R2 ;  /* 0x00000002001c7310 */ /* 0x0006680000301000 */
[----:B---3--:R-:W3:Y:S01]  /*0500*/  LDC.64 R2, c[0x0][0x390] ;  /* 0x0000e400ff027b82 */ /* 0x008ee20000000a00 */
[----:B-1----:R-:W-:Y:S04]  /*0510*/  STS [UR4], R28 ;  /* 0x0000001cff007988 */ /* 0x002fe80008000804 */
[----:B------:R-:W1:Y:S04]  /*0520*/  LDS R18, [R0] ;  /* 0x0000000000127984 */ /* 0x000e680000000800 */
[----:B------:R-:W0:Y:S04]  /*0530*/  LDS.128 R4, [UR4] ;  /* 0x00000004ff047984 */ /* 0x000e280008000c00 */
[----:B--2---:R2:W-:Y:S02]  /*0540*/  STG.E desc[UR6][R22.64], R28 ;  /* 0x0000001c16007986 */ /* 0x0045e4000c101906 */
[----:B--2---:R-:W2:Y:S01]  /*0550*/  LDC.64 R22, c[0x0][0x3c8] ;  /* 0x0000f200ff167b82 */ /* 0x004ea20000000a00 */
[----:B-1----:R1:W4:Y:S01]  /*0560*/  F2F.F64.F32 R16, R18 ;  /* 0x0000001200107310 */ /* 0x0023220000201800 */
[----:B0-----:R0:W-:Y:S06]  /*0570*/  STG.E desc[UR6][R8.64+0x4], R5 ;  /* 0x0000040508007986 */ /* 0x0011ec000c101906 */
[----:B-1----:R-:W1:Y:S01]  /*0580*/  LDC.64 R18, c[0x0][0x3b8] ;  /* 0x0000ee00ff127b82 */ /* 0x002e620000000a00 */
[----:B---3--:R-:W-:Y:S01]  /*0590*/  STG.E desc[UR6][R2.64+0x8], R6 ;  /* 0x0000080602007986 */ /* 0x008fe2000c101906 */
[----:B----4-:R-:W-:-:S06]  /*05a0*/  DMUL R16, R16, UR8 ;  /* 0x0000000810107c28 */ /* 0x010fcc0008000000 */
[----:B0-----:R-:W0:Y:S04]  /*05b0*/  LDC.64 R8, c[0x0][0x398] ;  /* 0x0000e600ff087b82 */ /* 0x001e280000000a00 */
[----:B------:R-:W5:Y:S01]  /*05c0*/  F2F.F32.F64 R17, R16 ;  /* 0x0000001000117310 */ /* 0x000f620000301000 */
[----:B0-----:R-:W-:Y:S04]  /*05d0*/  STG.E desc[UR6][R8.64+0xc], R7 ;  /* 0x00000c0708007986 */ /* 0x001fe8000c101906 */
        /* <DEDUP_REMOVED lines=8> */
.L_x_29:
        /* <DEDUP_REMOVED lines=10> */
.L_x_109:


//--------------------- .text._Z9kernel_49PfS_S_S_S_S_S_S_S_S_ --------------------------
	.section	.text._Z9kernel_49PfS_S_S_S_S_S_S_S_S_,"ax",@progbits
	.align	128
        .global         _Z9kernel_49PfS_S_S_S_S_S_S_S_S_
        .type           _Z9kernel_49PfS_S_S_S_S_S_S_S_S_,@function
        .size           _Z9kernel_49PfS_S_S_S_S_S_S_S_S_,(.L_x_110 - _Z9kernel_49PfS_S_S_S_S_S_S_S_S_)
        .other          _Z9kernel_49PfS_S_S_S_S_S_S_S_S_,@"STO_CUDA_ENTRY STV_DEFAULT"
_Z9kernel_49PfS_S_S_S_S_S_S_S_S_:
.text._Z9kernel_49PfS_S_S_S_S_S_S_S_S_:
        /* <DEDUP_REMOVED lines=79> */
[----:B------:R-:W4:Y:S09]  /*04f0*/  LDCU.64 UR6, c[0x0][0x358] ;  /* 0x00006b00ff0677ac */ /* 0x000f320008000a00 */
[----:B------:R-:W3:Y:S01]  /*0500*/  F2F.F32.F64 R6, R6 ;  /* 0x0000000600067310 */ /* 0x000ee20000301000 */
[----:B----4-:R4:W-:Y:S04]  /*0510*/  STG.E desc[UR6][R2.64], R24 ;  /* 0x0000001802007986 */ /* 0x0109e8000c101906 */
[----:B-----5:R5:W-:Y:S04]  /*0520*/  STG.E desc[UR6][R4.64+0x4], R26 ;  /* 0x0000041a04007986 */ /* 0x020be8000c101906 */
[----:B---3--:R3:W-:Y:S04]  /*0530*/  STS [UR4+0x20], R6 ;  /* 0x00002006ff007988 */ /* 0x0087e80008000804 */
[----:B------:R-:W1:Y:S01]  /*0540*/  LDS R18, [R0] ;  /* 0x0000000000127984 */ /* 0x000e620000000800 */
[----:B----4-:R-:W4:Y:S08]  /*0550*/  LDC.64 R2, c[0x0][0x390] ;  /* 0x0000e400ff027b82 */ /* 0x010f300000000a00 */
[----:B-----5:R-:W5:Y:S08]  /*0560*/  LDC.64 R4, c[0x0][0x398] ;  /* 0x0000e600ff047b82 */ /* 0x020f700000000a00 */
[----:B---3--:R-:W3:Y:S01]  /*0570*/  LDC.64 R6, c[0x0][0x3a0] ;  /* 0x0000e800ff067b82 */ /* 0x008ee20000000a00 */
[----:B----4-:R-:W-:Y:S04]  /*0580*/  STG.E desc[UR6][R2.64+0x8], R29 ;  /* 0x0000081d02007986 */ /* 0x010fe8000c101906 */
[----:B-----5:R-:W-:Y:S01]  /*0590*/  STG.E desc[UR6][R4.64+0xc], R27 ;  /* 0x00000c1b04007986 */ /* 0x020fe2000c101906 */
[----:B-1----:R-:W1:Y:S03]  /*05a0*/  F2F.F64.F32 R18, R18 ;  /* 0x0000001200127310 */ /* 0x002e660000201800 */
[----:B---3--:R-:W-:Y:S04]  /*05b0*/  STG.E desc[UR6][R6.64+0x10], R23 ;  /* 0x0000101706007986 */ /* 0x008fe8000c101906 */
[----:B--2---:R-:W-:Y:S04]  /*05c0*/  STG.E desc[UR6][R8.64+0x14], R20 ;  /* 0x0000141408007986 */ /* 0x004fe8000c101906 */
[----:B------:R-:W-:Y:S04]  /*05d0*/  STG.E desc[UR6][R10.64+0x18], R22 ;  /* 0x000018160a007986 */ /* 0x000fe8000c101906 */
[----:B------:R-:W-:Y:S01]  /*05e0*/  STG.E desc[UR6][R12.64+0x1c], R25 ;  /* 0x00001c190c007986 */ /* 0x000fe2000c101906 */
[----:B-1----:R-:W-:-:S10]  /*05f0*/  DMUL R18, R18, UR8 ;  /* 0x0000000812127c28 */ /* 0x002fd40008000000 */
[----:B------:R-:W1:Y:S02]  /*0600*/  F2F.F32.F64 R19, R18 ;  /* 0x0000001200137310 */ /* 0x000e640000301000 */
[----:B-1----:R-:W-:Y:S04]  /*0610*/  STG.E desc[UR6][R14.64+0x20], R19 ;  /* 0x000020130e007986 */ /* 0x002fe8000c101906 */
[----:B------:R-:W-:Y:S04]  /*0620*/  STS [UR4+0x20], R19 ;  /* 0x00002013ff007988 */ /* 0x000fe80008000804 */
[----:B0-----:R-:W-:Y:S01]  /*0630*/  STG.E desc[UR6][R16.64+0x24], R21 ;  /* 0x0000241510007986 */ /* 0x001fe2000c101906 */
[----:B------:R-:W-:Y:S05]  /*0640*/  EXIT ;  /* 0x000000000000794d */ /* 0x000fea0003800000 */
.L_x_30:
        /* <DEDUP_REMOVED lines=11> */
.L_x_110:


//--------------------- .text._Z9kernel_48PfS_S_S_S_S_S_S_S_S_ --------------------------
	.section	.text._Z9kernel_48PfS_S_S_S_S_S_S_S_S_,"ax",@progbits
	.align	128
        .global         _Z9kernel_48PfS_S_S_S_S_S_S_S_S_
        .type           _Z9kernel_48PfS_S_S_S_S_S_S_S_S_,@function
        .size           _Z9kernel_48PfS_S_S_S_S_S_S_S_S_,(.L_x_111 - _Z9kernel_48PfS_S_S_S_S_S_S_S_S_)
        .other          _Z9kernel_48PfS_S_S_S_S_S_S_S_S_,@"STO_CUDA_ENTRY STV_DEFAULT"
_Z9kernel_48PfS_S_S_S_S_S_S_S_S_:
.text._Z9kernel_48PfS_S_S_S_S_S_S_S_S_:
        /* <DEDUP_REMOVED lines=12> */
[----:B------:R-:W-:Y:S04]  /*00c0*/  LDS.64 R10, [UR4] ;  /* 0x00000004ff0a7984 */ /* 0x000fe80008000a00 */
[----:B------:R-:W0:Y:S04]  /*00d0*/  LDS R6, [R0] ;  /* 0x0000000000067984 */ /* 0x000e280000000800 */
        /* <DEDUP_REMOVED lines=48> */
[----:B0-----:R0:W-:Y:S04]  /*03e0*/  STS [UR4+0x20], R2 ;  /* 0x00002002ff007988 */ /* 0x0011e80008000804 */
[----:B------:R-:W1:Y:S01]  /*03f0*/  LDS R8, [R0] ;  /* 0x0000000000087984 */ /* 0x000e620000000800 */
[----:B0-----:R-:W0:Y:S01]  /*0400*/  LDC.64 R2, c[0x0][0x388] ;  /* 0x0000e200ff027b82 */ /* 0x001e220000000a00 */
[----:B-1----:R-:W1:Y:S02]  /*0410*/  F2F.F64.F32 R4, R8 ;  /* 0x0000000800047310 */ /* 0x002e640000201800 */
        /* <DEDUP_REMOVED lines=10> */
[----:B------:R-:W2:Y:S05]  /*04c0*/  LDCU.64 UR6, c[0x0][0x358] ;  /* 0x00006b00ff0677ac */ /* 0x000eaa0008000a00 */
[----:B------:R5:W3:Y:S04]  /*04d0*/  F2F.F32.F64 R20, R6 ;  /* 0x0000000600147310 */ /* 0x000ae80000301000 */
[----:B-----5:R-:W5:Y:S01]  /*04e0*/  LDC.64 R6, c[0x0][0x3a0] ;  /* 0x0000e800ff067b82 */ /* 0x020f620000000a00 */
[----:B--2---:R2:W-:Y:S04]  /*04f0*/  STG.E desc[UR6][R18.64], R10 ;  /* 0x0000000a12007986 */ /* 0x0045e8000c101906 */
[----:B---3--:R-:W-:Y:S04]  /*0500*/  STS [UR4+0x20], R20 ;  /* 0x00002014ff007988 */ /* 0x008fe80008000804 */
[----:B------:R-:W3:Y:S04]  /*0510*/  LDS R16, [R0] ;  /* 0x0000000000107984 */ /* 0x000ee80000000800 */
[----:B0-----:R0:W-:Y:S01]  /*0520*/  STG.E desc[UR6][R2.64+0x4], R11 ;  /* 0x0000040b02007986 */ /* 0x0011e2000c101906 */
[----:B--2---:R-:W2:Y:S08]  /*0530*/  LDC.64 R18, c[0x0][0x3c8] ;  /* 0x0000f200ff127b82 */ /* 0x004eb00000000a00 */
[----:B0-----:R-:W0:Y:S08]  /*0540*/  LDC.64 R2, c[0x0][0x390] ;  /* 0x0000e400ff027b82 */ /* 0x001e300000000a00 */
[----:B------:R-:W2:Y:S01]  /*0550*/  LDC.64 R10, c[0x0][0x3b0] ;  /* 0x0000ec00ff0a7b82 */ /* 0x000ea20000000a00 */
[----:B---3--:R3:W4:Y:S01]  /*0560*/  F2F.F64.F32 R12, R16 ;  /* 0x00000010000c7310 */ /* 0x0087220000201800 */
[----:B0-----:R-:W-:Y:S04]  /*0570*/  STG.E desc[UR6][R2.64+0x8], R21 ;  /* 0x0000081502007986 */ /* 0x001fe8000c101906 */
[----:B-1----:R-:W-:Y:S02]  /*0580*/  STG.E desc[UR6][R4.64+0xc], R29 ;  /* 0x00000c1d04007986 */ /* 0x002fe4000c101906 */
[----:B---3--:R-:W0:Y:S01]  /*0590*/  LDC.64 R16, c[0x0][0x3c0] ;  /* 0x0000f000ff107b82 */ /* 0x008e220000000a00 */
[----:B----4-:R-:W-:-:S10]  /*05a0*/  DMUL R12, R12, UR8 ;  /* 0x000000080c0c7c28 */ /* 0x010fd40008000000 */
[----:B------:R-:W5:Y:S02]  /*05b0*/  F2F.F32.F64 R13, R12 ;  /* 0x0000000c000d7310 */ /* 0x000f640000301000 */
[----:B-----5:R-:W-:Y:S04]  /*05c0*/  STG.E desc[UR6][R6.64+0x10], R13 ;  /* 0x0000100d06007986 */ /* 0x020fe8000c101906 */
[----:B------:R-:W-:Y:S04]  /*05d0*/  STG.E desc[UR6][R8.64+0x14], R22 ;  /* 0x0000141608007986 */ /* 0x000fe8000c101906 */
[----:B--2---:R-:W-:Y:S04]  /*05e0*/  STG.E desc[UR6][R10.64+0x18], R25 ;  /* 0x000018190a007986 */ /* 0x004fe8000c101906 */
[----:B------:R-:W-:Y:S04]  /*05f0*/  STG.E desc[UR6][R14.64+0x1c], R27 ;  /* 0x00001c1b0e007986 */ /* 0x000fe8000c101906 */
[----:B0-----:R-:W-:Y:S04]  /*0600*/  STG.E desc[UR6][R16.64+0x20], R20 ;  /* 0x0000201410007986 */ /* 0x001fe8000c101906 */
[----:B------:R-:W-:Y:S04]  /*0610*/  STS [UR4+0x10], R13 ;  /* 0x0000100dff007988 */ /* 0x000fe80008000804 */
[----:B------:R-:W-:Y:S01]  /*0620*/  STG.E desc[UR6][R18.64+0x24], R23 ;  /* 0x0000241712007986 */ /* 0x000fe2000c101906 */
[----:B------:R-:W-:Y:S05]  /*0630*/  EXIT ;  /* 0x000000000000794d */ /* 0x000fea0003800000 */
.L_x_31:
        /* <DEDUP_REMOVED lines=12> */
.L_x_111:


//--------------------- .text._Z9kernel_47PfS_S_S_S_S_S_S_S_S_ --------------------------
	.section	.text._Z9kernel_47PfS_S_S_S_S_S_S_S_S_,"ax",@progbits
	.align	128
        .global         _Z9kernel_47PfS_S_S_S_S_S_S_S_S_
        .type           _Z9kernel_47PfS_S_S_S_S_S_S_S_S_,@function
        .size           _Z9kernel_47PfS_S_S_S_S_S_S_S_S_,(.L_x_112 - _Z9kernel_47PfS_S_S_S_S_S_S_S_S_)
        .other          _Z9kernel_47PfS_S_S_S_S_S_S_S_S_,@"STO_CUDA_ENTRY STV_DEFAULT"
_Z9kernel_47PfS_S_S_S_S_S_S_S_S_:
.text._Z9kernel_47PfS_S_S_S_S_S_S_S_S_:
        /* <DEDUP_REMOVED lines=83> */
[----:B------:R-:W0:Y:S01]  /*0530*/  LDCU.64 UR6, c[0x0][0x358] ;  /* 0x00006b00ff0677ac */ /* 0x000e220008000a00 */
[----:B------:R-:W2:Y:S04]  /*0540*/  LDC.64 R2, c[0x0][0x390] ;  /* 0x0000e400ff027b82 */ /* 0x000ea80000000a00 */
[----:B------:R3:W1:Y:S04]  /*0550*/  F2F.F32.F64 R20, R12 ;  /* 0x0000000c00147310 */ /* 0x0006680000301000 */
        /* <DEDUP_REMOVED lines=15> */
.L_x_32:
        /* <DEDUP_REMOVED lines=11> */
.L_x_112:


//--------------------- .text._Z9kernel_46PfS_S_S_S_S_S_S_S_S_ --------------------------
	.section	.text._Z9kernel_46PfS_S_S_S_S_S_S_S_S_,"ax",@progbits
	.align	128
        .global         _Z9kernel_46PfS_S_S_S_S_S_S_S_S_
        .type           _Z9kernel_46PfS_S_S_S_S_S_S_S_S_,@function
        .size           _Z9kernel_46PfS_S_S_S_S_S_S_S_S_,(.L_x_113 - _Z9kernel_46PfS_S_S_S_S_S_S_S_S_)
        .other          _Z9kernel_46PfS_S_S_S_S_S_S_S_S_,@"STO_CUDA_ENTRY STV_DEFAULT"
_Z9kernel_46PfS_S_S_S_S_S_S_S_S_:
.text._Z9kernel_46PfS_S_S_S_S_S_S_S_S_:
        /* <DEDUP_REMOVED lines=72> */
[----:B------:R-:W-:-:S08]  /*0480*/  UMOV UR7, 0x4034b794 ;  /* 0x4034b79400077882 */ /* 0x000fd00000000000 */
[----:B------:R-:W4:Y:S02]  /*0490*/  F2F.F32.F64 R4, R4 ;  /* 0x0000000400047310 */ /* 0x000f240000301000 */
[----:B----4-:R4:W-:Y:S04]  /*04a0*/  STS [UR4+0x10], R4 ;  /* 0x00001004ff007988 */ /* 0x0109e80008000804 */
[----:B------:R-:W5:Y:S01]  /*04b0*/  LDS R9, [R0] ;  /* 0x0000000000097984 */ /* 0x000f620000000800 */
[----:B----4-:R-:W4:Y:S01]  /*04c0*/  LDC.64 R4, c[0x0][0x398] ;  /* 0x0000e600ff047b82 */ /* 0x010f220000000a00 */
[----:B-----5:R5:W2:Y:S07]  /*04d0*/  F2F.F64.F32 R6, R9 ;  /* 0x0000000900067310 */ /* 0x020aae0000201800 */
        /* <DEDUP_REMOVED lines=14> */
[----:B-1----:R-:W0:Y:S01]  /*05c0*/  LDC.64 R14, c[0x0][0x3b8] ;  /* 0x0000ee00ff0e7b82 */ /* 0x002e220000000a00 */
[----:B-----5:R-:W-:-:S10]  /*05d0*/  DMUL R12, R12, UR8 ;  /* 0x000000080c0c7c28 */ /* 0x020fd40008000000 */
[----:B------:R-:W3:Y:S02]  /*05e0*/  F2F.F32.F64 R13, R12 ;  /* 0x0000000c000d7310 */ /* 0x000ee40000301000 */
[----:B---3--:R-:W-:Y:S04]  /*05f0*/  STG.E desc[UR6][R6.64+0x10], R13 ;  /* 0x0000100d06007986 */ /* 0x008fe8000c101906 */
[----:B------:R-:W-:Y:S04]  /*0600*/  STG.E desc[UR6][R8.64+0x14], R29 ;  /* 0x0000141d08007986 */ /* 0x000fe8000c101906 */
[----:B------:R-:W-:Y:S04]  /*0610*/  STG.E desc[UR6][R10.64+0x18], R21 ;  /* 0x000018150a007986 */ /* 0x000fe8000c101906 */
[----:B0-----:R-:W-:Y:S04]  /*0620*/  STG.E desc[UR6][R14.64+0x1c], R22 ;  /* 0x00001c160e007986 */ /* 0x001fe8000c101906 */
[----:B------:R-:W-:Y:S04]  /*0630*/  STG.E desc[UR6][R16.64+0x20], R25 ;  /* 0x0000201910007986 */ /* 0x000fe8000c101906 */
[----:B------:R-:W-:Y:S04]  /*0640*/  STS [UR4+0x10], R13 ;  /* 0x0000100dff007988 */ /* 0x000fe80008000804 */
[----:B--2---:R-:W-:Y:S01]  /*0650*/  STG.E desc[UR6][R18.64+0x24], R24 ;  /* 0x0000241812007986 */ /* 0x004fe2000c101906 */
[----:B------:R-:W-:Y:S05]  /*0660*/  EXIT ;  /* 0x000000000000794d */ /* 0x000fea0003800000 */
.L_x_33:
        /* <DEDUP_REMOVED lines=9> */
.L_x_113:


//--------------------- .text._Z9kernel_45PfS_S_S_S_S_S_S_S_S_ --------------------------
	.section	.text._Z9kernel_45PfS_S_S_S_S_S_S_S_S_,"ax",@progbits
	.align	128
        .global         _Z9kernel_45PfS_S_S_S_S_S_S_S_S_
        .type           _Z9kernel_45PfS_S_S_S_S_S_S_S_S_,@function
        .size           _Z9kernel_45PfS_S_S_S_S_S_S_S_S_,(.L_x_114 - _Z9kernel_45PfS_S_S_S_S_S_S_S_S_)
        .other          _Z9kernel_45PfS_S_S_S_S_S_S_S_S_,@"STO_CUDA_ENTRY STV_DEFAULT"
_Z9kernel_45PfS_S_S_S_S_S_S_S_S_:
.text._Z9kernel_45PfS_S_S_S_S_S_S_S_S_:
        /* <DEDUP_REMOVED lines=8> */
[----:B------:R-:W2:Y:S01]  /*0080*/  LDC.64 R12, c[0x0][0x3b8] ;  /* 0x0000ee00ff0c7b82 */ /* 0x000ea20000000a00 */
        /* <DEDUP_REMOVED lines=56> */
[----:B-1----:R1:W3:Y:S07]  /*0410*/  F2F.F64.F32 R4, R8 ;  /* 0x0000000800047310 */ /* 0x0022ee0000201800 */
[----:B-1----:R-:W1:Y:S01]  /*0420*/  LDC.64 R8, c[0x0][0x388] ;  /* 0x0000e200ff087b82 */ /* 0x002e620000000a00 */
[----:B---3--:R-:W-:Y:S01]  /*0430*/  DMUL R4, R4, UR6 ;  /* 0x0000000604047c28 */ /* 0x008fe20008000000 */
[----:B------:R-:W-:Y:S01]  /*0440*/  UMOV UR6, 0xa1f8e3ac ;  /* 0xa1f8e3ac00067882 */ /* 0x000fe20000000000 */
[----:B------:R-:W-:-:S04]  /*0450*/  UMOV UR7, 0x402580d2 ;  /* 0x402580d200077882 */ /* 0x000fc80000000000 */
[----:B------:R3:W4:Y:S04]  /*0460*/  F2F.F32.F64 R24, R4 ;  /* 0x0000000400187310 */ /* 0x0007280000301000 */
[----:B---3--:R-:W3:Y:S01]  /*0470*/  LDC.64 R4, c[0x0][0x398] ;  /* 0x0000e600ff047b82 */ /* 0x008ee20000000a00 */
        /* <DEDUP_REMOVED lines=10> */
[----:B------:R-:W2:Y:S01]  /*0520*/  LDS R16, [R0] ;  /* 0x0000000000107984 */ /* 0x000ea20000000800 */
[----:B0-----:R-:W0:Y:S03]  /*0530*/  LDC.64 R2, c[0x0][0x390] ;  /* 0x0000e400ff027b82 */ /* 0x001e260000000a00 */
[----:B-1----:R1:W-:Y:S05]  /*0540*/  STG.E desc[UR6][R8.64+0x4], R24 ;  /* 0x0000041808007986 */ /* 0x0023ea000c101906 */
[----:B------:R-:W4:Y:S08]  /*0550*/  LDC.64 R18, c[0x0][0x3c8] ;  /* 0x0000f200ff127b82 */ /* 0x000f300000000a00 */
[----:B-1----:R-:W1:Y:S01]  /*0560*/  LDC.64 R8, c[0x0][0x3a8] ;  /* 0x0000ea00ff087b82 */ /* 0x002e620000000a00 */
[----:B0-----:R-:W-:Y:S04]  /*0570*/  STG.E desc[UR6][R2.64+0x8], R23 ;  /* 0x0000081702007986 */ /* 0x001fe8000c101906 */
[----:B---3--:R-:W-:Y:S04]  /*0580*/  STG.E desc[UR6][R4.64+0xc], R29 ;  /* 0x00000c1d04007986 */ /* 0x008fe8000c101906 */
[----:B-----5:R-:W-:Y:S01]  /*0590*/  STG.E desc[UR6][R6.64+0x10], R27 ;  /* 0x0000101b06007986 */ /* 0x020fe2000c101906 */
[----:B--2---:R0:W2:Y:S02]  /*05a0*/  F2F.F64.F32 R14, R16 ;  /* 0x00000010000e7310 */ /* 0x0040a40000201800 */
[----:B0-----:R-:W0:Y:S01]  /*05b0*/  LDC.64 R16, c[0x0][0x3c0] ;  /* 0x0000f000ff107b82 */ /* 0x001e220000000a00 */
[----:B--2---:R-:W-:-:S10]  /*05c0*/  DMUL R14, R14, UR8 ;  /* 0x000000080e0e7c28 */ /* 0x004fd40008000000 */
[----:B------:R-:W1:Y:S02]  /*05d0*/  F2F.F32.F64 R15, R14 ;  /* 0x0000000e000f7310 */ /* 0x000e640000301000 */
[----:B-1----:R-:W-:Y:S04]  /*05e0*/  STG.E desc[UR6][R8.64+0x14], R15 ;  /* 0x0000140f08007986 */ /* 0x002fe8000c101906 */
[----:B----4-:R-:W-:Y:S04]  /*05f0*/  STG.E desc[UR6][R10.64+0x18], R21 ;  /* 0x000018150a007986 */ /* 0x010fe8000c101906 */
[----:B------:R-:W-:Y:S04]  /*0600*/  STG.E desc[UR6][R12.64+0x1c], R20 ;  /* 0x00001c140c007986 */ /* 0x000fe8000c101906 */
[----:B0-----:R-:W-:Y:S04]  /*0610*/  STG.E desc[UR6][R16.64+0x20], R22 ;  /* 0x0000201610007986 */ /* 0x001fe8000c101906 */
[----:B------:R-:W-:Y:S04]  /*0620*/  STS [UR4+0x14], R15 ;  /* 0x0000140fff007988 */ /* 0x000fe80008000804 */
[----:B------:R-:W-:Y:S01]  /*0630*/  STG.E desc[UR6][R18.64+0x24], R25 ;  /* 0x0000241912007986 */ /* 0x000fe2000c101906 */
[----:B------:R-:W-:Y:S05]  /*0640*/  EXIT ;  /* 0x000000000000794d */ /* 0x000fea0003800000 */
.L_x_34:
        /* <DEDUP_REMOVED lines=11> */
.L_x_114:


//--------------------- .text._Z9kernel_44PfS_S_S_S_S_S_S_S_S_ --------------------------
	.section	.text._Z9kernel_44PfS_S_S_S_S_S_S_S_S_,"ax",@progbits
	.align	128
        .global         _Z9kernel_44PfS_S_S_S_S_S_S_S_S_
        .type           _Z9kernel_44PfS_S_S_S_S_S_S_S_S_,@function
        .size           _Z9kernel_44PfS_S_S_S_S_S_S_S_S_,(.L_x_115 - _Z9kernel_44PfS_S_S_S_S_S_S_S_S_)
        .other          _Z9kernel_44PfS_S_S_S_S_S_S_S_S_,@"STO_CUDA_ENTRY STV_DEFAULT"
_Z9kernel_44PfS_S_S_S_S_S_S_S_S_:
.text._Z9kernel_44PfS_S_S_S_S_S_S_S_S_:
        /* <DEDUP_REMOVED lines=82> */
[----:B------:R-:W1:Y:S01]  /*0520*/  LDCU.64 UR6, c[0x0][0x358] ;  /* 0x00006b00ff0677ac */ /* 0x000e620008000a00 */
[----:B------:R-:W2:Y:S04]  /*0530*/  LDC.64 R2, c[0x0][0x390] ;  /* 0x0000e400ff027b82 */ /* 0x000ea80000000a00 */
[----:B------:R3:W1:Y:S04]  /*0540*/  F2F.F32.F64 R20, R14 ;  /* 0x0000000e00147310 */ /* 0x0006680000301000 */
[----:B---3--:R-:W3:Y:S01]  /*0550*/  LDC.64 R14, c[0x0][0x3c0] ;  /* 0x0000f000ff0e7b82 */ /* 0x008ee20000000a00 */
[----:B-1----:R1:W-:Y:S04]  /*0560*/  STG.E desc[UR6][R4.64], R20 ;  /* 0x0000001404007986 */ /* 0x0023e8000c101906 */
[----:B0-----:R0:W-:Y:S04]  /*0570*/  STG.E desc[UR6][R8.64+0x4], R18 ;  /* 0x0000041208007986 */ /* 0x0011e8000c101906 */
[----:B--2---:R-:W-:Y:S01]  /*0580*/  STG.E desc[UR6][R2.64+0x8], R22 ;  /* 0x0000081602007986 */ /* 0x004fe2000c101906 */
[----:B-1----:R-:W1:Y:S03]  /*0590*/  LDC.64 R4, c[0x0][0x398] ;  /* 0x0000e600ff047b82 */ /* 0x002e660000000a00 */
[----:B------:R-:W-:Y:S05]  /*05a0*/  STS [UR4], R20 ;  /* 0x00000014ff007988 */ /* 0x000fea0008000804 */
[----:B0-----:R-:W0:Y:S01]  /*05b0*/  LDC.64 R8, c[0x0][0x3a8] ;  /* 0x0000ea00ff087b82 */ /* 0x001e220000000a00 */
[----:B-1----:R-:W-:Y:S04]  /*05c0*/  STG.E desc[UR6][R4.64+0xc], R29 ;  /* 0x00000c1d04007986 */ /* 0x002fe8000c101906 */
[----:B-----5:R-:W-:Y:S04]  /*05d0*/  STG.E desc[UR6][R6.64+0x10], R24 ;  /* 0x0000101806007986 */ /* 0x020fe8000c101906 */
[----:B0-----:R-:W-:Y:S04]  /*05e0*/  STG.E desc[UR6][R8.64+0x14], R27 ;  /* 0x0000141b08007986 */ /* 0x001fe8000c101906 */
[----:B----4-:R-:W-:Y:S04]  /*05f0*/  STG.E desc[UR6][R10.64+0x18], R23 ;  /* 0x000018170a007986 */ /* 0x010fe8000c101906 */
[----:B------:R-:W-:Y:S04]  /*0600*/  STG.E desc[UR6][R12.64+0x1c], R25 ;  /* 0x00001c190c007986 */ /* 0x000fe8000c101906 */
[----:B---3--:R-:W-:Y:S04]  /*0610*/  STG.E desc[UR6][R14.64+0x20], R19 ;  /* 0x000020130e007986 */ /* 0x008fe8000c101906 */
[----:B------:R-:W-:Y:S01]  /*0620*/  STG.E desc[UR6][R16.64+0x24], R21 ;  /* 0x0000241510007986 */ /* 0x000fe2000c101906 */
[----:B------:R-:W-:Y:S05]  /*0630*/  EXIT ;  /* 0x000000000000794d */ /* 0x000fea0003800000 */
.L_x_35:
        /* <DEDUP_REMOVED lines=12> */
.L_x_115:


//--------------------- .text._Z9kernel_43PfS_S_S_S_S_S_S_S_S_ --------------------------
	.section	.text._Z9kernel_43PfS_S_S_S_S_S_S_S_S_,"ax",@progbits
	.align	128
        .global         _Z9kernel_43PfS_S_S_S_S_S_S_S_S_
        .type           _Z9kernel_43PfS_S_S_S_S_S_S_S_S_,@function
        .size           _Z9kernel_43PfS_S_S_S_S_S_S_S_S_,(.L_x_116 - _Z9kernel_43PfS_S_S_S_S_S_S_S_S_)
        .other          _Z9kernel_43PfS_S_S_S_S_S_S_S_S_,@"STO_CUDA_ENTRY STV_DEFAULT"
_Z9kernel_43PfS_S_S_S_S_S_S_S_S_:
.text._Z9kernel_43PfS_S_S_S_S_S_S_S_S_:
        /* <DEDUP_REMOVED lines=76> */
[----:B------:R-:W2:Y:S01]  /*04c0*/  LDCU.64 UR6, c[0x0][0x358] ;  /* 0x00006b00ff0677ac */ /* 0x000ea20008000a00 */
[----:B------:R-:W2:Y:S08]  /*04d0*/  LDS.128 R4, [UR4] ;  /* 0x00000004ff047984 */ /* 0x000eb00008000c00 */
[----:B------:R-:W3:Y:S02]  /*04e0*/  F2F.F32.F64 R18, R18 ;  /* 0x0000001200127310 */ /* 0x000ee40000301000 */
[----:B---3--:R-:W-:Y:S04]  /*04f0*/  STS [UR4+0x10], R18 ;  /* 0x00001012ff007988 */ /* 0x008fe80008000804 */
[----:B------:R-:W3:Y:S04]  /*0500*/  LDS R24, [R8] ;  /* 0x0000000008187984 */ /* 0x000ee80000000800 */
[----:B--2---:R2:W-:Y:S04]  /*0510*/  STG.E desc[UR6][R28.64], R4 ;  /* 0x000000041c007986 */ /* 0x0045e8000c101906 */
[----:B----4-:R4:W-:Y:S01]  /*0520*/  STG.E desc[UR6][R10.64+0x4], R15 ;  /* 0x0000040f0a007986 */ /* 0x0109e2000c101906 */
[----:B--2---:R-:W2:Y:S08]  /*0530*/  LDC.64 R4, c[0x0][0x3c8] ;  /* 0x0000f200ff047b82 */ /* 0x004eb00000000a00 */
[----:B----4-:R-:W4:Y:S01]  /*0540*/  LDC.64 R14, c[0x0][0x390] ;  /* 0x0000e400ff0e7b82 */ /* 0x010f220000000a00 */
[----:B---3--:R-:W3:Y:S07]  /*0550*/  F2F.F64.F32 R24, R24 ;  /* 0x0000001800187310 */ /* 0x008eee0000201800 */
[----:B------:R-:W2:Y:S01]  /*0560*/  LDC.64 R10, c[0x0][0x3b8] ;  /* 0x0000ee00ff0a7b82 */ /* 0x000ea20000000a00 */
[----:B---3--:R-:W-:-:S07]  /*0570*/  DMUL R26, R24, UR8 ;  /* 0x00000008181a7c28 */ /* 0x008fce0008000000 */
[----:B------:R-:W3:Y:S01]  /*0580*/  LDC.64 R24, c[0x0][0x3c0] ;  /* 0x0000f000ff187b82 */ /* 0x000ee20000000a00 */
[----:B----4-:R-:W-:Y:S04]  /*0590*/  STG.E desc[UR6][R14.64+0x8], R6 ;  /* 0x000008060e007986 */ /* 0x010fe8000c101906 */
[----:B------:R-:W-:Y:S01]  /*05a0*/  STG.E desc[UR6][R22.64+0xc], R7 ;  /* 0x00000c0716007986 */ /* 0x000fe2000c101906 */
[----:B------:R-:W0:Y:S03]  /*05b0*/  F2F.F32.F64 R27, R26 ;  /* 0x0000001a001b7310 */ /* 0x000e260000301000 */
[----:B-1----:R-:W-:Y:S04]  /*05c0*/  STG.E desc[UR6][R20.64+0x10], R18 ;  /* 0x0000101214007986 */ /* 0x002fe8000c101906 */
[----:B0-----:R-:W-:Y:S04]  /*05d0*/  STG.E desc[UR6][R16.64+0x14], R27 ;  /* 0x0000141b10007986 */ /* 0x001fe8000c101906 */
[----:B-----5:R-:W-:Y:S04]  /*05e0*/  STG.E desc[UR6][R12.64+0x18], R2 ;  /* 0x000018020c007986 */ /* 0x020fe8000c101906 */
[----:B--2---:R-:W-:Y:S04]  /*05f0*/  STG.E desc[UR6][R10.64+0x1c], R3 ;  /* 0x00001c030a007986 */ /* 0x004fe8000c101906 */
[----:B---3--:R-:W-:Y:S04]  /*0600*/  STG.E desc[UR6][R24.64+0x20], R9 ;  /* 0x0000200918007986 */ /* 0x008fe8000c101906 */
[----:B------:R-:W-:Y:S04]  /*0610*/  STS [UR4+0x14], R27 ;  /* 0x0000141bff007988 */ /* 0x000fe80008000804 */
[----:B------:R-:W-:Y:S01]  /*0620*/  STG.E desc[UR6][R4.64+0x24], R0 ;  /* 0x0000240004007986 */ /* 0x000fe2000c101906 */
[----:B------:R-:W-:Y:S05]  /*0630*/  EXIT ;  /* 0x000000000000794d */ /* 0x000fea0003800000 */
.L_x_36:
        /* <DEDUP_REMOVED lines=12> */
.L_x_116:


//--------------------- .text._Z9kernel_42PfS_S_S_S_S_S_S_S_S_ --------------------------
	.section	.text._Z9kernel_42PfS_S_S_S_S_S_S_S_S_,"ax",@progbits
	.align	128
        .global         _Z9kernel_42PfS_S_S_S_S_S_S_S_S_
        .type           _Z9kernel_42PfS_S_S_S_S_S_S_S_S_,@function
        .size           _Z9kernel_42PfS_S_S_S_S_S_S_S_S_,(.L_x_117 - _Z9kernel_42PfS_S_S_S_S_S_S_S_S_)
        .other          _Z9kernel_42PfS_S_S_S_S_S_S_S_S_,@"STO_CUDA_ENTRY STV_DEFAULT"
_Z9kernel_42PfS_S_S_S_S_S_S_S_S_:
.text._Z9kernel_42PfS_S_S_S_S_S_S_S_S_:
        /* <DEDUP_REMOVED lines=13> */
[----:B------:R-:W-:Y:S06]  /*00d0*/  LDS.64 R14, [UR4] ;  /* 0x00000004ff0e7984 */ /* 0x000fec0008000a00 */
        /* <DEDUP_REMOVED lines=64> */
[----:B------:R-:W-:Y:S04]  /*04e0*/  LDS.64 R8, [UR4+0x18] ;  /* 0x00001804ff087984 */ /* 0x000fe80008000a00 */
[----:B------:R3:W1:Y:S04]  /*04f0*/  F2F.F32.F64 R17, R10 ;  /* 0x0000000a00117310 */ /* 0x0006680000301000 */
[----:B---3--:R-:W3:Y:S01]  /*0500*/  LDC.64 R10, c[0x0][0x390] ;  /* 0x0000e400ff0a7b82 */ /* 0x008ee20000000a00 */
[----:B--2---:R-:W-:Y:S04]  /*0510*/  STG.E desc[UR6][R28.64], R14 ;  /* 0x0000000e1c007986 */ /* 0x004fe8000c101906 */
[----:B-1----:R-:W-:Y:S04]  /*0520*/  STS [UR4+0x14], R17 ;  /* 0x00001411ff007988 */ /* 0x002fe80008000804 */
[----:B------:R-:W1:Y:S04]  /*0530*/  LDS R18, [R2] ;  /* 0x0000000002127984 */ /* 0x000e680000000800 */
[----:B----4-:R2:W-:Y:S04]  /*0540*/  STG.E desc[UR6][R6.64+0x4], R15 ;  /* 0x0000040f06007986 */ /* 0x0105e8000c101906 */
[----:B---3--:R-:W-:Y:S01]  /*0550*/  STG.E desc[UR6][R10.64+0x8], R3 ;  /* 0x000008030a007986 */ /* 0x008fe2000c101906 */
[----:B--2---:R-:W2:Y:S08]  /*0560*/  LDC.64 R6, c[0x0][0x398] ;  /* 0x0000e600ff067b82 */ /* 0x004eb00000000a00 */
[----:B------:R-:W3:Y:S01]  /*0570*/  LDC.64 R14, c[0x0][0x3a0] ;  /* 0x0000e800ff0e7b82 */ /* 0x000ee20000000a00 */
[----:B-1----:R-:W1:Y:S02]  /*0580*/  F2F.F64.F32 R18, R18 ;  /* 0x0000001200127310 */ /* 0x002e640000201800 */
[----:B-1----:R-:W-:-:S05]  /*0590*/  DMUL R26, R18, UR8 ;  /* 0x00000008121a7c28 */ /* 0x002fca0008000000 */
[----:B------:R-:W1:Y:S05]  /*05a0*/  LDC.64 R18, c[0x0][0x3c8] ;  /* 0x0000f200ff127b82 */ /* 0x000e6a0000000a00 */
[----:B------:R-:W2:Y:S02]  /*05b0*/  F2F.F32.F64 R27, R26 ;  /* 0x0000001a001b7310 */ /* 0x000ea40000301000 */
[----:B--2---:R-:W-:Y:S04]  /*05c0*/  STG.E desc[UR6][R6.64+0xc], R27 ;  /* 0x00000c1b06007986 */ /* 0x004fe8000c101906 */
[----:B---3--:R-:W-:Y:S04]  /*05d0*/  STG.E desc[UR6][R14.64+0x10], R0 ;  /* 0x000010000e007986 */ /* 0x008fe8000c101906 */
[----:B-----5:R-:W-:Y:S04]  /*05e0*/  STG.E desc[UR6][R12.64+0x14], R17 ;  /* 0x000014110c007986 */ /* 0x020fe8000c101906 */
[----:B------:R-:W-:Y:S04]  /*05f0*/  STG.E desc[UR6][R24.64+0x18], R8 ;  /* 0x0000180818007986 */ /* 0x000fe8000c101906 */
[----:B------:R-:W-:Y:S04]  /*0600*/  STG.E desc[UR6][R22.64+0x1c], R9 ;  /* 0x00001c0916007986 */ /* 0x000fe8000c101906 */
[----:B0-----:R-:W-:Y:S04]  /*0610*/  STG.E desc[UR6][R20.64+0x20], R4 ;  /* 0x0000200414007986 */ /* 0x001fe8000c101906 */
[----:B------:R-:W-:Y:S04]  /*0620*/  STS [UR4+0xc], R27 ;  /* 0x00000c1bff007988 */ /* 0x000fe80008000804 */
[----:B-1----:R-:W-:Y:S01]  /*0630*/  STG.E desc[UR6][R18.64+0x24], R5 ;  /* 0x0000240512007986 */ /* 0x002fe2000c101906 */
[----:B------:R-:W-:Y:S05]  /*0640*/  EXIT ;  /* 0x000000000000794d */ /* 0x000fea0003800000 */
.L_x_37:
        /* <DEDUP_REMOVED lines=11> */
.L_x_117:


//--------------------- .text._Z9kernel_41PfS_S_S_S_S_S_S_S_S_ --------------------------
	.section	.text._Z9kernel_41PfS_S_S_S_S_S_S_S_S_,"ax",@progbits
	.align	128
        .global         _Z9kernel_41PfS_S_S_S_S_S_S_S_S_
        .type           _Z9kernel_41PfS_S_S_S_S_S_S_S_S_,@function
        .size           _Z9kernel_41PfS_S_S_S_S_S_S_S_S_,(.L_x_118 - _Z9kernel_41PfS_S_S_S_S_S_S_S_S_)
        .other          _Z9kernel_41PfS_S_S_S_S_S_S_S_S_,@"STO_CUDA_ENTRY STV_DEFAULT"
_Z9kernel_41PfS_S_S_S_S_S_S_S_S_:
.text._Z9kernel_41PfS_S_S_S_S_S_S_S_S_:
        /* <DEDUP_REMOVED lines=81> */
[----:B------:R-:W3:Y:S01]  /*0510*/  LDS R0, [UR4+0x24] ;  /* 0x00002404ff007984 */ /* 0x000ee20008000800 */
[----:B--2---:R-:W2:Y:S02]  /*0520*/  F2F.F64.F32 R2, R2 ;  /* 0x0000000200027310 */ /* 0x004ea40000201800 */
[----:B--2---:R-:W-:Y:S01]  /*0530*/  DMUL R10, R2, UR6 ;  /* 0x00000006020a7c28 */ /* 0x004fe20008000000 */
[----:B------:R-:W1:Y:S01]  /*0540*/  LDCU.64 UR6, c[0x0][0x358] ;  /* 0x00006b00ff0677ac */ /* 0x000e620008000a00 */
[----:B------:R-:W2:Y:S04]  /*0550*/  LDC.64 R2, c[0x0][0x390] ;  /* 0x0000e400ff027b82 */ /* 0x000ea80000000a00 */
[----:B------:R0:W1:Y:S04]  /*0560*/  F2F.F32.F64 R18, R10 ;  /* 0x0000000a00127310 */ /* 0x0000680000301000 */
        /* <DEDUP_REMOVED lines=15> */
.L_x_38:
        /* <DEDUP_REMOVED lines=10> */
.L_x_118:


//--------------------- .text._Z9kernel_40PfS_S_S_S_S_S_S_S_S_ --------------------------
	.section	.text._Z9kernel_40PfS_S_S_S_S_S_S_S_S_,"ax",@progbits
	.align	128
        .global         _Z9kernel_40PfS_S_S_S_S_S_S_S_S_
        .type           _Z9kernel_40PfS_S_S_S_S_S_S_S_S_,@function
        .size           _Z9kernel_40PfS_S_S_S_S_S_S_S_S_,(.L_x_119 - _Z9kernel_40PfS_S_S_S_S_S_S_S_S_)
        .other          _Z9kernel_40PfS_S_S_S_S_S_S_S_S_,@"STO_CUDA_ENTRY STV_DEFAULT"
_Z9kernel_40PfS_S_S_S_S_S_S_S_S_:
.text._Z9kernel_40PfS_S_S_S_S_S_S_S_S_:
        /* <DEDUP_REMOVED lines=63> */
[----:B0-----:R-:W0:Y:S01]  /*03f0*/  LDC.64 R2, c[0x0][0x380] ;  /* 0x0000e000ff027b82 */ /* 0x001e220000000a00 */
[----:B-1----:R-:W-:Y:S04]  /*0400*/  STS [UR4+0x24], R25 ;  /* 0x00002419ff007988 */ /* 0x002fe80008000804 */
[----:B------:R-:W1:Y:S02]  /*0410*/  LDS R8, [R0] ;  /* 0x0000000000087984 */ /* 0x000e640000000800 */
[----:B-1----:R-:W1:Y:S02]  /*0420*/  F2F.F64.F32 R4, R8 ;  /* 0x0000000800047310 */ /* 0x002e640000201800 */
[----:B-1----:R-:W-:Y:S01]  /*0430*/  DMUL R4, R4, UR6 ;  /* 0x0000000604047c28 */ /* 0x002fe20008000000 */
[----:B------:R-:W-:Y:S01]  /*0440*/  UMOV UR6, 0x8a5ce5b4 ;  /* 0x8a5ce5b400067882 */ /* 0x000fe20000000000 */
[----:B------:R-:W-:-:S04]  /*0450*/  UMOV UR7, 0x403bc2ab ;  /* 0x403bc2ab00077882 */ /* 0x000fc80000000000 */
[----:B------:R1:W3:Y:S04]  /*0460*/  F2F.F32.F64 R10, R4 ;  /* 0x00000004000a7310 */ /* 0x0002e80000301000 */
[----:B-1----:R-:W1:Y:S01]  /*0470*/  LDC.64 R4, c[0x0][0x388] ;  /* 0x0000e200ff047b82 */ /* 0x002e620000000a00 */
[----:B---3--:R3:W-:Y:S04]  /*0480*/  STS [UR4+0x10], R10 ;  /* 0x0000100aff007988 */ /* 0x0087e80008000804 */
[----:B------:R-:W4:Y:S03]  /*0490*/  LDS R9, [R0] ;  /* 0x0000000000097984 */ /* 0x000f260000000800 */
[----:B---3--:R-:W3:Y:S01]  /*04a0*/  LDC.64 R10, c[0x0][0x3b0] ;  /* 0x0000ec00ff0a7b82 */ /* 0x008ee20000000a00 */
[----:B----4-:R4:W5:Y:S07]  /*04b0*/  F2F.F64.F32 R6, R9 ;  /* 0x0000000900067310 */ /* 0x01096e0000201800 */
        /* <DEDUP_REMOVED lines=12> */
[----:B0-----:R-:W-:Y:S01]  /*0580*/  STG.E desc[UR6][R2.64+0x8], R23 ;  /* 0x0000081702007986 */ /* 0x001fe2000c101906 */
[----:B--2---:R0:W2:Y:S03]  /*0590*/  F2F.F64.F32 R12, R14 ;  /* 0x0000000e000c7310 */ /* 0x0040a60000201800 */
[----:B-1----:R-:W-:Y:S03]  /*05a0*/  STG.E desc[UR6][R4.64+0xc], R29 ;  /* 0x00000c1d04007986 */ /* 0x002fe6000c101906 */
[----:B0-----:R-:W0:Y:S01]  /*05b0*/  LDC.64 R14, c[0x0][0x3b8] ;  /* 0x0000ee00ff0e7b82 */ /* 0x001e220000000a00 */
[----:B--2---:R-:W-:-:S10]  /*05c0*/  DMUL R12, R12, UR8 ;  /* 0x000000080c0c7c28 */ /* 0x004fd40008000000 */
[----:B------:R-:W5:Y:S02]  /*05d0*/  F2F.F32.F64 R13, R12 ;  /* 0x0000000c000d7310 */ /* 0x000f640000301000 */
[----:B-----5:R-:W-:Y:S04]  /*05e0*/  STG.E desc[UR6][R6.64+0x10], R13 ;  /* 0x0000100d06007986 */ /* 0x020fe8000c101906 */
[----:B----4-:R-:W-:Y:S04]  /*05f0*/  STG.E desc[UR6][R8.64+0x14], R21 ;  /* 0x0000141508007986 */ /* 0x010fe8000c101906 */
[----:B---3--:R-:W-:Y:S04]  /*0600*/  STG.E desc[UR6][R10.64+0x18], R20 ;  /* 0x000018140a007986 */ /* 0x008fe8000c101906 */
[----:B0-----:R-:W-:Y:S04]  /*0610*/  STG.E desc[UR6][R14.64+0x1c], R27 ;  /* 0x00001c1b0e007986 */ /* 0x001fe8000c101906 */
[----:B------:R-:W-:Y:S04]  /*0620*/  STG.E desc[UR6][R16.64+0x20], R22 ;  /* 0x0000201610007986 */ /* 0x000fe8000c101906 */
[----:B------:R-:W-:Y:S04]  /*0630*/  STS [UR4+0x10], R13 ;  /* 0x0000100dff007988 */ /* 0x000fe80008000804 */
[----:B------:R-:W-:Y:S01]  /*0640*/  STG.E desc[UR6][R18.64+0x24], R25 ;  /* 0x0000241912007986 */ /* 0x000fe2000c101906 */
[----:B------:R-:W-:Y:S05]  /*0650*/  EXIT ;  /* 0x000000000000794d */ /* 0x000fea0003800000 */
.L_x_39:
        /* <DEDUP_REMOVED lines=10> */
.L_x_119:


//--------------------- .text._Z9kernel_39PfS_S_S_S_S_S_S_S_S_ --------------------------
	.section	.text._Z9kernel_39PfS_S_S_S_S_S_S_S_S_,"ax",@progbits
	.align	128
        .global         _Z9kernel_39PfS_S_S_S_S_S_S_S_S_
        .type           _Z9kernel_39PfS_S_S_S_S_S_S_S_S_,@function
        .size           _Z9kernel_39PfS_S_S_S_S_S_S_S_S_,(.L_x_120 - _Z9kernel_39PfS_S_S_S_S_S_S_S_S_)
        .other          _Z9kernel_39PfS_S_S_S_S_S_S_S_S_,@"STO_CUDA_ENTRY STV_DEFAULT"
_Z9kernel_39PfS_S_S_S_S_S_S_S_S_:
.text._Z9kernel_39PfS_S_S_S_S_S_S_S_S_:
        /* <DEDUP_REMOVED lines=100> */
.L_x_40:
        /* <DEDUP_REMOVED lines=12> */
.L_x_120:


//--------------------- .text._Z9kernel_38PfS_S_S_S_S_S_S_S_S_ --------------------------
	.section	.text._Z9kernel_38PfS_S_S_S_S_S_S_S_S_,"ax",@progbits
	.align	128
        .global         _Z9kernel_38PfS_S_S_S_S_S_S_S_S_
        .type           _Z9kernel_38PfS_S_S_S_S_S_S_S_S_,@function
        .size           _Z9kernel_38PfS_S_S_S_S_S_S_S_S_,(.L_x_121 - _Z9kernel_38PfS_S_S_S_S_S_S_S_S_)
        .other          _Z9kernel_38PfS_S_S_S_S_S_S_S_S_,@"STO_CUDA_ENTRY STV_DEFAULT"
_Z9kernel_38PfS_S_S_S_S_S_S_S_S_:
.text._Z9kernel_38PfS_S_S_S_S_S_S_S_S_:
        /* <DEDUP_REMOVED lines=89> */
[----:B----4-:R-:W-:Y:S01]  /*0590*/  STG.E desc[UR6][R2.64+0x8], R29 ;  /* 0x0000081d02007986 */ /* 0x010fe2000c101906 */
[----:B-1----:R-:W1:Y:S03]  /*05a0*/  F2F.F64.F32 R18, R18 ;  /* 0x0000001200127310 */ /* 0x002e660000201800 */
[----:B-----5:R-:W-:Y:S04]  /*05b0*/  STG.E desc[UR6][R4.64+0xc], R25 ;  /* 0x00000c1904007986 */ /* 0x020fe8000c101906 */
[----:B---3--:R-:W-:Y:S04]  /*05c0*/  STG.E desc[UR6][R6.64+0x10], R20 ;  /* 0x0000101406007986 */ /* 0x008fe8000c101906 */
[----:B--2---:R-:W-:Y:S04]  /*05d0*/  STG.E desc[UR6][R8.64+0x14], R21 ;  /* 0x0000141508007986 */ /* 0x004fe8000c101906 */
[----:B------:R-:W-:Y:S01]  /*05e0*/  STG.E desc[UR6][R10.64+0x18], R23 ;  /* 0x000018170a007986 */ /* 0x000fe2000c101906 */
[----:B-1----:R-:W-:-:S03]  /*05f0*/  DMUL R18, R18, UR8 ;  /* 0x0000000812127c28 */ /* 0x002fc60008000000 */
[----:B------:R-:W-:Y:S07]  /*0600*/  STG.E desc[UR6][R12.64+0x1c], R27 ;  /* 0x00001c1b0c007986 */ /* 0x000fee000c101906 */
[----:B------:R-:W1:Y:S02]  /*0610*/  F2F.F32.F64 R19, R18 ;  /* 0x0000001200137310 */ /* 0x000e640000301000 */
[----:B-1----:R-:W-:Y:S04]  /*0620*/  STG.E desc[UR6][R14.64+0x20], R19 ;  /* 0x000020130e007986 */ /* 0x002fe8000c101906 */
[----:B------:R-:W-:Y:S04]  /*0630*/  STS [UR4+0x20], R19 ;  /* 0x00002013ff007988 */ /* 0x000fe80008000804 */
[----:B0-----:R-:W-:Y:S01]  /*0640*/  STG.E desc[UR6][R16.64+0x24], R22 ;  /* 0x0000241610007986 */ /* 0x001fe2000c101906 */
[----:B------:R-:W-:Y:S05]  /*0650*/  EXIT ;  /* 0x000000000000794d */ /* 0x000fea0003800000 */
.L_x_41:
        /* <DEDUP_REMOVED lines=10> */
.L_x_121:


//--------------------- .text._Z9kernel_37PfS_S_S_S_S_S_S_S_S_ --------------------------
	.section	.text._Z9kernel_37PfS_S_S_S_S_S_S_S_S_,"ax",@progbits
	.align	128
        .global         _Z9kernel_37PfS_S_S_S_S_S_S_S_S_
        .type           _Z9kernel_37PfS_S_S_S_S_S_S_S_S_,@function
        .size           _Z9kernel_37PfS_S_S_S_S_S_S_S_S_,(.L_x_122 - _Z9kernel_37PfS_S_S_S_S_S_S_S_S_)
        .other          _Z9kernel_37PfS_S_S_S_S_S_S_S_S_,@"STO_CUDA_ENTRY STV_DEFAULT"
_Z9kernel_37PfS_S_S_S_S_S_S_S_S_:
.text._Z9kernel_37PfS_S_S_S_S_S_S_S_S_:
        /* <DEDUP_REMOVED lines=100> */
.L_x_42:
        /* <DEDUP_REMOVED lines=12> */
.L_x_122:


//--------------------- .text._Z9kernel_36PfS_S_S_S_S_S_S_S_S_ --------------------------
	.section	.text._Z9kernel_36PfS_S_S_S_S_S_S_S_S_,"ax",@progbits
	.align	128
        .global         _Z9kernel_36PfS_S_S_S_S_S_S_S_S_
        .type           _Z9kernel_36PfS_S_S_S_S_S_S_S_S_,@function
        .size           _Z9kernel_36PfS_S_S_S_S_S_S_S_S_,(.L_x_123 - _Z9kernel_36PfS_S_S_S_S_S_S_S_S_)
        .other          _Z9kernel_36PfS_S_S_S_S_S_S_S_S_,@"STO_CUDA_ENTRY STV_DEFAULT"
_Z9kernel_36PfS_S_S_S_S_S_S_S_S_:
.text._Z9kernel_36PfS_S_S_S_S_S_S_S_S_:
        /* <DEDUP_REMOVED lines=101> */
.L_x_43:
        /* <DEDUP_REMOVED lines=11> */
.L_x_123:


//--------------------- .text._Z9kernel_35PfS_S_S_S_S_S_S_S_S_ --------------------------
	.section	.text._Z9kernel_35PfS_S_S_S_S_S_S_S_S_,"ax",@progbits
	.align	128
        .global         _Z9kernel_35PfS_S_S_S_S_S_S_S_S_
        .type           _Z9kernel_35PfS_S_S_S_S_S_S_S_S_,@function
        .size           _Z9kernel_35PfS_S_S_S_S_S_S_S_S_,(.L_x_124 - _Z9kernel_35PfS_S_S_S_S_S_S_S_S_)
        .other          _Z9kernel_35PfS_S_S_S_S_S_S_S_S_,@"STO_CUDA_ENTRY STV_DEFAULT"
_Z9kernel_35PfS_S_S_S_S_S_S_S_S_:
.text._Z9kernel_35PfS_S_S_S_S_S_S_S_S_:
        /* <DEDUP_REMOVED lines=100> */
.L_x_44:
        /* <DEDUP_REMOVED lines=12> */
.L_x_124:


//--------------------- .text._Z9kernel_34PfS_S_S_S_S_S_S_S_S_ --------------------------
	.section	.text._Z9kernel_34PfS_S_S_S_S_S_S_S_S_,"ax",@progbits
	.align	128
        .global         _Z9kernel_34PfS_S_S_S_S_S_S_S_S_
        .type           _Z9kernel_34PfS_S_S_S_S_S_S_S_S_,@function
        .size           _Z9kernel_34PfS_S_S_S_S_S_S_S_S_,(.L_x_125 - _Z9kernel_34PfS_S_S_S_S_S_S_S_S_)
        .other          _Z9kernel_34PfS_S_S_S_S_S_S_S_S_,@"STO_CUDA_ENTRY STV_DEFAULT"
_Z9kernel_34PfS_S_S_S_S_S_S_S_S_:
.text._Z9kernel_34PfS_S_S_S_S_S_S_S_S_:
        /* <DEDUP_REMOVED lines=102> */
.L_x_45:
        /* <DEDUP_REMOVED lines=10> */
.L_x_125:


//--------------------- .text._Z9kernel_33PfS_S_S_S_S_S_S_S_S_ --------------------------
	.section	.text._Z9kernel_33PfS_S_S_S_S_S_S_S_S_,"ax",@progbits
	.align	128
        .global         _Z9kernel_33PfS_S_S_S_S_S_S_S_S_
        .type           _Z9kernel_33PfS_S_S_S_S_S_S_S_S_,@function
        .size           _Z9kernel_33PfS_S_S_S_S_S_S_S_S_,(.L_x_126 - _Z9kernel_33PfS_S_S_S_S_S_S_S_S_)
        .other          _Z9kernel_33PfS_S_S_S_S_S_S_S_S_,@"STO_CUDA_ENTRY STV_DEFAULT"
_Z9kernel_33PfS_S_S_S_S_S_S_S_S_:
.text._Z9kernel_33PfS_S_S_S_S_S_S_S_S_:
        /* <DEDUP_REMOVED lines=65> */
[----:B0-----:R0:W4:Y:S02]  /*0410*/  F2F.F64.F32 R4, R8 ;  /* 0x0000000800047310 */ /* 0x0011240000201800 */
[----:B0-----:R-:W0:Y:S01]  /*0420*/  LDC.64 R8, c[0x0][0x388] ;  /* 0x0000e200ff087b82 */ /* 0x001e220000000a00 */
[----:B----4-:R-:W-:Y:S01]  /*0430*/  DMUL R4, R4, UR6 ;  /* 0x0000000604047c28 */ /* 0x010fe20008000000 */
[----:B------:R-:W-:Y:S01]  /*0440*/  UMOV UR6, 0x3443d46b ;  /* 0x3443d46b00067882 */ /* 0x000fe20000000000 */
[----:B------:R-:W-:-:S04]  /*0450*/  UMOV UR7, 0x4031bbba ;  /* 0x4031bbba00077882 */ /* 0x000fc80000000000 */
[----:B------:R4:W5:Y:S04]  /*0460*/  F2F.F32.F64 R26, R4 ;  /* 0x00000004001a7310 */ /* 0x0009680000301000 */
[----:B----4-:R-:W4:Y:S01]  /*0470*/  LDC.64 R4, c[0x0][0x390] ;  /* 0x0000e400ff047b82 */ /* 0x010f220000000a00 */
[----:B-----5:R-:W-:Y:S04]  /*0480*/  STS [UR4], R26 ;  /* 0x0000001aff007988 */ /* 0x020fe80008000804 */
        /* <DEDUP_REMOVED lines=11> */
[----:B--2---:R-:W2:Y:S03]  /*0540*/  LDC.64 R20, c[0x0][0x3c8] ;  /* 0x0000f200ff147b82 */ /* 0x004ea60000000a00 */
[----:B----4-:R-:W-:Y:S05]  /*0550*/  STG.E desc[UR6][R4.64+0x8], R24 ;  /* 0x0000081804007986 */ /* 0x010fea000c101906 */
[----:B0-----:R-:W0:Y:S01]  /*0560*/  LDC.64 R8, c[0x0][0x3a0] ;  /* 0x0000e800ff087b82 */ /* 0x001e220000000a00 */
[----:B-1----:R1:W4:Y:S07]  /*0570*/  F2F.F64.F32 R12, R18 ;  /* 0x00000012000c7310 */ /* 0x00232e0000201800 */
[----:B-1----:R-:W1:Y:S01]  /*0580*/  LDC.64 R18, c[0x0][0x3c0] ;  /* 0x0000f000ff127b82 */ /* 0x002e620000000a00 */
[----:B----4-:R-:W-:-:S10]  /*0590*/  DMUL R12, R12, UR8 ;  /* 0x000000080c0c7c28 */ /* 0x010fd40008000000 */
[----:B------:R-:W3:Y:S02]  /*05a0*/  F2F.F32.F64 R13, R12 ;  /* 0x0000000c000d7310 */ /* 0x000ee40000301000 */
[----:B---3--:R-:W-:Y:S04]  /*05b0*/  STG.E desc[UR6][R6.64+0xc], R13 ;  /* 0x00000c0d06007986 */ /* 0x008fe8000c101906 */
[----:B0-----:R-:W-:Y:S04]  /*05c0*/  STG.E desc[UR6][R8.64+0x10], R2 ;  /* 0x0000100208007986 */ /* 0x001fe8000c101906 */
[----:B-----5:R-:W-:Y:S04]  /*05d0*/  STG.E desc[UR6][R10.64+0x14], R3 ;  /* 0x000014030a007986 */ /* 0x020fe8000c101906 */
[----:B------:R-:W-:Y:S04]  /*05e0*/  STG.E desc[UR6][R14.64+0x18], R25 ;  /* 0x000018190e007986 */ /* 0x000fe8000c101906 */
[----:B------:R-:W-:Y:S04]  /*05f0*/  STG.E desc[UR6][R16.64+0x1c], R27 ;  /* 0x00001c1b10007986 */ /* 0x000fe8000c101906 */
[----:B-1----:R-:W-:Y:S04]  /*0600*/  STG.E desc[UR6][R18.64+0x20], R29 ;  /* 0x0000201d12007986 */ /* 0x002fe8000c101906 */
[----:B------:R-:W-:Y:S04]  /*0610*/  STS [UR4+0xc], R13 ;  /* 0x00000c0dff007988 */ /* 0x000fe80008000804 */
[----:B--2---:R-:W-:Y:S01]  /*0620*/  STG.E desc[UR6][R20.64+0x24], R23 ;  /* 0x0000241714007986 */ /* 0x004fe2000c101906 */
[----:B------:R-:W-:Y:S05]  /*0630*/  EXIT ;  /* 0x000000000000794d */ /* 0x000fea0003800000 */
.L_x_46:
        /* <DEDUP_REMOVED lines=12> */
.L_x_126:


//--------------------- .text._Z9kernel_32PfS_S_S_S_S_S_S_S_S_ --------------------------
	.section	.text._Z9kernel_32PfS_S_S_S_S_S_S_S_S_,"ax",@progbits
	.align	128
        .global         _Z9kernel_32PfS_S_S_S_S_S_S_S_S_
        .type           _Z9kernel_32PfS_S_S_S_S_S_S_S_S_,@function
        .size           _Z9kernel_32PfS_S_S_S_S_S_S_S_S_,(.L_x_127 - _Z9kernel_32PfS_S_S_S_S_S_S_S_S_)
        .other          _Z9kernel_32PfS_S_S_S_S_S_S_S_S_,@"STO_CUDA_ENTRY STV_DEFAULT"
_Z9kernel_32PfS_S_S_S_S_S_S_S_S_:
.text._Z9kernel_32PfS_S_S_S_S_S_S_S_S_:
        /* <DEDUP_REMOVED lines=91> */
[----:B--2---:R-:W-:Y:S04]  /*05b0*/  STG.E desc[UR6][R6.64+0x10], R25 ;  /* 0x0000101906007986 */ /* 0x004fe8000c101906 */
[----:B-----5:R-:W-:Y:S01]  /*05c0*/  STG.E desc[UR6][R8.64+0x14], R20 ;  /* 0x0000141408007986 */ /* 0x020fe2000c101906 */
[----:B0-----:R-:W-:-:S03]  /*05d0*/  DMUL R16, R16, UR8 ;  /* 0x0000000810107c28 */ /* 0x001fc60008000000 */
[----:B------:R-:W-:Y:S07]  /*05e0*/  STG.E desc[UR6][R10.64+0x18], R29 ;  /* 0x0000181d0a007986 */ /* 0x000fee000c101906 */
[----:B------:R-:W0:Y:S02]  /*05f0*/  F2F.F32.F64 R17, R16 ;  /* 0x0000001000117310 */ /* 0x000e240000301000 */
[----:B0-----:R-:W-:Y:S04]  /*0600*/  STG.E desc[UR6][R12.64+0x1c], R17 ;  /* 0x00001c110c007986 */ /* 0x001fe8000c101906 */
[----:B-1----:R-:W-:Y:S04]  /*0610*/  STG.E desc[UR6][R14.64+0x20], R21 ;  /* 0x000020150e007986 */ /* 0x002fe8000c101906 */
[----:B------:R-:W-:Y:S04]  /*0620*/  STS [UR4+0x1c], R17 ;  /* 0x00001c11ff007988 */ /* 0x000fe80008000804 */
[----:B------:R-:W-:Y:S01]  /*0630*/  STG.E desc[UR6][R18.64+0x24], R22 ;  /* 0x0000241612007986 */ /* 0x000fe2000c101906 */
[----:B------:R-:W-:Y:S05]  /*0640*/  EXIT ;  /* 0x000000000000794d */ /* 0x000fea0003800000 */
.L_x_47:
        /* <DEDUP_REMOVED lines=11> */
.L_x_127:


//--------------------- .text._Z9kernel_31PfS_S_S_S_S_S_S_S_S_ --------------------------
	.section	.text._Z9kernel_31PfS_S_S_S_S_S_S_S_S_,"ax",@progbits
	.align	128
        .global         _Z9kernel_31PfS_S_S_S_S_S_S_S_S_
        .type           _Z9kernel_31PfS_S_S_S_S_S_S_S_S_,@function
        .size           _Z9kernel_31PfS_S_S_S_S_S_S_S_S_,(.L_x_128 - _Z9kernel_31PfS_S_S_S_S_S_S_S_S_)
        .other          _Z9kernel_31PfS_S_S_S_S_S_S_S_S_,@"STO_CUDA_ENTRY STV_DEFAULT"
_Z9kernel_31PfS_S_S_S_S_S_S_S_S_:
.text._Z9kernel_31PfS_S_S_S_S_S_S_S_S_:
        /* <DEDUP_REMOVED lines=85> */
[----:B----4-:R-:W-:Y:S04]  /*0550*/  STG.E desc[UR6][R4.64+0x8], R25 ;  /* 0x0000081904007986 */ /* 0x010fe8000c101906 */
[----:B---3--:R-:W-:Y:S01]  /*0560*/  STG.E desc[UR6][R6.64+0xc], R24 ;  /* 0x00000c1806007986 */ /* 0x008fe2000c101906 */
[----:B0-----:R-:W0:Y:S01]  /*0570*/  LDC.64 R8, c[0x0][0x3a0] ;  /* 0x0000e800ff087b82 */ /* 0x001e220000000a00 */
[----:B-1----:R1:W3:Y:S07]  /*0580*/  F2F.F64.F32 R14, R16 ;  /* 0x00000010000e7310 */ /* 0x0022ee0000201800 */
[----:B-1----:R-:W1:Y:S01]  /*0590*/  LDC.64 R16, c[0x0][0x3b8] ;  /* 0x0000ee00ff107b82 */ /* 0x002e620000000a00 */
[----:B---3--:R-:W-:-:S10]  /*05a0*/  DMUL R14, R14, UR8 ;  /* 0x000000080e0e7c28 */ /* 0x008fd40008000000 */
[----:B------:R-:W0:Y:S02]  /*05b0*/  F2F.F32.F64 R15, R14 ;  /* 0x0000000e000f7310 */ /* 0x000e240000301000 */
[----:B0-----:R-:W-:Y:S04]  /*05c0*/  STG.E desc[UR6][R8.64+0x10], R15 ;  /* 0x0000100f08007986 */ /* 0x001fe8000c101906 */
[----:B-----5:R-:W-:Y:S04]  /*05d0*/  STG.E desc[UR6][R10.64+0x14], R29 ;  /* 0x0000141d0a007986 */ /* 0x020fe8000c101906 */
[----:B------:R-:W-:Y:S04]  /*05e0*/  STG.E desc[UR6][R12.64+0x18], R27 ;  /* 0x0000181b0c007986 */ /* 0x000fe8000c101906 */
[----:B-1----:R-:W-:Y:S04]  /*05f0*/  STG.E desc[UR6][R16.64+0x1c], R23 ;  /* 0x00001c1710007986 */ /* 0x002fe8000c101906 */
[----:B------:R-:W-:Y:S04]  /*0600*/  STG.E desc[UR6][R18.64+0x20], R2 ;  /* 0x0000200212007986 */ /* 0x000fe8000c101906 */
[----:B------:R-:W-:Y:S04]  /*0610*/  STS [UR4+0x10], R15 ;  /* 0x0000100fff007988 */ /* 0x000fe80008000804 */
[----:B--2---:R-:W-:Y:S01]  /*0620*/  STG.E desc[UR6][R20.64+0x24], R3 ;  /* 0x0000240314007986 */ /* 0x004fe2000c101906 */
[----:B------:R-:W-:Y:S05]  /*0630*/  EXIT ;  /* 0x000000000000794d */ /* 0x000fea0003800000 */
.L_x_48:
        /* <DEDUP_REMOVED lines=12> */
.L_x_128:


//--------------------- .text._Z9kernel_30PfS_S_S_S_S_S_S_S_S_ --------------------------
	.section	.text._Z9kernel_30PfS_S_S_S_S_S_S_S_S_,"ax",@progbits
	.align	128
        .global         _Z9kernel_30PfS_S_S_S_S_S_S_S_S_
        .type           _Z9kernel_30PfS_S_S_S_S_S_S_S_S_,@function
        .size           _Z9kernel_30PfS_S_S_S_S_S_S_S_S_,(.L_x_129 - _Z9kernel_30PfS_S_S_S_S_S_S_S_S_)
        .other          _Z9kernel_30PfS_S_S_S_S_S_S_S_S_,@"STO_CUDA_ENTRY STV_DEFAULT"
_Z9kernel_30PfS_S_S_S_S_S_S_S_S_:
.text._Z9kernel_30PfS_S_S_S_S_S_S_S_S_:
        /* <DEDUP_REMOVED lines=62> */
[----:B------:R0:W4:Y:S04]  /*03e0*/  F2F.F32.F64 R24, R2 ;  /* 0x0000000200187310 */ /* 0x0001280000301000 */
[----:B0-----:R-:W-:Y:S04]  /*03f0*/  LDS.64 R2, [UR4+0x20] ;  /* 0x00002004ff027984 */ /* 0x001fe80008000a00 */
[----:B----4-:R-:W-:Y:S04]  /*0400*/  STS [UR4+0x4], R24 ;  /* 0x00000418ff007988 */ /* 0x010fe80008000804 */
        /* <DEDUP_REMOVED lines=19> */
[----:B0-----:R-:W0:Y:S03]  /*0540*/  LDC.64 R8, c[0x0][0x3a0] ;  /* 0x0000e800ff087b82 */ /* 0x001e260000000a00 */
[----:B----4-:R-:W-:Y:S05]  /*0550*/  STG.E desc[UR6][R4.64+0x8], R29 ;  /* 0x0000081d04007986 */ /* 0x010fea000c101906 */
[----:B------:R-:W4:Y:S08]  /*0560*/  LDC.64 R20, c[0x0][0x3c8] ;  /* 0x0000f200ff147b82 */ /* 0x000f300000000a00 */
[----:B---3--:R-:W3:Y:S01]  /*0570*/  LDC.64 R10, c[0x0][0x3a8] ;  /* 0x0000ea00ff0a7b82 */ /* 0x008ee20000000a00 */
[----:B--2---:R2:W1:Y:S07]  /*0580*/  F2F.F64.F32 R12, R16 ;  /* 0x00000010000c7310 */ /* 0x00446e0000201800 */
[----:B--2---:R-:W2:Y:S01]  /*0590*/  LDC.64 R16, c[0x0][0x3b8] ;  /* 0x0000ee00ff107b82 */ /* 0x004ea20000000a00 */
[----:B-1----:R-:W-:-:S10]  /*05a0*/  DMUL R12, R12, UR8 ;  /* 0x000000080c0c7c28 */ /* 0x002fd40008000000 */
[----:B------:R-:W5:Y:S02]  /*05b0*/  F2F.F32.F64 R13, R12 ;  /* 0x0000000c000d7310 */ /* 0x000f640000301000 */
[----:B-----5:R-:W-:Y:S04]  /*05c0*/  STG.E desc[UR6][R6.64+0xc], R13 ;  /* 0x00000c0d06007986 */ /* 0x020fe8000c101906 */
[----:B0-----:R-:W-:Y:S04]  /*05d0*/  STG.E desc[UR6][R8.64+0x10], R22 ;  /* 0x0000101608007986 */ /* 0x001fe8000c101906 */
[----:B---3--:R-:W-:Y:S04]  /*05e0*/  STG.E desc[UR6][R10.64+0x14], R27 ;  /* 0x0000141b0a007986 */ /* 0x008fe8000c101906 */
[----:B------:R-:W-:Y:S04]  /*05f0*/  STG.E desc[UR6][R14.64+0x18], R23 ;  /* 0x000018170e007986 */ /* 0x000fe8000c101906 */
[----:B--2---:R-:W-:Y:S04]  /*0600*/  STG.E desc[UR6][R16.64+0x1c], R25 ;  /* 0x00001c1910007986 */ /* 0x004fe8000c101906 */
[----:B------:R-:W-:Y:S04]  /*0610*/  STG.E desc[UR6][R18.64+0x20], R2 ;  /* 0x0000200212007986 */ /* 0x000fe8000c101906 */
[----:B------:R-:W-:Y:S04]  /*0620*/  STS [UR4+0xc], R13 ;  /* 0x00000c0dff007988 */ /* 0x000fe80008000804 */
[----:B----4-:R-:W-:Y:S01]  /*0630*/  STG.E desc[UR6][R20.64+0x24], R3 ;  /* 0x0000240314007986 */ /* 0x010fe2000c101906 */
[----:B------:R-:W-:Y:S05]  /*0640*/  EXIT ;  /* 0x000000000000794d */ /* 0x000fea0003800000 */
.L_x_49:
        /* <DEDUP_REMOVED lines=11> */
.L_x_129:


//--------------------- .text._Z9kernel_29PfS_S_S_S_S_S_S_S_S_ --------------------------
	.section	.text._Z9kernel_29PfS_S_S_S_S_S_S_S_S_,"ax",@progbits
	.align	128
        .global         _Z9kernel_29PfS_S_S_S_S_S_S_S_S_
        .type           _Z9kernel_29PfS_S_S_S_S_S_S_S_S_,@function
        .size           _Z9kernel_29PfS_S_S_S_S_S_S_S_S_,(.L_x_130 - _Z9kernel_29PfS_S_S_S_S_S_S_S_S_)
        .other          _Z9kernel_29PfS_S_S_S_S_S_S_S_S_,@"STO_CUDA_ENTRY STV_DEFAULT"
_Z9kernel_29PfS_S_S_S_S_S_S_S_S_:
.text._Z9kernel_29PfS_S_S_S_S_S_S_S_S_:
        /* <DEDUP_REMOVED lines=87> */
[----:B---3--:R-:W3:Y:S01]  /*0570*/  LDC.64 R6, c[0x0][0x3a0] ;  /* 0x0000e800ff067b82 */ /* 0x008ee20000000a00 */
[----:B0-----:R-:W-:Y:S01]  /*0580*/  STG.E desc[UR6][R2.64+0x8], R29 ;  /* 0x0000081d02007986 */ /* 0x001fe2000c101906 */
[----:B-1----:R0:W1:Y:S06]  /*0590*/  F2F.F64.F32 R10, R12 ;  /* 0x0000000c000a7310 */ /* 0x00206c0000201800 */
[----:B0-----:R-:W0:Y:S01]  /*05a0*/  LDC.64 R12, c[0x0][0x3b0] ;  /* 0x0000ec00ff0c7b82 */ /* 0x001e220000000a00 */
[----:B-1----:R-:W-:-:S10]  /*05b0*/  DMUL R10, R10, UR8 ;  /* 0x000000080a0a7c28 */ /* 0x002fd40008000000 */
[----:B------:R-:W4:Y:S02]  /*05c0*/  F2F.F32.F64 R11, R10 ;  /* 0x0000000a000b7310 */ /* 0x000f240000301000 */
[----:B----4-:R-:W-:Y:S04]  /*05d0*/  STG.E desc[UR6][R4.64+0xc], R11 ;  /* 0x00000c0b04007986 */ /* 0x010fe8000c101906 */
        /* <DEDUP_REMOVED lines=8> */
.L_x_50:
        /* <DEDUP_REMOVED lines=10> */
.L_x_130:


//--------------------- .text._Z9kernel_28PfS_S_S_S_S_S_S_S_S_ --------------------------
	.section	.text._Z9kernel_28PfS_S_S_S_S_S_S_S_S_,"ax",@progbits
	.align	128
        .global         _Z9kernel_28PfS_S_S_S_S_S_S_S_S_
        .type           _Z9kernel_28PfS_S_S_S_S_S_S_S_S_,@function
        .size           _Z9kernel_28PfS_S_S_S_S_S_S_S_S_,(.L_x_131 - _Z9kernel_28PfS_S_S_S_S_S_S_S_S_)
        .other          _Z9kernel_28PfS_S_S_S_S_S_S_S_S_,@"STO_CUDA_ENTRY STV_DEFAULT"
_Z9kernel_28PfS_S_S_S_S_S_S_S_S_:
.text._Z9kernel_28PfS_S_S_S_S_S_S_S_S_:
        /* <DEDUP_REMOVED lines=101> */
.L_x_51:
        /* <DEDUP_REMOVED lines=11> */
.L_x_131:


//--------------------- .text._Z9kernel_27PfS_S_S_S_S_S_S_S_S_ --------------------------
	.section	.text._Z9kernel_27PfS_S_S_S_S_S_S_S_S_,"ax",@progbits
	.align	128
        .global         _Z9kernel_27PfS_S_S_S_S_S_S_S_S_
        .type           _Z9kernel_27PfS_S_S_S_S_S_S_S_S_,@function
        .size           _Z9kernel_27PfS_S_S_S_S_S_S_S_S_,(.L_x_132 - _Z9kernel_27PfS_S_S_S_S_S_S_S_S_)
        .other          _Z9kernel_27PfS_S_S_S_S_S_S_S_S_,@"STO_CUDA_ENTRY STV_DEFAULT"
_Z9kernel_27PfS_S_S_S_S_S_S_S_S_:
.text._Z9kernel_27PfS_S_S_S_S_S_S_S_S_:
        /* <DEDUP_REMOVED lines=102> */
.L_x_52:
        /* <DEDUP_REMOVED lines=10> */
.L_x_132:


//--------------------- .text._Z9kernel_26PfS_S_S_S_S_S_S_S_S_ --------------------------
	.section	.text._Z9kernel_26PfS_S_S_S_S_S_S_S_S_,"ax",@progbits
	.align	128
        .global         _Z9kernel_26PfS_S_S_S_S_S_S_S_S_
        .type           _Z9kernel_26PfS_S_S_S_S_S_S_S_S_,@function
        .size           _Z9kernel_26PfS_S_S_S_S_S_S_S_S_,(.L_x_133 - _Z9kernel_26PfS_S_S_S_S_S_S_S_S_)
        .other          _Z9kernel_26PfS_S_S_S_S_S_S_S_S_,@"STO_CUDA_ENTRY STV_DEFAULT"
_Z9kernel_26PfS_S_S_S_S_S_S_S_S_:
.text._Z9kernel_26PfS_S_S_S_S_S_S_S_S_:
        /* <DEDUP_REMOVED lines=74> */
[----:B-----5:R5:W2:Y:S02]  /*04a0*/  F2F.F64.F32 R6, R12 ;  /* 0x0000000c00067310 */ /* 0x020aa40000201800 */
[----:B-----5:R-:W5:Y:S01]  /*04b0*/  LDC.64 R12, c[0x0][0x3a8] ;  /* 0x0000ea00ff0c7b82 */ /* 0x020f620000000a00 */
[----:B--2---:R-:W-:Y:S01]  /*04c0*/  DMUL R6, R6, UR6 ;  /* 0x0000000606067c28 */ /* 0x004fe20008000000 */
[----:B------:R-:W4:Y:S05]  /*04d0*/  LDCU.64 UR6, c[0x0][0x358] ;  /* 0x00006b00ff0677ac */ /* 0x000f2a0008000a00 */
[----:B------:R2:W3:Y:S04]  /*04e0*/  F2F.F32.F64 R24, R6 ;  /* 0x0000000600187310 */ /* 0x0004e80000301000 */
[----:B--2---:R-:W2:Y:S01]  /*04f0*/  LDC.64 R6, c[0x0][0x390] ;  /* 0x0000e400ff067b82 */ /* 0x004ea20000000a00 */
[----:B----4-:R4:W-:Y:S04]  /*0500*/  STG.E desc[UR6][R8.64], R26 ;  /* 0x0000001a08007986 */ /* 0x0109e8000c101906 */
[----:B---3--:R-:W-:Y:S04]  /*0510*/  STS [UR4+0xc], R24 ;  /* 0x00000c18ff007988 */ /* 0x008fe80008000804 */
[----:B------:R-:W3:Y:S04]  /*0520*/  LDS R20, [R0] ;  /* 0x0000000000147984 */ /* 0x000ee80000000800 */
[----:B------:R1:W-:Y:S01]  /*0530*/  STG.E desc[UR6][R10.64+0x4], R22 ;  /* 0x000004160a007986 */ /* 0x0003e2000c101906 */
[----:B----4-:R-:W4:Y:S03]  /*0540*/  LDC.64 R8, c[0x0][0x398] ;  /* 0x0000e600ff087b82 */ /* 0x010f260000000a00 */
[----:B--2---:R-:W-:Y:S05]  /*0550*/  STG.E desc[UR6][R6.64+0x8], R27 ;  /* 0x0000081b06007986 */ /* 0x004fea000c101906 */
[----:B-1----:R-:W1:Y:S01]  /*0560*/  LDC.64 R10, c[0x0][0x3a0] ;  /* 0x0000e800ff0a7b82 */ /* 0x002e620000000a00 */
[----:B----4-:R-:W-:Y:S01]  /*0570*/  STG.E desc[UR6][R8.64+0xc], R24 ;  /* 0x00000c1808007986 */ /* 0x010fe2000c101906 */
[----:B---3--:R2:W3:Y:S03]  /*0580*/  F2F.F64.F32 R4, R20 ;  /* 0x0000001400047310 */ /* 0x0084e60000201800 */
[----:B-1----:R-:W-:Y:S04]  /*0590*/  STG.E desc[UR6][R10.64+0x10], R2 ;  /* 0x000010020a007986 */ /* 0x002fe8000c101906 */
[----:B-----5:R-:W-:Y:S01]  /*05a0*/  STG.E desc[UR6][R12.64+0x14], R3 ;  /* 0x000014030c007986 */ /* 0x020fe2000c101906 */
[----:B--2---:R-:W1:Y:S03]  /*05b0*/  LDC.64 R20, c[0x0][0x3c8] ;  /* 0x0000f200ff147b82 */ /* 0x004e660000000a00 */
[----:B------:R-:W-:Y:S04]  /*05c0*/  STG.E desc[UR6][R14.64+0x18], R25 ;  /* 0x000018190e007986 */ /* 0x000fe8000c101906 */
[----:B------:R-:W-:Y:S01]  /*05d0*/  STG.E desc[UR6][R16.64+0x1c], R23 ;  /* 0x00001c1710007986 */ /* 0x000fe2000c101906 */
[----:B---3--:R-:W-:-:S10]  /*05e0*/  DMUL R4, R4, UR8 ;  /* 0x0000000804047c28 */ /* 0x008fd40008000000 */
[----:B------:R-:W0:Y:S02]  /*05f0*/  F2F.F32.F64 R5, R4 ;  /* 0x0000000400057310 */ /* 0x000e240000301000 */
[----:B0-----:R-:W-:Y:S04]  /*0600*/  STG.E desc[UR6][R18.64+0x20], R5 ;  /* 0x0000200512007986 */ /* 0x001fe8000c101906 */
[----:B------:R-:W-:Y:S04]  /*0610*/  STS [UR4+0x20], R5 ;  /* 0x00002005ff007988 */ /* 0x000fe80008000804 */
[----:B-1----:R-:W-:Y:S01]  /*0620*/  STG.E desc[UR6][R20.64+0x24], R29 ;  /* 0x0000241d14007986 */ /* 0x002fe2000c101906 */
[----:B------:R-:W-:Y:S05]  /*0630*/  EXIT ;  /* 0x000000000000794d */ /* 0x000fea0003800000 */
.L_x_53:
        /* <DEDUP_REMOVED lines=12> */
.L_x_133:


//--------------------- .text._Z9kernel_25PfS_S_S_S_S_S_S_S_S_ --------------------------
	.section	.text._Z9kernel_25PfS_S_S_S_S_S_S_S_S_,"ax",@progbits
	.align	128
        .global         _Z9kernel_25PfS_S_S_S_S_S_S_S_S_
        .type           _Z9kernel_25PfS_S_S_S_S_S_S_S_S_,@function
        .size           _Z9kernel_25PfS_S_S_S_S_S_S_S_S_,(.L_x_134 - _Z9kernel_25PfS_S_S_S_S_S_S_S_S_)
        .other          _Z9kernel_25PfS_S_S_S_S_S_S_S_S_,@"STO_CUDA_ENTRY STV_DEFAULT"
_Z9kernel_25PfS_S_S_S_S_S_S_S_S_:
.text._Z9kernel_25PfS_S_S_S_S_S_S_S_S_:
        /* <DEDUP_REMOVED lines=83> */
[----:B------:R-:W0:Y:S01]  /*0530*/  LDCU.64 UR6, c[0x0][0x358] ;  /* 0x00006b00ff0677ac */ /* 0x000e220008000a00 */
[----:B------:R-:W3:Y:S04]  /*0540*/  LDS.64 R2, [UR4+0x20] ;  /* 0x00002004ff027984 */ /* 0x000ee80008000a00 */
[----:B------:R1:W4:Y:S04]  /*0550*/  F2F.F32.F64 R22, R14 ;  /* 0x0000000e00167310 */ /* 0x0003280000301000 */
[----:B-1----:R-:W1:Y:S01]  /*0560*/  LDC.64 R14, c[0x0][0x3b8] ;  /* 0x0000ee00ff0e7b82 */ /* 0x002e620000000a00 */
[----:B0-----:R0:W-:Y:S04]  /*0570*/  STG.E desc[UR6][R8.64], R20 ;  /* 0x0000001408007986 */ /* 0x0011e8000c101906 */
[----:B----4-:R4:W-:Y:S04]  /*0580*/  STG.E desc[UR6][R4.64+0x4], R22 ;  /* 0x0000041604007986 */ /* 0x0109e8000c101906 */
[----:B------:R-:W-:Y:S01]  /*0590*/  STS [UR4+0x4], R22 ;  /* 0x00000416ff007988 */ /* 0x000fe20008000804 */
[----:B0-----:R-:W0:Y:S08]  /*05a0*/  LDC.64 R8, c[0x0][0x3a0] ;  /* 0x0000e800ff087b82 */ /* 0x001e300000000a00 */
[----:B----4-:R-:W4:Y:S02]  /*05b0*/  LDC.64 R4, c[0x0][0x390] ;  /* 0x0000e400ff047b82 */ /* 0x010f240000000a00 */
[----:B----4-:R-:W-:Y:S04]  /*05c0*/  STG.E desc[UR6][R4.64+0x8], R27 ;  /* 0x0000081b04007986 */ /* 0x010fe8000c101906 */
[----:B-----5:R-:W-:Y:S04]  /*05d0*/  STG.E desc[UR6][R6.64+0xc], R29 ;  /* 0x00000c1d06007986 */ /* 0x020fe8000c101906 */
[----:B0-----:R-:W-:Y:S04]  /*05e0*/  STG.E desc[UR6][R8.64+0x10], R23 ;  /* 0x0000101708007986 */ /* 0x001fe8000c101906 */
[----:B------:R-:W-:Y:S04]  /*05f0*/  STG.E desc[UR6][R10.64+0x14], R25 ;  /* 0x000014190a007986 */ /* 0x000fe8000c101906 */
[----:B--2---:R-:W-:Y:S04]  /*0600*/  STG.E desc[UR6][R12.64+0x18], R21 ;  /* 0x000018150c007986 */ /* 0x004fe8000c101906 */
[----:B-1----:R-:W-:Y:S04]  /*0610*/  STG.E desc[UR6][R14.64+0x1c], R24 ;  /* 0x00001c180e007986 */ /* 0x002fe8000c101906 */
[----:B---3--:R-:W-:Y:S04]  /*0620*/  STG.E desc[UR6][R16.64+0x20], R2 ;  /* 0x0000200210007986 */ /* 0x008fe8000c101906 */
[----:B------:R-:W-:Y:S01]  /*0630*/  STG.E desc[UR6][R18.64+0x24], R3 ;  /* 0x0000240312007986 */ /* 0x000fe2000c101906 */
[----:B------:R-:W-:Y:S05]  /*0640*/  EXIT ;  /* 0x000000000000794d */ /* 0x000fea0003800000 */
.L_x_54:
        /* <DEDUP_REMOVED lines=11> */
.L_x_134:


//--------------------- .text._Z9kernel_24PfS_S_S_S_S_S_S_S_S_ --------------------------
	.section	.text._Z9kernel_24PfS_S_S_S_S_S_S_S_S_,"ax",@progbits
	.align	128
        .global         _Z9kernel_24PfS_S_S_S_S_S_S_S_S_
        .type           _Z9kernel_24PfS_S_S_S_S_S_S_S_S_,@function
        .size           _Z9kernel_24PfS_S_S_S_S_S_S_S_S_,(.L_x_135 - _Z9kernel_24PfS_S_S_S_S_S_S_S_S_)
        .other          _Z9kernel_24PfS_S_S_S_S_S_S_S_S_,@"STO_CUDA_ENTRY STV_DEFAULT"
_Z9kernel_24PfS_S_S_S_S_S_S_S_S_:
.text._Z9kernel_24PfS_S_S_S_S_S_S_S_S_:
        /* <DEDUP_REMOVED lines=101> */
.L_x_55:
        /* <DEDUP_REMOVED lines=11> */
.L_x_135:


//--------------------- .text._Z9kernel_23PfS_S_S_S_S_S_S_S_S_ --------------------------
	.section	.text._Z9kernel_23PfS_S_S_S_S_S_S_S_S_,"ax",@progbits
	.align	128
        .global         _Z9kernel_23PfS_S_S_S_S_S_S_S_S_
        .type           _Z9kernel_23PfS_S_S_S_S_S_S_S_S_,@function
        .size           _Z9kernel_23PfS_S_S_S_S_S_S_S_S_,(.L_x_136 - _Z9kernel_23PfS_S_S_S_S_S_S_S_S_)
        .other          _Z9kernel_23PfS_S_S_S_S_S_S_S_S_,@"STO_CUDA_ENTRY STV_DEFAULT"
_Z9kernel_23PfS_S_S_S_S_S_S_S_S_:
.text._Z9kernel_23PfS_S_S_S_S_S_S_S_S_:
        /* <DEDUP_REMOVED lines=96> */
[----:B------:R-:W-:Y:S04]  /*0600*/  STG.E desc[UR6][R12.64+0x1c], R23 ;  /* 0x00001c170c007986 */ /* 0x000fe8000c101906 */
[----:B------:R-:W-:Y:S03]  /*0610*/  STG.E desc[UR6][R14.64+0x20], R22 ;  /* 0x000020160e007986 */ /* 0x000fe6000c101906 */
[----:B------:R-:W1:Y:S02]  /*0620*/  F2F.F32.F64 R19, R18 ;  /* 0x0000001200137310 */ /* 0x000e640000301000 */
[----:B-1----:R-:W-:Y:S04]  /*0630*/  STS [UR4+0x24], R19 ;  /* 0x00002413ff007988 */ /* 0x002fe80008000804 */
[----:B0-----:R-:W-:Y:S01]  /*0640*/  STG.E desc[UR6][R16.64+0x24], R19 ;  /* 0x0000241310007986 */ /* 0x001fe2000c101906 */
[----:B------:R-:W-:Y:S05]  /*0650*/  EXIT ;  /* 0x000000000000794d */ /* 0x000fea0003800000 */
.L_x_56:
        /* <DEDUP_REMOVED lines=10> */
.L_x_136:


//--------------------- .text._Z9kernel_22PfS_S_S_S_S_S_S_S_S_ --------------------------
	.section	.text._Z9kernel_22PfS_S_S_S_S_S_S_S_S_,"ax",@progbits
	.align	128
        .global         _Z9kernel_22PfS_S_S_S_S_S_S_S_S_
        .type           _Z9kernel_22PfS_S_S_S_S_S_S_S_S_,@function
        .size           _Z9kernel_22PfS_S_S_S_S_S_S_S_S_,(.L_x_137 - _Z9kernel_22PfS_S_S_S_S_S_S_S_S_)
        .other          _Z9kernel_22PfS_S_S_S_S_S_S_S_S_,@"STO_CUDA_ENTRY STV_DEFAULT"
_Z9kernel_22PfS_S_S_S_S_S_S_S_S_:
.text._Z9kernel_22PfS_S_S_S_S_S_S_S_S_:
        /* <DEDUP_REMOVED lines=15> */
[----:B------:R-:W4:Y:S07]  /*00f0*/  LDS R3, [R2] ;  /* 0x0000000002037984 */ /* 0x000f2e0000000800 */
        /* <DEDUP_REMOVED lines=55> */
[----:B------:R-:W2:Y:S02]  /*0470*/  F2F.F32.F64 R26, R6 ;  /* 0x00000006001a7310 */ /* 0x000ea40000301000 */
[----:B--2---:R-:W-:Y:S04]  /*0480*/  STS [UR4], R26 ;  /* 0x0000001aff007988 */ /* 0x004fe80008000804 */
[----:B------:R-:W2:Y:S02]  /*0490*/  LDS R3, [R2] ;  /* 0x0000000002037984 */ /* 0x000ea40000000800 */
[----:B--2---:R-:W2:Y:S02]  /*04a0*/  F2F.F64.F32 R8, R3 ;  /* 0x0000000300087310 */ /* 0x004ea40000201800 */
[----:B--2---:R-:W-:Y:S01]  /*04b0*/  DMUL R8, R8, UR6 ;  /* 0x0000000608087c28 */ /* 0x004fe20008000000 */
[----:B------:R-:W4:Y:S05]  /*04c0*/  LDCU.64 UR6, c[0x0][0x358] ;  /* 0x00006b00ff0677ac */ /* 0x000f2a0008000a00 */
[----:B------:R2:W3:Y:S04]  /*04d0*/  F2F.F32.F64 R25, R8 ;  /* 0x0000000800197310 */ /* 0x0004e80000301000 */
[----:B--2---:R-:W2:Y:S01]  /*04e0*/  LDC.64 R8, c[0x0][0x390] ;  /* 0x0000e400ff087b82 */ /* 0x004ea20000000a00 */
[----:B----4-:R4:W-:Y:S04]  /*04f0*/  STG.E desc[UR6][R10.64], R26 ;  /* 0x0000001a0a007986 */ /* 0x0109e8000c101906 */
[----:B---3--:R-:W-:Y:S04]  /*0500*/  STS [UR4+0x14], R25 ;  /* 0x00001419ff007988 */ /* 0x008fe80008000804 */
[----:B------:R3:W1:Y:S04]  /*0510*/  LDS R22, [R2] ;  /* 0x0000000002167984 */ /* 0x0006680000000800 */
[----:B------:R-:W0:Y:S01]  /*0520*/  LDS.128 R4, [UR4+0x10] ;  /* 0x00001004ff047984 */ /* 0x000e220008000c00 */
[----:B----4-:R-:W4:Y:S03]  /*0530*/  LDC.64 R10, c[0x0][0x3c0] ;  /* 0x0000f000ff0a7b82 */ /* 0x010f260000000a00 */
[----:B------:R5:W-:Y:S05]  /*0540*/  STG.E desc[UR6][R12.64+0x4], R0 ;  /* 0x000004000c007986 */ /* 0x000bea000c101906 */
[----:B---3--:R-:W3:Y:S01]  /*0550*/  LDC.64 R2, c[0x0][0x3c8] ;  /* 0x0000f200ff027b82 */ /* 0x008ee20000000a00 */
[----:B--2---:R-:W-:Y:S04]  /*0560*/  STG.E desc[UR6][R8.64+0x8], R27 ;  /* 0x0000081b08007986 */ /* 0x004fe8000c101906 */
[----:B------:R-:W-:Y:S03]  /*0570*/  STG.E desc[UR6][R20.64+0xc], R29 ;  /* 0x00000c1d14007986 */ /* 0x000fe6000c101906 */
[----:B-----5:R-:W2:Y:S01]  /*0580*/  LDC.64 R12, c[0x0][0x3b8] ;  /* 0x0000ee00ff0c7b82 */ /* 0x020ea20000000a00 */
[----:B-1----:R-:W1:Y:S01]  /*0590*/  F2F.F64.F32 R22, R22 ;  /* 0x0000001600167310 */ /* 0x002e620000201800 */
[----:B0-----:R-:W-:Y:S04]  /*05a0*/  STG.E desc[UR6][R18.64+0x10], R4 ;  /* 0x0000100412007986 */ /* 0x001fe8000c101906 */
[----:B------:R-:W-:Y:S04]  /*05b0*/  STG.E desc[UR6][R16.64+0x14], R25 ;  /* 0x0000141910007986 */ /* 0x000fe8000c101906 */
[----:B------:R-:W-:Y:S01]  /*05c0*/  STG.E desc[UR6][R14.64+0x18], R6 ;  /* 0x000018060e007986 */ /* 0x000fe2000c101906 */
[----:B-1----:R-:W-:-:S03]  /*05d0*/  DMUL R22, R22, UR8 ;  /* 0x0000000816167c28 */ /* 0x002fc60008000000 */
[----:B--2---:R-:W-:Y:S07]  /*05e0*/  STG.E desc[UR6][R12.64+0x1c], R7 ;  /* 0x00001c070c007986 */ /* 0x004fee000c101906 */
[----:B------:R-:W4:Y:S02]  /*05f0*/  F2F.F32.F64 R23, R22 ;  /* 0x0000001600177310 */ /* 0x000f240000301000 */
[----:B----4-:R-:W-:Y:S04]  /*0600*/  STG.E desc[UR6][R10.64+0x20], R23 ;  /* 0x000020170a007986 */ /* 0x010fe8000c101906 */
[----:B------:R-:W-:Y:S04]  /*0610*/  STS [UR4+0x20], R23 ;  /* 0x00002017ff007988 */ /* 0x000fe80008000804 */
[----:B---3--:R-:W-:Y:S01]  /*0620*/  STG.E desc[UR6][R2.64+0x24], R24 ;  /* 0x0000241802007986 */ /* 0x008fe2000c101906 */
[----:B------:R-:W-:Y:S05]  /*0630*/  EXIT ;  /* 0x000000000000794d */ /* 0x000fea0003800000 */
.L_x_57:
        /* <DEDUP_REMOVED lines=12> */
.L_x_137:


//--------------------- .text._Z9kernel_21PfS_S_S_S_S_S_S_S_S_ --------------------------
	.section	.text._Z9kernel_21PfS_S_S_S_S_S_S_S_S_,"ax",@progbits
	.align	128
        .global         _Z9kernel_21PfS_S_S_S_S_S_S_S_S_
        .type           _Z9kernel_21PfS_S_S_S_S_S_S_S_S_,@function
        .size           _Z9kernel_21PfS_S_S_S_S_S_S_S_S_,(.L_x_138 - _Z9kernel_21PfS_S_S_S_S_S_S_S_S_)
        .other          _Z9kernel_21PfS_S_S_S_S_S_S_S_S_,@"STO_CUDA_ENTRY STV_DEFAULT"
_Z9kernel_21PfS_S_S_S_S_S_S_S_S_:
.text._Z9kernel_21PfS_S_S_S_S_S_S_S_S_:
        /* <DEDUP_REMOVED lines=72> */
[----:B------:R-:W4:Y:S04]  /*0480*/  LDS R18, [R2] ;  /* 0x0000000002127984 */ /* 0x000f280000000800 */
[----:B------:R-:W-:Y:S01]  /*0490*/  LDS.128 R4, [UR4+0x10] ;  /* 0x00001004ff047984 */ /* 0x000fe20008000c00 */
[----:B----4-:R-:W4:Y:S02]  /*04a0*/  F2F.F64.F32 R10, R18 ;  /* 0x00000012000a7310 */ /* 0x010f240000201800 */
[----:B----4-:R-:W-:Y:S01]  /*04b0*/  DMUL R10, R10, UR6 ;  /* 0x000000060a0a7c28 */ /* 0x010fe20008000000 */
[----:B------:R-:W2:Y:S05]  /*04c0*/  LDCU.64 UR6, c[0x0][0x358] ;  /* 0x00006b00ff0677ac */ /* 0x000eaa0008000a00 */
[----:B------:R4:W3:Y:S04]  /*04d0*/  F2F.F32.F64 R9, R10 ;  /* 0x0000000a00097310 */ /* 0x0008e80000301000 */
[----:B----4-:R-:W4:Y:S01]  /*04e0*/  LDC.64 R10, c[0x0][0x390] ;  /* 0x0000e400ff0a7b82 */ /* 0x010f220000000a00 */
[----:B--2---:R2:W-:Y:S04]  /*04f0*/  STG.E desc[UR6][R14.64], R27 ;  /* 0x0000001b0e007986 */ /* 0x0045e8000c101906 */
[----:B---3--:R-:W-:Y:S04]  /*0500*/  STS [UR4+0x24], R9 ;  /* 0x00002409ff007988 */ /* 0x008fe80008000804 */
[----:B------:R-:W3:Y:S04]  /*0510*/  LDS R19, [R2] ;  /* 0x0000000002137984 */ /* 0x000ee80000000800 */
[----:B------:R1:W-:Y:S01]  /*0520*/  STG.E desc[UR6][R16.64+0x4], R26 ;  /* 0x0000041a10007986 */ /* 0x0003e2000c101906 */
[----:B--2---:R-:W2:Y:S08]  /*0530*/  LDC.64 R14, c[0x0][0x3a0] ;  /* 0x0000e800ff0e7b82 */ /* 0x004eb00000000a00 */
[----:B-1----:R-:W1:Y:S01]  /*0540*/  LDC.64 R16, c[0x0][0x3a8] ;  /* 0x0000ea00ff107b82 */ /* 0x002e620000000a00 */
[----:B---3--:R3:W0:Y:S07]  /*0550*/  F2F.F64.F32 R12, R19 ;  /* 0x00000013000c7310 */ /* 0x00862e0000201800 */
[----:B---3--:R-:W3:Y:S01]  /*0560*/  LDC.64 R18, c[0x0][0x3b0] ;  /* 0x0000ec00ff127b82 */ /* 0x008ee20000000a00 */
[----:B0-----:R-:W-:-:S07]  /*0570*/  DMUL R28, R12, UR8 ;  /* 0x000000080c1c7c28 */ /* 0x001fce0008000000 */
[----:B------:R-:W0:Y:S03]  /*0580*/  LDC.64 R12, c[0x0][0x398] ;  /* 0x0000e600ff0c7b82 */ /* 0x000e260000000a00 */
[----:B------:R-:W4:Y:S02]  /*0590*/  F2F.F32.F64 R29, R28 ;  /* 0x0000001c001d7310 */ /* 0x000f240000301000 */
[----:B----4-:R-:W-:Y:S04]  /*05a0*/  STG.E desc[UR6][R10.64+0x8], R29 ;  /* 0x0000081d0a007986 */ /* 0x010fe8000c101906 */
[----:B0-----:R-:W-:Y:S04]  /*05b0*/  STG.E desc[UR6][R12.64+0xc], R0 ;  /* 0x00000c000c007986 */ /* 0x001fe8000c101906 */
[----:B--2---:R-:W-:Y:S04]  /*05c0*/  STG.E desc[UR6][R14.64+0x10], R8 ;  /* 0x000010080e007986 */ /* 0x004fe8000c101906 */
[----:B-1----:R-:W-:Y:S04]  /*05d0*/  STG.E desc[UR6][R16.64+0x14], R5 ;  /* 0x0000140510007986 */ /* 0x002fe8000c101906 */
[----:B---3--:R-:W-:Y:S04]  /*05e0*/  STG.E desc[UR6][R18.64+0x18], R6 ;  /* 0x0000180612007986 */ /* 0x008fe8000c101906 */
[----:B------:R-:W-:Y:S04]  /*05f0*/  STG.E desc[UR6][R20.64+0x1c], R7 ;  /* 0x00001c0714007986 */ /* 0x000fe8000c101906 */
[----:B------:R-:W-:Y:S04]  /*0600*/  STG.E desc[UR6][R22.64+0x20], R3 ;  /* 0x0000200316007986 */ /* 0x000fe8000c101906 */
[----:B------:R-:W-:Y:S04]  /*0610*/  STS [UR4+0x8], R29 ;  /* 0x0000081dff007988 */ /* 0x000fe80008000804 */
[----:B-----5:R-:W-:Y:S01]  /*0620*/  STG.E desc[UR6][R24.64+0x24], R9 ;  /* 0x0000240918007986 */ /* 0x020fe2000c101906 */
[----:B------:R-:W-:Y:S05]  /*0630*/  EXIT ;  /* 0x000000000000794d */ /* 0x000fea0003800000 */
.L_x_58:
        /* <DEDUP_REMOVED lines=12> */
.L_x_138:


//--------------------- .text._Z9kernel_20PfS_S_S_S_S_S_S_S_S_ --------------------------
	.section	.text._Z9kernel_20PfS_S_S_S_S_S_S_S_S_,"ax",@progbits
	.align	128
        .global         _Z9kernel_20PfS_S_S_S_S_S_S_S_S_
        .type           _Z9kernel_20PfS_S_S_S_S_S_S_S_S_,@function
        .size           _Z9kernel_20PfS_S_S_S_S_S_S_S_S_,(.L_x_139 - _Z9kernel_20PfS_S_S_S_S_S_S_S_S_)
        .other          _Z9kernel_20PfS_S_S_S_S_S_S_S_S_,@"STO_CUDA_ENTRY STV_DEFAULT"
_Z9kernel_20PfS_S_S_S_S_S_S_S_S_:
.text._Z9kernel_20PfS_S_S_S_S_S_S_S_S_:
        /* <DEDUP_REMOVED lines=97> */
[----:B------:R-:W-:Y:S04]  /*0610*/  STG.E desc[UR6][R10.64+0x18], R23 ;  /* 0x000018170a007986 */ /* 0x000fe8000c101906 */
[----:B0-----:R-:W-:Y:S04]  /*0620*/  STG.E desc[UR6][R12.64+0x1c], R20 ;  /* 0x00001c140c007986 */ /* 0x001fe8000c101906 */
[----:B---3--:R-:W-:Y:S04]  /*0630*/  STG.E desc[UR6][R14.64+0x20], R0 ;  /* 0x000020000e007986 */ /* 0x008fe8000c101906 */
[----:B------:R-:W-:Y:S01]  /*0640*/  STG.E desc[UR6][R16.64+0x24], R27 ;  /* 0x0000241b10007986 */ /* 0x000fe2000c101906 */
[----:B------:R-:W-:Y:S05]  /*0650*/  EXIT ;  /* 0x000000000000794d */ /* 0x000fea0003800000 */
.L_x_59:
        /* <DEDUP_REMOVED lines=10> */
.L_x_139:


//--------------------- .text._Z9kernel_19PfS_S_S_S_S_S_S_S_S_ --------------------------
	.section	.text._Z9kernel_19PfS_S_S_S_S_S_S_S_S_,"ax",@progbits
	.align	128
        .global         _Z9kernel_19PfS_S_S_S_S_S_S_S_S_
        .type           _Z9kernel_19PfS_S_S_S_S_S_S_S_S_,@function
        .size           _Z9kernel_19PfS_S_S_S_S_S_S_S_S_,(.L_x_140 - _Z9kernel_19PfS_S_S_S_S_S_S_S_S_)
        .other          _Z9kernel_19PfS_S_S_S_S_S_S_S_S_,@"STO_CUDA_ENTRY STV_DEFAULT"
_Z9kernel_19PfS_S_S_S_S_S_S_S_S_:
.text._Z9kernel_19PfS_S_S_S_S_S_S_S_S_:
        /* <DEDUP_REMOVED lines=66> */
[----:B-1----:R1:W4:Y:S02]  /*0420*/  F2F.F64.F32 R4, R8 ;  /* 0x0000000800047310 */ /* 0x0023240000201800 */
[----:B-1----:R-:W1:Y:S01]  /*0430*/  LDC.64 R8, c[0x0][0x388] ;  /* 0x0000e200ff087b82 */ /* 0x002e620000000a00 */
        /* <DEDUP_REMOVED lines=10> */
[----:B------:R-:W0:Y:S05]  /*04e0*/  LDCU.64 UR6, c[0x0][0x358] ;  /* 0x00006b00ff0677ac */ /* 0x000e2a0008000a00 */
[----:B------:R2:W3:Y:S04]  /*04f0*/  F2F.F32.F64 R24, R6 ;  /* 0x0000000600187310 */ /* 0x0004e80000301000 */
[----:B--2---:R-:W2:Y:S01]  /*0500*/  LDC.64 R6, c[0x0][0x3a0] ;  /* 0x0000e800ff067b82 */ /* 0x004ea20000000a00 */
[----:B0-----:R0:W-:Y:S04]  /*0510*/  STG.E desc[UR6][R2.64], R18 ;  /* 0x0000001202007986 */ /* 0x0011e8000c101906 */
[----:B---3--:R-:W-:Y:S04]  /*0520*/  STS [UR4+0x4], R24 ;  /* 0x00000418ff007988 */ /* 0x008fe80008000804 */
[----:B------:R-:W3:Y:S01]  /*0530*/  LDS R16, [R0] ;  /* 0x0000000000107984 */ /* 0x000ee20000000800 */
[----:B0-----:R-:W0:Y:S03]  /*0540*/  LDC.64 R2, c[0x0][0x390] ;  /* 0x0000e400ff027b82 */ /* 0x001e260000000a00 */
[----:B-1----:R1:W-:Y:S05]  /*0550*/  STG.E desc[UR6][R8.64+0x4], R24 ;  /* 0x0000041808007986 */ /* 0x0023ea000c101906 */
[----:B------:R-:W5:Y:S08]  /*0560*/  LDC.64 R18, c[0x0][0x3c8] ;  /* 0x0000f200ff127b82 */ /* 0x000f700000000a00 */
[----:B-1----:R-:W1:Y:S01]  /*0570*/  LDC.64 R8, c[0x0][0x3a8] ;  /* 0x0000ea00ff087b82 */ /* 0x002e620000000a00 */
[----:B0-----:R-:W-:Y:S04]  /*0580*/  STG.E desc[UR6][R2.64+0x8], R27 ;  /* 0x0000081b02007986 */ /* 0x001fe8000c101906 */
[----:B----4-:R-:W-:Y:S04]  /*0590*/  STG.E desc[UR6][R4.64+0xc], R29 ;  /* 0x00000c1d04007986 */ /* 0x010fe8000c101906 */
[----:B--2---:R-:W-:Y:S01]  /*05a0*/  STG.E desc[UR6][R6.64+0x10], R21 ;  /* 0x0000101506007986 */ /* 0x004fe2000c101906 */
[----:B---3--:R-:W0:Y:S03]  /*05b0*/  F2F.F64.F32 R16, R16 ;  /* 0x0000001000107310 */ /* 0x008e260000201800 */
[----:B-1----:R-:W-:Y:S04]  /*05c0*/  STG.E desc[UR6][R8.64+0x14], R20 ;  /* 0x0000141408007986 */ /* 0x002fe8000c101906 */
[----:B-----5:R-:W-:Y:S01]  /*05d0*/  STG.E desc[UR6][R10.64+0x18], R25 ;  /* 0x000018190a007986 */ /* 0x020fe2000c101906 */
[----:B0-----:R-:W-:-:S10]  /*05e0*/  DMUL R16, R16, UR8 ;  /* 0x0000000810107c28 */ /* 0x001fd40008000000 */
[----:B------:R-:W0:Y:S02]  /*05f0*/  F2F.F32.F64 R17, R16 ;  /* 0x0000001000117310 */ /* 0x000e240000301000 */
[----:B0-----:R-:W-:Y:S04]  /*0600*/  STG.E desc[UR6][R12.64+0x1c], R17 ;  /* 0x00001c110c007986 */ /* 0x001fe8000c101906 */
[----:B------:R-:W-:Y:S04]  /*0610*/  STG.E desc[UR6][R14.64+0x20], R23 ;  /* 0x000020170e007986 */ /* 0x000fe8000c101906 */
[----:B------:R-:W-:Y:S04]  /*0620*/  STS [UR4+0x1c], R17 ;  /* 0x00001c11ff007988 */ /* 0x000fe80008000804 */
[----:B------:R-:W-:Y:S01]  /*0630*/  STG.E desc[UR6][R18.64+0x24], R22 ;  /* 0x0000241612007986 */ /* 0x000fe2000c101906 */
[----:B------:R-:W-:Y:S05]  /*0640*/  EXIT ;  /* 0x000000000000794d */ /* 0x000fea0003800000 */
.L_x_60:
        /* <DEDUP_REMOVED lines=11> */
.L_x_140:


//--------------------- .text._Z9kernel_18PfS_S_S_S_S_S_S_S_S_ --------------------------
	.section	.text._Z9kernel_18PfS_S_S_S_S_S_S_S_S_,"ax",@progbits
	.align	128
        .global         _Z9kernel_18PfS_S_S_S_S_S_S_S_S_
        .type           _Z9kernel_18PfS_S_S_S_S_S_S_S_S_,@function
        .size           _Z9kernel_18PfS_S_S_S_S_S_S_S_S_,(.L_x_141 - _Z9kernel_18PfS_S_S_S_S_S_S_S_S_)
        .other          _Z9kernel_18PfS_S_S_S_S_S_S_S_S_,@"STO_CUDA_ENTRY STV_DEFAULT"
_Z9kernel_18PfS_S_S_S_S_S_S_S_S_:
.text._Z9kernel_18PfS_S_S_S_S_S_S_S_S_:
        /* <DEDUP_REMOVED lines=82> */
[----:B------:R-:W4:Y:S01]  /*0520*/  LDCU.64 UR6, c[0x0][0x358] ;  /* 0x00006b00ff0677ac */ /* 0x000f220008000a00 */
[----:B------:R-:W3:Y:S04]  /*0530*/  LDS.64 R2, [UR4+0x20] ;  /* 0x00002004ff027984 */ /* 0x000ee80008000a00 */
[----:B------:R1:W4:Y:S04]  /*0540*/  F2F.F32.F64 R22, R16 ;  /* 0x0000001000167310 */ /* 0x0003280000301000 */
[----:B-1----:R-:W3:Y:S01]  /*0550*/  LDC.64 R16, c[0x0][0x3c0] ;  /* 0x0000f000ff107b82 */ /* 0x002ee20000000a00 */
[----:B----4-:R1:W-:Y:S04]  /*0560*/  STG.E desc[UR6][R4.64], R22 ;  /* 0x0000001604007986 */ /* 0x0103e8000c101906 */
[----:B0-----:R0:W-:Y:S04]  /*0570*/  STG.E desc[UR6][R8.64+0x4], R20 ;  /* 0x0000041408007986 */ /* 0x0011e8000c101906 */
[----:B------:R-:W-:Y:S01]  /*0580*/  STS [UR4], R22 ;  /* 0x00000016ff007988 */ /* 0x000fe20008000804 */
[----:B-1----:R-:W1:Y:S08]  /*0590*/  LDC.64 R4, c[0x0][0x390] ;  /* 0x0000e400ff047b82 */ /* 0x002e700000000a00 */
[----:B0-----:R-:W0:Y:S01]  /*05a0*/  LDC.64 R8, c[0x0][0x3a0] ;  /* 0x0000e800ff087b82 */ /* 0x001e220000000a00 */
[----:B-1----:R-:W-:Y:S04]  /*05b0*/  STG.E desc[UR6][R4.64+0x8], R29 ;  /* 0x0000081d04007986 */ /* 0x002fe8000c101906 */
[----:B-----5:R-:W-:Y:S04]  /*05c0*/  STG.E desc[UR6][R6.64+0xc], R23 ;  /* 0x00000c1706007986 */ /* 0x020fe8000c101906 */
[----:B0-----:R-:W-:Y:S04]  /*05d0*/  STG.E desc[UR6][R8.64+0x10], R27 ;  /* 0x0000101b08007986 */ /* 0x001fe8000c101906 */
[----:B--2---:R-:W-:Y:S04]  /*05e0*/  STG.E desc[UR6][R10.64+0x14], R25 ;  /* 0x000014190a007986 */ /* 0x004fe8000c101906 */
[----:B------:R-:W-:Y:S04]  /*05f0*/  STG.E desc[UR6][R12.64+0x18], R24 ;  /* 0x000018180c007986 */ /* 0x000fe8000c101906 */
[----:B------:R-:W-:Y:S04]  /*0600*/  STG.E desc[UR6][R14.64+0x1c], R21 ;  /* 0x00001c150e007986 */ /* 0x000fe8000c101906 */
[----:B---3--:R-:W-:Y:S04]  /*0610*/  STG.E desc[UR6][R16.64+0x20], R2 ;  /* 0x0000200210007986 */ /* 0x008fe8000c101906 */
[----:B------:R-:W-:Y:S01]  /*0620*/  STG.E desc[UR6][R18.64+0x24], R3 ;  /* 0x0000240312007986 */ /* 0x000fe2000c101906 */
[----:B------:R-:W-:Y:S05]  /*0630*/  EXIT ;  /* 0x000000000000794d */ /* 0x000fea0003800000 */
.L_x_61:
        /* <DEDUP_REMOVED lines=12> */
.L_x_141:


//--------------------- .text._Z9kernel_17PfS_S_S_S_S_S_S_S_S_ --------------------------
	.section	.text._Z9kernel_17PfS_S_S_S_S_S_S_S_S_,"ax",@progbits
	.align	128
        .global         _Z9kernel_17PfS_S_S_S_S_S_S_S_S_
        .type           _Z9kernel_17PfS_S_S_S_S_S_S_S_S_,@function
        .size           _Z9kernel_17PfS_S_S_S_S_S_S_S_S_,(.L_x_142 - _Z9kernel_17PfS_S_S_S_S_S_S_S_S_)
        .other          _Z9kernel_17PfS_S_S_S_S_S_S_S_S_,@"STO_CUDA_ENTRY STV_DEFAULT"
_Z9kernel_17PfS_S_S_S_S_S_S_S_S_:
.text._Z9kernel_17PfS_S_S_S_S_S_S_S_S_:
        /* <DEDUP_REMOVED lines=101> */
.L_x_62:
        /* <DEDUP_REMOVED lines=11> */
.L_x_142:


//--------------------- .text._Z9kernel_16PfS_S_S_S_S_S_S_S_S_ --------------------------
	.section	.text._Z9kernel_16PfS_S_S_S_S_S_S_S_S_,"ax",@progbits
	.align	128
        .global         _Z9kernel_16PfS_S_S_S_S_S_S_S_S_
        .type           _Z9kernel_16PfS_S_S_S_S_S_S_S_S_,@function
        .size           _Z9kernel_16PfS_S_S_S_S_S_S_S_S_,(.L_x_143 - _Z9kernel_16PfS_S_S_S_S_S_S_S_S_)
        .other          _Z9kernel_16PfS_S_S_S_S_S_S_S_S_,@"STO_CUDA_ENTRY STV_DEFAULT"
_Z9kernel_16PfS_S_S_S_S_S_S_S_S_:
.text._Z9kernel_16PfS_S_S_S_S_S_S_S_S_:
        /* <DEDUP_REMOVED lines=67> */
[----:B------:R-:W4:Y:S01]  /*0430*/  LDS R8, [R0] ;  /* 0x0000000000087984 */ /* 0x000f220000000800 */
[----:B0-----:R-:W0:Y:S01]  /*0440*/  LDC.64 R2, c[0x0][0x388] ;  /* 0x0000e200ff027b82 */ /* 0x001e220000000a00 */
        /* <DEDUP_REMOVED lines=28> */
[----:B------:R-:W-:Y:S04]  /*0610*/  STG.E desc[UR6][R12.64+0x18], R20 ;  /* 0x000018140c007986 */ /* 0x000fe8000c101906 */
[----:B0-----:R-:W-:Y:S04]  /*0620*/  STG.E desc[UR6][R14.64+0x1c], R21 ;  /* 0x00001c150e007986 */ /* 0x001fe8000c101906 */
[----:B------:R-:W-:Y:S04]  /*0630*/  STG.E desc[UR6][R16.64+0x20], R25 ;  /* 0x0000201910007986 */ /* 0x000fe8000c101906 */
[----:B------:R-:W-:Y:S04]  /*0640*/  STS [UR4+0xc], R11 ;  /* 0x00000c0bff007988 */ /* 0x000fe80008000804 */
[----:B--2---:R-:W-:Y:S01]  /*0650*/  STG.E desc[UR6][R18.64+0x24], R22 ;  /* 0x0000241612007986 */ /* 0x004fe2000c101906 */
[----:B------:R-:W-:Y:S05]  /*0660*/  EXIT ;  /* 0x000000000000794d */ /* 0x000fea0003800000 */
.L_x_63:
        /* <DEDUP_REMOVED lines=9> */
.L_x_143:


//--------------------- .text._Z9kernel_15PfS_S_S_S_S_S_S_S_S_ --------------------------
	.section	.text._Z9kernel_15PfS_S_S_S_S_S_S_S_S_,"ax",@progbits
	.align	128
        .global         _Z9kernel_15PfS_S_S_S_S_S_S_S_S_
        .type           _Z9kernel_15PfS_S_S_S_S_S_S_S_S_,@function
        .size           _Z9kernel_15PfS_S_S_S_S_S_S_S_S_,(.L_x_144 - _Z9kernel_15PfS_S_S_S_S_S_S_S_S_)
        .other          _Z9kernel_15PfS_S_S_S_S_S_S_S_S_,@"STO_CUDA_ENTRY STV_DEFAULT"
_Z9kernel_15PfS_S_S_S_S_S_S_S_S_:
.text._Z9kernel_15PfS_S_S_S_S_S_S_S_S_:
        /* <DEDUP_REMOVED lines=85> */
[----:B------:R3:W0:Y:S04]  /*0550*/  F2F.F32.F64 R18, R14 ;  /* 0x0000000e00127310 */ /* 0x0006280000301000 */
[----:B---3--:R-:W3:Y:S01]  /*0560*/  LDC.64 R14, c[0x0][0x3c0] ;  /* 0x0000f000ff0e7b82 */ /* 0x008ee20000000a00 */
[----:B-1----:R1:W-:Y:S04]  /*0570*/  STG.E desc[UR6][R4.64], R24 ;  /* 0x0000001804007986 */ /* 0x0023e8000c101906 */
[----:B0-----:R0:W-:Y:S04]  /*0580*/  STG.E desc[UR6][R8.64+0x4], R18 ;  /* 0x0000041208007986 */ /* 0x0011e8000c101906 */
[----:B--2---:R-:W-:Y:S01]  /*0590*/  STG.E desc[UR6][R2.64+0x8], R29 ;  /* 0x0000081d02007986 */ /* 0x004fe2000c101906 */
[----:B-1----:R-:W1:Y:S03]  /*05a0*/  LDC.64 R4, c[0x0][0x398] ;  /* 0x0000e600ff047b82 */ /* 0x002e660000000a00 */
[----:B------:R-:W-:Y:S05]  /*05b0*/  STS [UR4+0x4], R18 ;  /* 0x00000412ff007988 */ /* 0x000fea0008000804 */
        /* <DEDUP_REMOVED lines=9> */
.L_x_64:
        /* <DEDUP_REMOVED lines=11> */
.L_x_144:


//--------------------- .text._Z9kernel_14PfS_S_S_S_S_S_S_S_S_ --------------------------
	.section	.text._Z9kernel_14PfS_S_S_S_S_S_S_S_S_,"ax",@progbits
	.align	128
        .global         _Z9kernel_14PfS_S_S_S_S_S_S_S_S_
        .type           _Z9kernel_14PfS_S_S_S_S_S_S_S_S_,@function
        .size           _Z9kernel_14PfS_S_S_S_S_S_S_S_S_,(.L_x_145 - _Z9kernel_14PfS_S_S_S_S_S_S_S_S_)
        .other          _Z9kernel_14PfS_S_S_S_S_S_S_S_S_,@"STO_CUDA_ENTRY STV_DEFAULT"
_Z9kernel_14PfS_S_S_S_S_S_S_S_S_:
.text._Z9kernel_14PfS_S_S_S_S_S_S_S_S_:
        /* <DEDUP_REMOVED lines=78> */
[----:B------:R-:W2:Y:S05]  /*04e0*/  LDCU.64 UR6, c[0x0][0x358] ;  /* 0x00006b00ff0677ac */ /* 0x000eaa0008000a00 */
[----:B------:R3:W1:Y:S04]  /*04f0*/  F2F.F32.F64 R29, R8 ;  /* 0x00000008001d7310 */ /* 0x0006680000301000 */
[----:B---3--:R-:W3:Y:S01]  /*0500*/  LDC.64 R8, c[0x0][0x3a0] ;  /* 0x0000e800ff087b82 */ /* 0x008ee20000000a00 */
[----:B--2---:R2:W-:Y:S04]  /*0510*/  STG.E desc[UR6][R20.64], R24 ;  /* 0x0000001814007986 */ /* 0x0045e8000c101906 */
[----:B-1----:R-:W-:Y:S04]  /*0520*/  STS [UR4+0xc], R29 ;  /* 0x00000c1dff007988 */ /* 0x002fe80008000804 */
[----:B------:R1:W0:Y:S04]  /*0530*/  LDS R18, [R4] ;  /* 0x0000000004127984 */ /* 0x0002280000000800 */
[----:B-----5:R5:W-:Y:S01]  /*0540*/  STG.E desc[UR6][R6.64+0x4], R0 ;  /* 0x0000040006007986 */ /* 0x020be2000c101906 */
[----:B--2---:R-:W2:Y:S08]  /*0550*/  LDC.64 R20, c[0x0][0x3c8] ;  /* 0x0000f200ff147b82 */ /* 0x004eb00000000a00 */
[----:B-1----:R-:W1:Y:S08]  /*0560*/  LDC.64 R4, c[0x0][0x390] ;  /* 0x0000e400ff047b82 */ /* 0x002e700000000a00 */
[----:B-----5:R-:W5:Y:S01]  /*0570*/  LDC.64 R6, c[0x0][0x398] ;  /* 0x0000e600ff067b82 */ /* 0x020f620000000a00 */
[----:B-1----:R-:W-:Y:S01]  /*0580*/  STG.E desc[UR6][R4.64+0x8], R22 ;  /* 0x0000081604007986 */ /* 0x002fe2000c101906 */
[----:B0-----:R-:W0:Y:S03]  /*0590*/  F2F.F64.F32 R18, R18 ;  /* 0x0000001200127310 */ /* 0x001e260000201800 */
[----:B-----5:R-:W-:Y:S04]  /*05a0*/  STG.E desc[UR6][R6.64+0xc], R29 ;  /* 0x00000c1d06007986 */ /* 0x020fe8000c101906 */
[----:B---3--:R-:W-:Y:S04]  /*05b0*/  STG.E desc[UR6][R8.64+0x10], R2 ;  /* 0x0000100208007986 */ /* 0x008fe8000c101906 */
[----:B----4-:R-:W-:Y:S01]  /*05c0*/  STG.E desc[UR6][R10.64+0x14], R3 ;  /* 0x000014030a007986 */ /* 0x010fe2000c101906 */
[----:B0-----:R-:W-:-:S10]  /*05d0*/  DMUL R18, R18, UR8 ;  /* 0x0000000812127c28 */ /* 0x001fd40008000000 */
[----:B------:R-:W0:Y:S02]  /*05e0*/  F2F.F32.F64 R19, R18 ;  /* 0x0000001200137310 */ /* 0x000e240000301000 */
[----:B0-----:R-:W-:Y:S04]  /*05f0*/  STG.E desc[UR6][R12.64+0x18], R19 ;  /* 0x000018130c007986 */ /* 0x001fe8000c101906 */
[----:B------:R-:W-:Y:S04]  /*0600*/  STG.E desc[UR6][R14.64+0x1c], R27 ;  /* 0x00001c1b0e007986 */ /* 0x000fe8000c101906 */
[----:B------:R-:W-:Y:S04]  /*0610*/  STG.E desc[UR6][R16.64+0x20], R25 ;  /* 0x0000201910007986 */ /* 0x000fe8000c101906 */
[----:B------:R-:W-:Y:S04]  /*0620*/  STS [UR4+0x18], R19 ;  /* 0x00001813ff007988 */ /* 0x000fe80008000804 */
[----:B--2---:R-:W-:Y:S01]  /*0630*/  STG.E desc[UR6][R20.64+0x24], R23 ;  /* 0x0000241714007986 */ /* 0x004fe2000c101906 */
[----:B------:R-:W-:Y:S05]  /*0640*/  EXIT ;  /* 0x000000000000794d */ /* 0x000fea0003800000 */
.L_x_65:
        /* <DEDUP_REMOVED lines=11> */
.L_x_145:


//--------------------- .text._Z9kernel_13PfS_S_S_S_S_S_S_S_S_ --------------------------
	.section	.text._Z9kernel_13PfS_S_S_S_S_S_S_S_S_,"ax",@progbits
	.align	128
        .global         _Z9kernel_13PfS_S_S_S_S_S_S_S_S_
        .type           _Z9kernel_13PfS_S_S_S_S_S_S_S_S_,@function
        .size           _Z9kernel_13PfS_S_S_S_S_S_S_S_S_,(.L_x_146 - _Z9kernel_13PfS_S_S_S_S_S_S_S_S_)
        .other          _Z9kernel_13PfS_S_S_S_S_S_S_S_S_,@"STO_CUDA_ENTRY STV_DEFAULT"
_Z9kernel_13PfS_S_S_S_S_S_S_S_S_:
.text._Z9kernel_13PfS_S_S_S_S_S_S_S_S_:
        /* <DEDUP_REMOVED lines=85> */
[----:B------:R-:W4:Y:S01]  /*0550*/  LDCU.64 UR6, c[0x0][0x358] ;  /* 0x00006b00ff0677ac */ /* 0x000f220008000a00 */
[----:B------:R-:W2:Y:S04]  /*0560*/  LDC.64 R2, c[0x0][0x390] ;  /* 0x0000e400ff027b82 */ /* 0x000ea80000000a00 */
[----:B------:R1:W0:Y:S04]  /*0570*/  F2F.F32.F64 R18, R10 ;  /* 0x0000000a00127310 */ /* 0x0002280000301000 */
        /* <DEDUP_REMOVED lines=15> */
.L_x_66:
        /* <DEDUP_REMOVED lines=9> */
.L_x_146:


//--------------------- .text._Z9kernel_12PfS_S_S_S_S_S_S_S_S_ --------------------------
	.section	.text._Z9kernel_12PfS_S_S_S_S_S_S_S_S_,"ax",@progbits
	.align	128
        .global         _Z9kernel_12PfS_S_S_S_S_S_S_S_S_
        .type           _Z9kernel_12PfS_S_S_S_S_S_S_S_S_,@function
        .size           _Z9kernel_12PfS_S_S_S_S_S_S_S_S_,(.L_x_147 - _Z9kernel_12PfS_S_S_S_S_S_S_S_S_)
        .other          _Z9kernel_12PfS_S_S_S_S_S_S_S_S_,@"STO_CUDA_ENTRY STV_DEFAULT"
_Z9kernel_12PfS_S_S_S_S_S_S_S_S_:
.text._Z9kernel_12PfS_S_S_S_S_S_S_S_S_:
        /* <DEDUP_REMOVED lines=73> */
[----:B-----5:R5:W-:Y:S04]  /*0490*/  STS [UR4+0x18], R10 ;  /* 0x0000180aff007988 */ /* 0x020be80008000804 */
[----:B------:R-:W2:Y:S03]  /*04a0*/  LDS R9, [R0] ;  /* 0x0000000000097984 */ /* 0x000ea60000000800 */
[----:B-----5:R-:W5:Y:S01]  /*04b0*/  LDC.64 R10, c[0x0][0x3b0] ;  /* 0x0000ec00ff0a7b82 */ /* 0x020f620000000a00 */
[----:B--2---:R2:W3:Y:S07]  /*04c0*/  F2F.F64.F32 R6, R9 ;  /* 0x0000000900067310 */ /* 0x0044ee0000201800 */
[----:B--2---:R-:W2:Y:S01]  /*04d0*/  LDC.64 R8, c[0x0][0x3a8] ;  /* 0x0000ea00ff087b82 */ /* 0x004ea20000000a00 */
[----:B---3--:R-:W-:Y:S01]  /*04e0*/  DMUL R6, R6, UR6 ;  /* 0x0000000606067c28 */ /* 0x008fe20008000000 */
[----:B------:R-:W0:Y:S05]  /*04f0*/  LDCU.64 UR6, c[0x0][0x358] ;  /* 0x00006b00ff0677ac */ /* 0x000e2a0008000a00 */
[----:B------:R3:W1:Y:S04]  /*0500*/  F2F.F32.F64 R29, R6 ;  /* 0x00000006001d7310 */ /* 0x0006680000301000 */
[----:B---3--:R-:W3:Y:S01]  /*0510*/  LDC.64 R6, c[0x0][0x3a0] ;  /* 0x0000e800ff067b82 */ /* 0x008ee20000000a00 */
[----:B0-----:R0:W-:Y:S04]  /*0520*/  STG.E desc[UR6][R2.64], R24 ;  /* 0x0000001802007986 */ /* 0x0011e8000c101906 */
[----:B-1----:R-:W-:Y:S04]  /*0530*/  STS [UR4+0x18], R29 ;  /* 0x0000181dff007988 */ /* 0x002fe80008000804 */
[----:B------:R-:W1:Y:S04]  /*0540*/  LDS R18, [R0] ;  /* 0x0000000000127984 */ /* 0x000e680000000800 */
[----:B----4-:R4:W-:Y:S01]  /*0550*/  STG.E desc[UR6][R4.64+0x4], R26 ;  /* 0x0000041a04007986 */ /* 0x0109e2000c101906 */
[----:B0-----:R-:W0:Y:S08]  /*0560*/  LDC.64 R2, c[0x0][0x390] ;  /* 0x0000e400ff027b82 */ /* 0x001e300000000a00 */
[----:B----4-:R-:W4:Y:S01]  /*0570*/  LDC.64 R4, c[0x0][0x398] ;  /* 0x0000e600ff047b82 */ /* 0x010f220000000a00 */
[----:B0-----:R-:W-:Y:S01]  /*0580*/  STG.E desc[UR6][R2.64+0x8], R25 ;  /* 0x0000081902007986 */ /* 0x001fe2000c101906 */
[----:B-1----:R-:W0:Y:S03]  /*0590*/  F2F.F64.F32 R18, R18 ;  /* 0x0000001200127310 */ /* 0x002e260000201800 */
[----:B----4-:R-:W-:Y:S04]  /*05a0*/  STG.E desc[UR6][R4.64+0xc], R21 ;  /* 0x00000c1504007986 */ /* 0x010fe8000c101906 */
[----:B---3--:R-:W-:Y:S04]  /*05b0*/  STG.E desc[UR6][R6.64+0x10], R27 ;  /* 0x0000101b06007986 */ /* 0x008fe8000c101906 */
[----:B--2---:R-:W-:Y:S04]  /*05c0*/  STG.E desc[UR6][R8.64+0x14], R20 ;  /* 0x0000141408007986 */ /* 0x004fe8000c101906 */
[----:B-----5:R-:W-:Y:S01]  /*05d0*/  STG.E desc[UR6][R10.64+0x18], R29 ;  /* 0x0000181d0a007986 */ /* 0x020fe2000c101906 */
[----:B0-----:R-:W-:-:S03]  /*05e0*/  DMUL R18, R18, UR8 ;  /* 0x0000000812127c28 */ /* 0x001fc60008000000 */
[----:B------:R-:W-:Y:S07]  /*05f0*/  STG.E desc[UR6][R12.64+0x1c], R22 ;  /* 0x00001c160c007986 */ /* 0x000fee000c101906 */
[----:B------:R-:W0:Y:S02]  /*0600*/  F2F.F32.F64 R19, R18 ;  /* 0x0000001200137310 */ /* 0x000e240000301000 */
[----:B0-----:R-:W-:Y:S04]  /*0610*/  STG.E desc[UR6][R14.64+0x20], R19 ;  /* 0x000020130e007986 */ /* 0x001fe8000c101906 */
[----:B------:R-:W-:Y:S04]  /*0620*/  STS [UR4+0x20], R19 ;  /* 0x00002013ff007988 */ /* 0x000fe80008000804 */
[----:B------:R-:W-:Y:S01]  /*0630*/  STG.E desc[UR6][R16.64+0x24], R23 ;  /* 0x0000241710007986 */ /* 0x000fe2000c101906 */
[----:B------:R-:W-:Y:S05]  /*0640*/  EXIT ;  /* 0x000000000000794d */ /* 0x000fea0003800000 */
.L_x_67:
        /* <DEDUP_REMOVED lines=11> */
.L_x_147:


//--------------------- .text._Z9kernel_11PfS_S_S_S_S_S_S_S_S_ --------------------------
	.section	.text._Z9kernel_11PfS_S_S_S_S_S_S_S_S_,"ax",@progbits
	.align	128
        .global         _Z9kernel_11PfS_S_S_S_S_S_S_S_S_
        .type           _Z9kernel_11PfS_S_S_S_S_S_S_S_S_,@function
        .size           _Z9kernel_11PfS_S_S_S_S_S_S_S_S_,(.L_x_148 - _Z9kernel_11PfS_S_S_S_S_S_S_S_S_)
        .other          _Z9kernel_11PfS_S_S_S_S_S_S_S_S_,@"STO_CUDA_ENTRY STV_DEFAULT"
_Z9kernel_11PfS_S_S_S_S_S_S_S_S_:
.text._Z9kernel_11PfS_S_S_S_S_S_S_S_S_:
        /* <DEDUP_REMOVED lines=102> */
.L_x_68:
        /* <DEDUP_REMOVED lines=10> */
.L_x_148:


//--------------------- .text._Z9kernel_10PfS_S_S_S_S_S_S_S_S_ --------------------------
	.section	.text._Z9kernel_10PfS_S_S_S_S_S_S_S_S_,"ax",@progbits
	.align	128
        .global         _Z9kernel_10PfS_S_S_S_S_S_S_S_S_
        .type           _Z9kernel_10PfS_S_S_S_S_S_S_S_S_,@function
        .size           _Z9kernel_10PfS_S_S_S_S_S_S_S_S_,(.L_x_149 - _Z9kernel_10PfS_S_S_S_S_S_S_S_S_)
        .other          _Z9kernel_10PfS_S_S_S_S_S_S_S_S_,@"STO_CUDA_ENTRY STV_DEFAULT"
_Z9kernel_10PfS_S_S_S_S_S_S_S_S_:
.text._Z9kernel_10PfS_S_S_S_S_S_S_S_S_:
        /* <DEDUP_REMOVED lines=101> */
.L_x_69:
        /* <DEDUP_REMOVED lines=11> */
.L_x_149:


//--------------------- .text._Z8kernel_9PfS_S_S_S_S_S_S_S_S_ --------------------------
	.section	.text._Z8kernel_9PfS_S_S_S_S_S_S_S_S_,"ax",@progbits
	.align	128
        .global         _Z8kernel_9PfS_S_S_S_S_S_S_S_S_
        .type           _Z8kernel_9PfS_S_S_S_S_S_S_S_S_,@function
        .size           _Z8kernel_9PfS_S_S_S_S_S_S_S_S_,(.L_x_150 - _Z8kernel_9PfS_S_S_S_S_S_S_S_S_)
        .other          _Z8kernel_9PfS_S_S_S_S_S_S_S_S_,@"STO_CUDA_ENTRY STV_DEFAULT"
_Z8kernel_9PfS_S_S_S_S_S_S_S_S_:
.text._Z8kernel_9PfS_S_S_S_S_S_S_S_S_:
        /* <DEDUP_REMOVED lines=101> */
.L_x_70:
        /* <DEDUP_REMOVED lines=11> */
.L_x_150:


//--------------------- .text._Z8kernel_8PfS_S_S_S_S_S_S_S_S_ --------------------------
	.section	.text._Z8kernel_8PfS_S_S_S_S_S_S_S_S_,"ax",@progbits
	.align	128
        .global         _Z8kernel_8PfS_S_S_S_S_S_S_S_S_
        .type           _Z8kernel_8PfS_S_S_S_S_S_S_S_S_,@function
        .size           _Z8kernel_8PfS_S_S_S_S_S_S_S_S_,(.L_x_151 - _Z8kernel_8PfS_S_S_S_S_S_S_S_S_)
        .other          _Z8kernel_8PfS_S_S_S_S_S_S_S_S_,@"STO_CUDA_ENTRY STV_DEFAULT"
_Z8kernel_8PfS_S_S_S_S_S_S_S_S_:
.text._Z8kernel_8PfS_S_S_S_S_S_S_S_S_:
        /* <DEDUP_REMOVED lines=86> */
[----:B------:R0:W4:Y:S04]  /*0560*/  F2F.F32.F64 R18, R12 ;  /* 0x0000000c00127310 */ /* 0x0001280000301000 */
[----:B0-----:R-:W0:Y:S01]  /*0570*/  LDC.64 R12, c[0x0][0x3b8] ;  /* 0x0000ee00ff0c7b82 */ /* 0x001e220000000a00 */
[----:B-1----:R1:W-:Y:S04]  /*0580*/  STG.E desc[UR6][R4.64], R22 ;  /* 0x0000001604007986 */ /* 0x0023e8000c101906 */
[----:B----4-:R4:W-:Y:S04]  /*0590*/  STG.E desc[UR6][R8.64+0x4], R18 ;  /* 0x0000041208007986 */ /* 0x0109e8000c101906 */
[----:B--2---:R-:W-:Y:S01]  /*05a0*/  STG.E desc[UR6][R2.64+0x8], R29 ;  /* 0x0000081d02007986 */ /* 0x004fe2000c101906 */
[----:B-1----:R-:W1:Y:S03]  /*05b0*/  LDC.64 R4, c[0x0][0x398] ;  /* 0x0000e600ff047b82 */ /* 0x002e660000000a00 */
[----:B------:R-:W-:Y:S05]  /*05c0*/  STS [UR4+0x4], R18 ;  /* 0x00000412ff007988 */ /* 0x000fea0008000804 */
        /* <DEDUP_REMOVED lines=9> */
.L_x_71:
        /* <DEDUP_REMOVED lines=10> */
.L_x_151:


//--------------------- .text._Z8kernel_7PfS_S_S_S_S_S_S_S_S_ --------------------------
	.section	.text._Z8kernel_7PfS_S_S_S_S_S_S_S_S_,"ax",@progbits
	.align	128
        .global         _Z8kernel_7PfS_S_S_S_S_S_S_S_S_
        .type           _Z8kernel_7PfS_S_S_S_S_S_S_S_S_,@function
        .size           _Z8kernel_7PfS_S_S_S_S_S_S_S_S_,(.L_x_152 - _Z8kernel_7PfS_S_S_S_S_S_S_S_S_)
        .other          _Z8kernel_7PfS_S_S_S_S_S_S_S_S_,@"STO_CUDA_ENTRY STV_DEFAULT"
_Z8kernel_7PfS_S_S_S_S_S_S_S_S_:
.text._Z8kernel_7PfS_S_S_S_S_S_S_S_S_:
        /* <DEDUP_REMOVED lines=12> */
[----:B0-----:R-:W-:-:S05]  /*00c0*/  LEA R0, R0, UR4, 0x2 ;  /* 0x0000000400007c11 */ /* 0x001fca000f8e10ff */
        /* <DEDUP_REMOVED lines=69> */
[----:B0-----:R0:W-:Y:S04]  /*0520*/  STG.E desc[UR6][R8.64+0x4], R24 ;  /* 0x0000041808007986 */ /* 0x0011e8000c101906 */
[----:B----4-:R-:W-:Y:S01]  /*0530*/  STG.E desc[UR6][R4.64+0x8], R29 ;  /* 0x0000081d04007986 */ /* 0x010fe2000c101906 */
[----:B--2---:R-:W2:Y:S08]  /*0540*/  LDC.64 R20, c[0x0][0x3c8] ;  /* 0x0000f200ff147b82 */ /* 0x004eb00000000a00 */
        /* <DEDUP_REMOVED lines=14> */
.L_x_72:
        /* <DEDUP_REMOVED lines=13> */
.L_x_152:


//--------------------- .text._Z8kernel_6PfS_S_S_S_S_S_S_S_S_ --------------------------
	.section	.text._Z8kernel_6PfS_S_S_S_S_S_S_S_S_,"ax",@progbits
	.align	128
        .global         _Z8kernel_6PfS_S_S_S_S_S_S_S_S_
        .type           _Z8kernel_6PfS_S_S_S_S_S_S_S_S_,@function
        .size           _Z8kernel_6PfS_S_S_S_S_S_S_S_S_,(.L_x_153 - _Z8kernel_6PfS_S_S_S_S_S_S_S_S_)
        .other          _Z8kernel_6PfS_S_S_S_S_S_S_S_S_,@"STO_CUDA_ENTRY STV_DEFAULT"
_Z8kernel_6PfS_S_S_S_S_S_S_S_S_:
.text._Z8kernel_6PfS_S_S_S_S_S_S_S_S_:
        /* <DEDUP_REMOVED lines=72> */
[----:B--2---:R-:W-:Y:S04]  /*0480*/  STS [UR4+0x1c], R29 ;  /* 0x00001c1dff007988 */ /* 0x004fe80008000804 */
[----:B------:R-:W2:Y:S02]  /*0490*/  LDS R11, [R10] ;  /* 0x000000000a0b7984 */ /* 0x000ea40000000800 */
[----:B--2---:R-:W2:Y:S02]  /*04a0*/  F2F.F64.F32 R6, R11 ;  /* 0x0000000b00067310 */ /* 0x004ea40000201800 */
[----:B--2---:R-:W-:Y:S01]  /*04b0*/  DMUL R2, R6, UR6 ;  /* 0x0000000606027c28 */ /* 0x004fe20008000000 */
[----:B------:R-:W4:Y:S01]  /*04c0*/  LDCU.64 UR6, c[0x0][0x358] ;  /* 0x00006b00ff0677ac */ /* 0x000f220008000a00 */
[----:B------:R-:W2:Y:S04]  /*04d0*/  LDS.128 R4, [UR4+0x10] ;  /* 0x00001004ff047984 */ /* 0x000ea80008000c00 */
[----:B------:R3:W1:Y:S04]  /*04e0*/  F2F.F32.F64 R0, R2 ;  /* 0x0000000200007310 */ /* 0x0006680000301000 */
[----:B---3--:R-:W3:Y:S01]  /*04f0*/  LDC.64 R2, c[0x0][0x390] ;  /* 0x0000e400ff027b82 */ /* 0x008ee20000000a00 */
[----:B----4-:R4:W-:Y:S04]  /*0500*/  STG.E desc[UR6][R8.64], R26 ;  /* 0x0000001a08007986 */ /* 0x0109e8000c101906 */
[----:B-1----:R-:W-:Y:S04]  /*0510*/  STS [UR4+0x24], R0 ;  /* 0x00002400ff007988 */ /* 0x002fe80008000804 */
[----:B------:R1:W0:Y:S01]  /*0520*/  LDS R22, [R10] ;  /* 0x000000000a167984 */ /* 0x0002220000000800 */
[----:B----4-:R-:W4:Y:S03]  /*0530*/  LDC.64 R8, c[0x0][0x398] ;  /* 0x0000e600ff087b82 */ /* 0x010f260000000a00 */
[----:B------:R5:W-:Y:S05]  /*0540*/  STG.E desc[UR6][R12.64+0x4], R24 ;  /* 0x000004180c007986 */ /* 0x000bea000c101906 */
[----:B-1----:R-:W2:Y:S01]  /*0550*/  LDC.64 R10, c[0x0][0x3a0] ;  /* 0x0000e800ff0a7b82 */ /* 0x002ea20000000a00 */
[----:B---3--:R-:W-:Y:S07]  /*0560*/  STG.E desc[UR6][R2.64+0x8], R25 ;  /* 0x0000081902007986 */ /* 0x008fee000c101906 */
[----:B-----5:R-:W1:Y:S01]  /*0570*/  LDC.64 R12, c[0x0][0x3a8] ;  /* 0x0000ea00ff0c7b82 */ /* 0x020e620000000a00 */
[----:B----4-:R-:W-:Y:S04]  /*0580*/  STG.E desc[UR6][R8.64+0xc], R27 ;  /* 0x00000c1b08007986 */ /* 0x010fe8000c101906 */
[----:B--2---:R-:W-:Y:S01]  /*0590*/  STG.E desc[UR6][R10.64+0x10], R4 ;  /* 0x000010040a007986 */ /* 0x004fe2000c101906 */
[----:B0-----:R-:W0:Y:S03]  /*05a0*/  F2F.F64.F32 R22, R22 ;  /* 0x0000001600167310 */ /* 0x001e260000201800 */
[----:B-1----:R-:W-:Y:S04]  /*05b0*/  STG.E desc[UR6][R12.64+0x14], R5 ;  /* 0x000014050c007986 */ /* 0x002fe8000c101906 */
[----:B------:R-:W-:Y:S04]  /*05c0*/  STG.E desc[UR6][R14.64+0x18], R6 ;  /* 0x000018060e007986 */ /* 0x000fe8000c101906 */
[----:B------:R-:W-:Y:S01]  /*05d0*/  STG.E desc[UR6][R16.64+0x1c], R29 ;  /* 0x00001c1d10007986 */ /* 0x000fe2000c101906 */
[----:B0-----:R-:W-:-:S10]  /*05e0*/  DMUL R22, R22, UR8 ;  /* 0x0000000816167c28 */ /* 0x001fd40008000000 */
[----:B------:R-:W0:Y:S02]  /*05f0*/  F2F.F32.F64 R23, R22 ;  /* 0x0000001600177310 */ /* 0x000e240000301000 */
[----:B0-----:R-:W-:Y:S04]  /*0600*/  STG.E desc[UR6][R18.64+0x20], R23 ;  /* 0x0000201712007986 */ /* 0x001fe8000c101906 */
[----:B------:R-:W-:Y:S04]  /*0610*/  STS [UR4+0x20], R23 ;  /* 0x00002017ff007988 */ /* 0x000fe80008000804 */
[----:B------:R-:W-:Y:S01]  /*0620*/  STG.E desc[UR6][R20.64+0x24], R0 ;  /* 0x0000240014007986 */ /* 0x000fe2000c101906 */
[----:B------:R-:W-:Y:S05]  /*0630*/  EXIT ;  /* 0x000000000000794d */ /* 0x000fea0003800000 */
.L_x_73:
        /* <DEDUP_REMOVED lines=12> */
.L_x_153:


//--------------------- .text._Z8kernel_5PfS_S_S_S_S_S_S_S_S_ --------------------------
	.section	.text._Z8kernel_5PfS_S_S_S_S_S_S_S_S_,"ax",@progbits
	.align	128
        .global         _Z8kernel_5PfS_S_S_S_S_S_S_S_S_
        .type           _Z8kernel_5PfS_S_S_S_S_S_S_S_S_,@function
        .size           _Z8kernel_5PfS_S_S_S_S_S_S_S_S_,(.L_x_154 - _Z8kernel_5PfS_S_S_S_S_S_S_S_S_)
        .other          _Z8kernel_5PfS_S_S_S_S_S_S_S_S_,@"STO_CUDA_ENTRY STV_DEFAULT"
_Z8kernel_5PfS_S_S_S_S_S_S_S_S_:
.text._Z8kernel_5PfS_S_S_S_S_S_S_S_S_:
        /* <DEDUP_REMOVED lines=100> */
.L_x_74:
        /* <DEDUP_REMOVED lines=12> */
.L_x_154:


//--------------------- .text._Z8kernel_4PfS_S_S_S_S_S_S_S_S_ --------------------------
	.section	.text._Z8kernel_4PfS_S_S_S_S_S_S_S_S_,"ax",@progbits
	.align	128
        .global         _Z8kernel_4PfS_S_S_S_S_S_S_S_S_
        .type           _Z8kernel_4PfS_S_S_S_S_S_S_S_S_,@function
        .size           _Z8kernel_4PfS_S_S_S_S_S_S_S_S_,(.L_x_155 - _Z8kernel_4PfS_S_S_S_S_S_S_S_S_)
        .other          _Z8kernel_4PfS_S_S_S_S_S_S_S_S_,@"STO_CUDA_ENTRY STV_DEFAULT"
_Z8kernel_4PfS_S_S_S_S_S_S_S_S_:
.text._Z8kernel_4PfS_S_S_S_S_S_S_S_S_:
        /* <DEDUP_REMOVED lines=101> */
.L_x_75:
        /* <DEDUP_REMOVED lines=11> */
.L_x_155:


//--------------------- .text._Z8kernel_3PfS_S_S_S_S_S_S_S_S_ --------------------------
	.section	.text._Z8kernel_3PfS_S_S_S_S_S_S_S_S_,"ax",@progbits
	.align	128
        .global         _Z8kernel_3PfS_S_S_S_S_S_S_S_S_
        .type           _Z8kernel_3PfS_S_S_S_S_S_S_S_S_,@function
        .size           _Z8kernel_3PfS_S_S_S_S_S_S_S_S_,(.L_x_156 - _Z8kernel_3PfS_S_S_S_S_S_S_S_S_)
        .other          _Z8kernel_3PfS_S_S_S_S_S_S_S_S_,@"STO_CUDA_ENTRY STV_DEFAULT"
_Z8kernel_3PfS_S_S_S_S_S_S_S_S_:
.text._Z8kernel_3PfS_S_S_S_S_S_S_S_S_:
        /* <DEDUP_REMOVED lines=67> */
[----:B-1----:R1:W4:Y:S07]  /*0430*/  F2F.F64.F32 R4, R8 ;  /* 0x0000000800047310 */ /* 0x00232e0000201800 */
[----:B-1----:R-:W1:Y:S01]  /*0440*/  LDC.64 R8, c[0x0][0x388] ;  /* 0x0000e200ff087b82 */ /* 0x002e620000000a00 */
        /* <DEDUP_REMOVED lines=17> */
[----:B------:R-:W3:Y:S08]  /*0560*/  LDC.64 R18, c[0x0][0x3c8] ;  /* 0x0000f200ff127b82 */ /* 0x000ef00000000a00 */
[----:B-1----:R-:W1:Y:S01]  /*0570*/  LDC.64 R8, c[0x0][0x3a8] ;  /* 0x0000ea00ff087b82 */ /* 0x002e620000000a00 */
[----:B0-----:R-:W-:Y:S01]  /*0580*/  STG.E desc[UR6][R2.64+0x8], R27 ;  /* 0x0000081b02007986 */ /* 0x001fe2000c101906 */
[----:B--2---:R0:W2:Y:S06]  /*0590*/  F2F.F64.F32 R10, R14 ;  /* 0x0000000e000a7310 */ /* 0x0040ac0000201800 */
[----:B0-----:R-:W0:Y:S01]  /*05a0*/  LDC.64 R14, c[0x0][0x3b8] ;  /* 0x0000ee00ff0e7b82 */ /* 0x001e220000000a00 */
[----:B--2---:R-:W-:-:S10]  /*05b0*/  DMUL R10, R10, UR8 ;  /* 0x000000080a0a7c28 */ /* 0x004fd40008000000 */
[----:B------:R-:W4:Y:S02]  /*05c0*/  F2F.F32.F64 R11, R10 ;  /* 0x0000000a000b7310 */ /* 0x000f240000301000 */
[----:B----4-:R-:W-:Y:S04]  /*05d0*/  STG.E desc[UR6][R4.64+0xc], R11 ;  /* 0x00000c0b04007986 */ /* 0x010fe8000c101906 */
[----:B-----5:R-:W-:Y:S04]  /*05e0*/  STG.E desc[UR6][R6.64+0x10], R25 ;  /* 0x0000101906007986 */ /* 0x020fe8000c101906 */
[----:B-1----:R-:W-:Y:S04]  /*05f0*/  STG.E desc[UR6][R8.64+0x14], R29 ;  /* 0x0000141d08007986 */ /* 0x002fe8000c101906 */
[----:B------:R-:W-:Y:S04]  /*0600*/  STG.E desc[UR6][R12.64+0x18], R22 ;  /* 0x000018160c007986 */ /* 0x000fe8000c101906 */
[----:B0-----:R-:W-:Y:S04]  /*0610*/  STG.E desc[UR6][R14.64+0x1c], R23 ;  /* 0x00001c170e007986 */ /* 0x001fe8000c101906 */
[----:B---3--:R-:W-:Y:S04]  /*0620*/  STG.E desc[UR6][R16.64+0x20], R21 ;  /* 0x0000201510007986 */ /* 0x008fe8000c101906 */
[----:B------:R-:W-:Y:S04]  /*0630*/  STS [UR4+0xc], R11 ;  /* 0x00000c0bff007988 */ /* 0x000fe80008000804 */
[----:B------:R-:W-:Y:S01]  /*0640*/  STG.E desc[UR6][R18.64+0x24], R24 ;  /* 0x0000241812007986 */ /* 0x000fe2000c101906 */
[----:B------:R-:W-:Y:S05]  /*0650*/  EXIT ;  /* 0x000000000000794d */ /* 0x000fea0003800000 */
.L_x_76:
        /* <DEDUP_REMOVED lines=10> */
.L_x_156:


//--------------------- .text._Z8kernel_2PfS_S_S_S_S_S_S_S_S_ --------------------------
	.section	.text._Z8kernel_2PfS_S_S_S_S_S_S_S_S_,"ax",@progbits
	.align	128
        .global         _Z8kernel_2PfS_S_S_S_S_S_S_S_S_
        .type           _Z8kernel_2PfS_S_S_S_S_S_S_S_S_,@function
        .size           _Z8kernel_2PfS_S_S_S_S_S_S_S_S_,(.L_x_157 - _Z8kernel_2PfS_S_S_S_S_S_S_S_S_)
        .other          _Z8kernel_2PfS_S_S_S_S_S_S_S_S_,@"STO_CUDA_ENTRY STV_DEFAULT"
_Z8kernel_2PfS_S_S_S_S_S_S_S_S_:
.text._Z8kernel_2PfS_S_S_S_S_S_S_S_S_:
        /* <DEDUP_REMOVED lines=79> */
[----:B------:R-:W0:Y:S09]  /*04f0*/  LDCU.64 UR6, c[0x0][0x358] ;  /* 0x00006b00ff0677ac */ /* 0x000e320008000a00 */
[----:B------:R-:W2:Y:S01]  /*0500*/  F2F.F32.F64 R6, R6 ;  /* 0x0000000600067310 */ /* 0x000ea20000301000 */
[----:B0-----:R0:W-:Y:S04]  /*0510*/  STG.E desc[UR6][R2.64], R18 ;  /* 0x0000001202007986 */ /* 0x0011e8000c101906 */
[----:B-1----:R-:W-:Y:S04]  /*0520*/  STG.E desc[UR6][R8.64+0x4], R24 ;  /* 0x0000041808007986 */ /* 0x002fe8000c101906 */
[----:B--2---:R1:W-:Y:S04]  /*0530*/  STS [UR4+0x18], R6 ;  /* 0x00001806ff007988 */ /* 0x0043e80008000804 */
[----:B------:R-:W2:Y:S01]  /*0540*/  LDS R16, [R0] ;  /* 0x0000000000107984 */ /* 0x000ea20000000800 */
[----:B0-----:R-:W0:Y:S08]  /*0550*/  LDC.64 R2, c[0x0][0x390] ;  /* 0x0000e400ff027b82 */ /* 0x001e300000000a00 */
[----:B-1----:R-:W1:Y:S08]  /*0560*/  LDC.64 R6, c[0x0][0x3a0] ;  /* 0x0000e800ff067b82 */ /* 0x002e700000000a00 */
[----:B------:R-:W3:Y:S08]  /*0570*/  LDC.64 R8, c[0x0][0x3a8] ;  /* 0x0000ea00ff087b82 */ /* 0x000ef00000000a00 */
[----:B------:R-:W5:Y:S01]  /*0580*/  LDC.64 R18, c[0x0][0x3c8] ;  /* 0x0000f200ff127b82 */ /* 0x000f620000000a00 */
[----:B0-----:R-:W-:Y:S04]  /*0590*/  STG.E desc[UR6][R2.64+0x8], R27 ;  /* 0x0000081b02007986 */ /* 0x001fe8000c101906 */
[----:B----4-:R-:W-:Y:S04]  /*05a0*/  STG.E desc[UR6][R4.64+0xc], R25 ;  /* 0x00000c1904007986 */ /* 0x010fe8000c101906 */
[----:B-1----:R-:W-:Y:S01]  /*05b0*/  STG.E desc[UR6][R6.64+0x10], R21 ;  /* 0x0000101506007986 */ /* 0x002fe2000c101906 */
[----:B--2---:R-:W0:Y:S03]  /*05c0*/  F2F.F64.F32 R16, R16 ;  /* 0x0000001000107310 */ /* 0x004e260000201800 */
[----:B---3--:R-:W-:Y:S01]  /*05d0*/  STG.E desc[UR6][R8.64+0x14], R29 ;  /* 0x0000141d08007986 */ /* 0x008fe2000c101906 */
[----:B0-----:R-:W-:-:S10]  /*05e0*/  DMUL R16, R16, UR8 ;  /* 0x0000000810107c28 */ /* 0x001fd40008000000 */
[----:B------:R-:W5:Y:S02]  /*05f0*/  F2F.F32.F64 R17, R16 ;  /* 0x0000001000117310 */ /* 0x000f640000301000 */
[----:B-----5:R-:W-:Y:S04]  /*0600*/  STG.E desc[UR6][R10.64+0x18], R17 ;  /* 0x000018110a007986 */ /* 0x020fe8000c101906 */
[----:B------:R-:W-:Y:S04]  /*0610*/  STG.E desc[UR6][R12.64+0x1c], R20 ;  /* 0x00001c140c007986 */ /* 0x000fe8000c101906 */
[----:B------:R-:W-:Y:S04]  /*0620*/  STG.E desc[UR6][R14.64+0x20], R22 ;  /* 0x000020160e007986 */ /* 0x000fe8000c101906 */
[----:B------:R-:W-:Y:S04]  /*0630*/  STS [UR4+0x18], R17 ;  /* 0x00001811ff007988 */ /* 0x000fe80008000804 */
[----:B------:R-:W-:Y:S01]  /*0640*/  STG.E desc[UR6][R18.64+0x24], R23 ;  /* 0x0000241712007986 */ /* 0x000fe2000c101906 */
[----:B------:R-:W-:Y:S05]  /*0650*/  EXIT ;  /* 0x000000000000794d */ /* 0x000fea0003800000 */
.L_x_77:
        /* <DEDUP_REMOVED lines=10> */
.L_x_157:


//--------------------- .text._Z8kernel_1PfS_S_S_S_S_S_S_S_S_ --------------------------
	.section	.text._Z8kernel_1PfS_S_S_S_S_S_S_S_S_,"ax",@progbits
	.align	128
        .global         _Z8kernel_1PfS_S_S_S_S_S_S_S_S_
        .type           _Z8kernel_1PfS_S_S_S_S_S_S_S_S_,@function
        .size           _Z8kernel_1PfS_S_S_S_S_S_S_S_S_,(.L_x_158 - _Z8kernel_1PfS_S_S_S_S_S_S_S_S_)
        .other          _Z8kernel_1PfS_S_S_S_S_S_S_S_S_,@"STO_CUDA_ENTRY STV_DEFAULT"
_Z8kernel_1PfS_S_S_S_S_S_S_S_S_:
.text._Z8kernel_1PfS_S_S_S_S_S_S_S_S_:
        /* <DEDUP_REMOVED lines=82> */
[----:B------:R-:W4:Y:S04]  /*0520*/  LDS.128 R4, [UR4] ;  /* 0x00000004ff047984 */ /* 0x000f280008000c00 */
[----:B--2---:R2:W-:Y:S02]  /*0530*/  STG.E desc[UR6][R22.64], R28 ;  /* 0x0000001c16007986 */ /* 0x0045e4000c101906 */
[----:B--2---:R-:W2:Y:S01]  /*0540*/  LDC.64 R22, c[0x0][0x3c8] ;  /* 0x0000f200ff167b82 */ /* 0x004ea20000000a00 */
[----:B-1----:R1:W0:Y:S01]  /*0550*/  F2F.F64.F32 R18, R20 ;  /* 0x0000001400127310 */ /* 0x0022220000201800 */
[----:B----4-:R4:W-:Y:S06]  /*0560*/  STG.E desc[UR6][R8.64+0x4], R5 ;  /* 0x0000040508007986 */ /* 0x0109ec000c101906 */
[----:B-1----:R-:W1:Y:S01]  /*0570*/  LDC.64 R20, c[0x0][0x3c0] ;  /* 0x0000f000ff147b82 */ /* 0x002e620000000a00 */
[----:B---3--:R-:W-:Y:S01]  /*0580*/  STG.E desc[UR6][R2.64+0x8], R6 ;  /* 0x0000080602007986 */ /* 0x008fe2000c101906 */
[----:B0-----:R-:W-:-:S06]  /*0590*/  DMUL R18, R18, UR8 ;  /* 0x0000000812127c28 */ /* 0x001fcc0008000000 */
[----:B----4-:R-:W0:Y:S04]  /*05a0*/  LDC.64 R8, c[0x0][0x398] ;  /* 0x0000e600ff087b82 */ /* 0x010e280000000a00 */
[----:B------:R-:W3:Y:S01]  /*05b0*/  F2F.F32.F64 R19, R18 ;  /* 0x0000001200137310 */ /* 0x000ee20000301000 */
[----:B0-----:R-:W-:Y:S04]  /*05c0*/  STG.E desc[UR6][R8.64+0xc], R7 ;  /* 0x00000c0708007986 */ /* 0x001fe8000c101906 */
[----:B-----5:R-:W-:Y:S04]  /*05d0*/  STG.E desc[UR6][R10.64+0x10], R27 ;  /* 0x0000101b0a007986 */ /* 0x020fe8000c101906 */
[----:B---3--:R-:W-:Y:S04]  /*05e0*/  STG.E desc[UR6][R12.64+0x14], R19 ;  /* 0x000014130c007986 */ /* 0x008fe8000c101906 */
[----:B------:R-:W-:Y:S04]  /*05f0*/  STG.E desc[UR6][R14.64+0x18], R24 ;  /* 0x000018180e007986 */ /* 0x000fe8000c101906 */
[----:B------:R-:W-:Y:S04]  /*0600*/  STG.E desc[UR6][R16.64+0x1c], R29 ;  /* 0x00001c1d10007986 */ /* 0x000fe8000c101906 */
[----:B-1----:R-:W-:Y:S04]  /*0610*/  STG.E desc[UR6][R20.64+0x20], R26 ;  /* 0x0000201a14007986 */ /* 0x002fe8000c101906 */
[----:B------:R-:W-:Y:S04]  /*0620*/  STS [UR4+0x14], R19 ;  /* 0x00001413ff007988 */ /* 0x000fe80008000804 */
[----:B--2---:R-:W-:Y:S01]  /*0630*/  STG.E desc[UR6][R22.64+0x24], R25 ;  /* 0x0000241916007986 */ /* 0x004fe2000c101906 */
[----:B------:R-:W-:Y:S05]  /*0640*/  EXIT ;  /* 0x000000000000794d */ /* 0x000fea0003800000 */
.L_x_78:
        /* <DEDUP_REMOVED lines=11> */
.L_x_158:


//--------------------- .text._Z8kernel_0PfS_S_S_S_S_S_S_S_S_ --------------------------
	.section	.text._Z8kernel_0PfS_S_S_S_S_S_S_S_S_,"ax",@progbits
	.align	128
        .global         _Z8kernel_0PfS_S_S_S_S_S_S_S_S_
        .type           _Z8kernel_0PfS_S_S_S_S_S_S_S_S_,@function
        .size           _Z8kernel_0PfS_S_S_S_S_S_S_S_S_,(.L_x_159 - _Z8kernel_0PfS_S_S_S_S_S_S_S_S_)
        .other          _Z8kernel_0PfS_S_S_S_S_S_S_S_S_,@"STO_CUDA_ENTRY STV_DEFAULT"
_Z8kernel_0PfS_S_S_S_S_S_S_S_S_:
.text._Z8kernel_0PfS_S_S_S_S_S_S_S_S_:
        /* <DEDUP_REMOVED lines=77> */
[----:B------:R-:W5:Y:S04]  /*04d0*/  LDS R12, [R0] ;  /* 0x00000000000c7984 */ /* 0x000f680000000800 */
[----:B------:R-:W-:Y:S01]  /*04e0*/  LDS R0, [UR4+0x24] ;  /* 0x00002404ff007984 */ /* 0x000fe20008000800 */
[----:B-----5:R5:W2:Y:S02]  /*04f0*/  F2F.F64.F32 R2, R12 ;  /* 0x0000000c00027310 */ /* 0x020aa40000201800 */
[----:B-----5:R-:W5:Y:S01]  /*0500*/  LDC.64 R12, c[0x0][0x3a8] ;  /* 0x0000ea00ff0c7b82 */ /* 0x020f620000000a00 */
[----:B--2---:R-:W-:Y:S01]  /*0510*/  DMUL R8, R2, UR6 ;  /* 0x0000000602087c28 */ /* 0x004fe20008000000 */
[----:B------:R-:W2:Y:S06]  /*0520*/  LDCU.64 UR6, c[0x0][0x358] ;  /* 0x00006b00ff0677ac */ /* 0x000eac0008000a00 */
[----:B------:R-:W2:Y:S01]  /*0530*/  LDC.64 R2, c[0x0][0x380] ;  /* 0x0000e000ff027b82 */ /* 0x000ea20000000a00 */
[----:B------:R3:W1:Y:S07]  /*0540*/  F2F.F32.F64 R27, R8 ;  /* 0x00000008001b7310 */ /* 0x00066e0000301000 */
[----:B---3--:R-:W3:Y:S01]  /*0550*/  LDC.64 R8, c[0x0][0x398] ;  /* 0x0000e600ff087b82 */ /* 0x008ee20000000a00 */
[----:B-1----:R-:W-:Y:S04]  /*0560*/  STS [UR4+0x18], R27 ;  /* 0x0000181bff007988 */ /* 0x002fe80008000804 */
[----:B------:R-:W1:Y:S04]  /*0570*/  LDS.128 R4, [UR4+0x10] ;  /* 0x00001004ff047984 */ /* 0x000e680008000c00 */
[----:B--2---:R2:W-:Y:S04]  /*0580*/  STG.E desc[UR6][R2.64], R24 ;  /* 0x0000001802007986 */ /* 0x0045e8000c101906 */
[----:B----4-:R4:W-:Y:S01]  /*0590*/  STG.E desc[UR6][R10.64+0x4], R22 ;  /* 0x000004160a007986 */ /* 0x0109e2000c101906 */
[----:B--2---:R-:W2:Y:S08]  /*05a0*/  LDC.64 R2, c[0x0][0x390] ;  /* 0x0000e400ff027b82 */ /* 0x004eb00000000a00 */
[----:B----4-:R-:W1:Y:S01]  /*05b0*/  LDC.64 R10, c[0x0][0x3a0] ;  /* 0x0000e800ff0a7b82 */ /* 0x010e620000000a00 */
[----:B--2---:R-:W-:Y:S04]  /*05c0*/  STG.E desc[UR6][R2.64+0x8], R25 ;  /* 0x0000081902007986 */ /* 0x004fe8000c101906 */
[----:B---3--:R-:W-:Y:S04]  /*05d0*/  STG.E desc[UR6][R8.64+0xc], R29 ;  /* 0x00000c1d08007986 */ /* 0x008fe8000c101906 */
[----:B-1----:R-:W-:Y:S04]  /*05e0*/  STG.E desc[UR6][R10.64+0x10], R4 ;  /* 0x000010040a007986 */ /* 0x002fe8000c101906 */
[----:B-----5:R-:W-:Y:S04]  /*05f0*/  STG.E desc[UR6][R12.64+0x14], R5 ;  /* 0x000014050c007986 */ /* 0x020fe8000c101906 */
[----:B------:R-:W-:Y:S04]  /*0600*/  STG.E desc[UR6][R14.64+0x18], R27 ;  /* 0x0000181b0e007986 */ /* 0x000fe8000c101906 */
[----:B------:R-:W-:Y:S04]  /*0610*/  STG.E desc[UR6][R16.64+0x1c], R7 ;  /* 0x00001c0710007986 */ /* 0x000fe8000c101906 */
[----:B------:R-:W-:Y:S04]  /*0620*/  STG.E desc[UR6][R18.64+0x20], R23 ;  /* 0x0000201712007986 */ /* 0x000fe8000c101906 */
[----:B0-----:R-:W-:Y:S01]  /*0630*/  STG.E desc[UR6][R20.64+0x24], R0 ;  /* 0x0000240014007986 */ /* 0x001fe2000c101906 */
[----:B------:R-:W-:Y:S05]  /*0640*/  EXIT ;  /* 0x000000000000794d */ /* 0x000fea0003800000 */
.L_x_79:
        /* <DEDUP_REMOVED lines=11> */
.L_x_159:


//--------------------- .nv.shared._Z9kernel_79PfS_S_S_S_S_S_S_S_S_ --------------------------
	.section	.nv.shared._Z9kernel_79PfS_S_S_S_S_S_S_S_S_,"aw",@nobits
	.sectionflags	@""
	.align	4
.nv.shared._Z9kernel_79PfS_S_S_S_S_S_S_S_S_:
	.zero		5120


//--------------------- .nv.shared.reserved.0     --------------------------
	.section	.nv.shared.reserved.0,"aw",@nobits
	.weak		__nv_reservedSMEM_offset_0_alias
	.size		__nv_reservedSMEM_offset_0_alias, 0, 64
	.other		__nv_reservedSMEM_offset_0_alias,@"STO_CUDA_RESERVED_SHARED STV_DEFAULT"
__nv_reservedSMEM_offset_0_alias:
	.zero		0
	.zero		64


//--------------------- .nv.shared._Z9kernel_78PfS_S_S_S_S_S_S_S_S_ --------------------------
	.section	.nv.shared._Z9kernel_78PfS_S_S_S_S_S_S_S_S_,"aw",@nobits
	.sectionflags	@""
	.align	4
.nv.shared._Z9kernel_78PfS_S_S_S_S_S_S_S_S_:
	.zero		5120


//--------------------- .nv.shared._Z9kernel_77PfS_S_S_S_S_S_S_S_S_ --------------------------
	.section	.nv.shared._Z9kernel_77PfS_S_S_S_S_S_S_S_S_,"aw",@nobits
	.sectionflags	@""
	.align	4
.nv.shared._Z9kernel_77PfS_S_S_S_S_S_S_S_S_:
	.zero		5120


//--------------------- .nv.shared._Z9kernel_76PfS_S_S_S_S_S_S_S_S_ --------------------------
	.section	.nv.shared._Z9kernel_76PfS_S_S_S_S_S_S_S_S_,"aw",@nobits
	.sectionflags	@""
	.align	4
.nv.shared._Z9kernel_76PfS_S_S_S_S_S_S_S_S_:
	.zero		5120


//--------------------- .nv.shared._Z9kernel_75PfS_S_S_S_S_S_S_S_S_ --------------------------
	.section	.nv.shared._Z9kernel_75PfS_S_S_S_S_S_S_S_S_,"aw",@nobits
	.sectionflags	@""
	.align	4
.nv.shared._Z9kernel_75PfS_S_S_S_S_S_S_S_S_:
	.zero		5120


//--------------------- .nv.shared._Z9kernel_74PfS_S_S_S_S_S_S_S_S_ --------------------------
	.section	.nv.shared._Z9kernel_74PfS_S_S_S_S_S_S_S_S_,"aw",@nobits
	.sectionflags	@""
	.align	4
.nv.shared._Z9kernel_74PfS_S_S_S_S_S_S_S_S_:
	.zero		5120


//--------------------- .nv.shared._Z9kernel_73PfS_S_S_S_S_S_S_S_S_ --------------------------
	.section	.nv.shared._Z9kernel_73PfS_S_S_S_S_S_S_S_S_,"aw",@nobits
	.sectionflags	@""
	.align	4
.nv.shared._Z9kernel_73PfS_S_S_S_S_S_S_S_S_:
	.zero		5120


//--------------------- .nv.shared._Z9kernel_72PfS_S_S_S_S_S_S_S_S_ --------------------------
	.section	.nv.shared._Z9kernel_72PfS_S_S_S_S_S_S_S_S_,"aw",@nobits
	.sectionflags	@""
	.align	4
.nv.shared._Z9kernel_72PfS_S_S_S_S_S_S_S_S_:
	.zero		5120


//--------------------- .nv.shared._Z9kernel_71PfS_S_S_S_S_S_S_S_S_ --------------------------
	.section	.nv.shared._Z9kernel_71PfS_S_S_S_S_S_S_S_S_,"aw",@nobits
	.sectionflags	@""
	.align	4
.nv.shared._Z9kernel_71PfS_S_S_S_S_S_S_S_S_:
	.zero		5120


//--------------------- .nv.shared._Z9kernel_70PfS_S_S_S_S_S_S_S_S_ --------------------------
	.section	.nv.shared._Z9kernel_70PfS_S_S_S_S_S_S_S_S_,"aw",@nobits
	.sectionflags	@""
	.align	4
.nv.shared._Z9kernel_70PfS_S_S_S_S_S_S_S_S_:
	.zero		5120


//--------------------- .nv.shared._Z9kernel_69PfS_S_S_S_S_S_S_S_S_ --------------------------
	.section	.nv.shared._Z9kernel_69PfS_S_S_S_S_S_S_S_S_,"aw",@nobits
	.sectionflags	@""
	.align	4
.nv.shared._Z9kernel_69PfS_S_S_S_S_S_S_S_S_:
	.zero		5120


//--------------------- .nv.shared._Z9kernel_68PfS_S_S_S_S_S_S_S_S_ --------------------------
	.section	.nv.shared._Z9kernel_68PfS_S_S_S_S_S_S_S_S_,"aw",@nobits
	.sectionflags	@""
	.align	4
.nv.shared._Z9kernel_68PfS_S_S_S_S_S_S_S_S_:
	.zero		5120


//--------------------- .nv.shared._Z9kernel_67PfS_S_S_S_S_S_S_S_S_ --------------------------
	.section	.nv.shared._Z9kernel_67PfS_S_S_S_S_S_S_S_S_,"aw",@nobits
	.sectionflags	@""
	.align	4
.nv.shared._Z9kernel_67PfS_S_S_S_S_S_S_S_S_:
	.zero		5120


//--------------------- .nv.shared._Z9kernel_66PfS_S_S_S_S_S_S_S_S_ --------------------------
	.section	.nv.shared._Z9kernel_66PfS_S_S_S_S_S_S_S_S_,"aw",@nobits
	.sectionflags	@""
	.align	4
.nv.shared._Z9kernel_66PfS_S_S_S_S_S_S_S_S_:
	.zero		5120


//--------------------- .nv.shared._Z9kernel_65PfS_S_S_S_S_S_S_S_S_ --------------------------
	.section	.nv.shared._Z9kernel_65PfS_S_S_S_S_S_S_S_S_,"aw",@nobits
	.sectionflags	@""
	.align	4
.nv.shared._Z9kernel_65PfS_S_S_S_S_S_S_S_S_:
	.zero		5120


//--------------------- .nv.shared._Z9kernel_64PfS_S_S_S_S_S_S_S_S_ --------------------------
	.section	.nv.shared._Z9kernel_64PfS_S_S_S_S_S_S_S_S_,"aw",@nobits
	.sectionflags	@""
	.align	4
.nv.shared._Z9kernel_64PfS_S_S_S_S_S_S_S_S_:
	.zero		5120


//--------------------- .nv.shared._Z9kernel_63PfS_S_S_S_S_S_S_S_S_ --------------------------
	.section	.nv.shared._Z9kernel_63PfS_S_S_S_S_S_S_S_S_,"aw",@nobits
	.sectionflags	@""
	.align	4
.nv.shared._Z9kernel_63PfS_S_S_S_S_S_S_S_S_:
	.zero		5120


//--------------------- .nv.shared._Z9kernel_62PfS_S_S_S_S_S_S_S_S_ --------------------------
	.section	.nv.shared._Z9kernel_62PfS_S_S_S_S_S_S_S_S_,"aw",@nobits
	.sectionflags	@""
	.align	4
.nv.shared._Z9kernel_62PfS_S_S_S_S_S_S_S_S_:
	.zero		5120


//--------------------- .nv.shared._Z9kernel_61PfS_S_S_S_S_S_S_S_S_ --------------------------
	.section	.nv.shared._Z9kernel_61PfS_S_S_S_S_S_S_S_S_,"aw",@nobits
	.sectionflags	@""
	.align	4
.nv.shared._Z9kernel_61PfS_S_S_S_S_S_S_S_S_:
	.zero		5120


//--------------------- .nv.shared._Z9kernel_60PfS_S_S_S_S_S_S_S_S_ --------------------------
	.section	.nv.shared._Z9kernel_60PfS_S_S_S_S_S_S_S_S_,"aw",@nobits
	.sectionflags	@""
	.align	4
.nv.shared._Z9kernel_60PfS_S_S_S_S_S_S_S_S_:
	.zero		5120


//--------------------- .nv.shared._Z9kernel_59PfS_S_S_S_S_S_S_S_S_ --------------------------
	.section	.nv.shared._Z9kernel_59PfS_S_S_S_S_S_S_S_S_,"aw",@nobits
	.sectionflags	@""
	.align	4
.nv.shared._Z9kernel_59PfS_S_S_S_S_S_S_S_S_:
	.zero		5120


//--------------------- .nv.shared._Z9kernel_58PfS_S_S_S_S_S_S_S_S_ --------------------------
	.section	.nv.shared._Z9kernel_58PfS_S_S_S_S_S_S_S_S_,"aw",@nobits
	.sectionflags	@""
	.align	4
.nv.shared._Z9kernel_58PfS_S_S_S_S_S_S_S_S_:
	.zero		5120


//--------------------- .nv.shared._Z9kernel_57PfS_S_S_S_S_S_S_S_S_ --------------------------
	.section	.nv.shared._Z9kernel_57PfS_S_S_S_S_S_S_S_S_,"aw",@nobits
	.sectionflags	@""
	.align	4
.nv.shared._Z9kernel_57PfS_S_S_S_S_S_S_S_S_:
	.zero		5120


//--------------------- .nv.shared._Z9kernel_56PfS_S_S_S_S_S_S_S_S_ --------------------------
	.section	.nv.shared._Z9kernel_56PfS_S_S_S_S_S_S_S_S_,"aw",@nobits
	.sectionflags	@""
	.align	4
.nv.shared._Z9kernel_56PfS_S_S_S_S_S_S_S_S_:
	.zero		5120


//--------------------- .nv.shared._Z9kernel_55PfS_S_S_S_S_S_S_S_S_ --------------------------
	.section	.nv.shared._Z9kernel_55PfS_S_S_S_S_S_S_S_S_,"aw",@nobits
	.sectionflags	@""
	.align	4
.nv.shared._Z9kernel_55PfS_S_S_S_S_S_S_S_S_:
	.zero		5120


//--------------------- .nv.shared._Z9kernel_54PfS_S_S_S_S_S_S_S_S_ --------------------------
	.section	.nv.shared._Z9kernel_54PfS_S_S_S_S_S_S_S_S_,"aw",@nobits
	.sectionflags	@""
	.align	4
.nv.shared._Z9kernel_54PfS_S_S_S_S_S_S_S_S_:
	.zero		5120


//--------------------- .nv.shared._Z9kernel_53PfS_S_S_S_S_S_S_S_S_ --------------------------
	.section	.nv.shared._Z9kernel_53PfS_S_S_S_S_S_S_S_S_,"aw",@nobits
	.sectionflags	@""
	.align	4
.nv.shared._Z9kernel_53PfS_S_S_S_S_S_S_S_S_:
	.zero		5120


//--------------------- .nv.shared._Z9kernel_52PfS_S_S_S_S_S_S_S_S_ --------------------------
	.section	.nv.shared._Z9kernel_52PfS_S_S_S_S_S_S_S_S_,"aw",@nobits
	.sectionflags	@""
	.align	4
.nv.shared._Z9kernel_52PfS_S_S_S_S_S_S_S_S_:
	.zero		5120


//--------------------- .nv.shared._Z9kernel_51PfS_S_S_S_S_S_S_S_S_ --------------------------
	.section	.nv.shared._Z9kernel_51PfS_S_S_S_S_S_S_S_S_,"aw",@nobits
	.sectionflags	@""
	.align	4
.nv.shared._Z9kernel_51PfS_S_S_S_S_S_S_S_S_:
	.zero		5120


//--------------------- .nv.shared._Z9kernel_50PfS_S_S_S_S_S_S_S_S_ --------------------------
	.section	.nv.shared._Z9kernel_50PfS_S_S_S_S_S_S_S_S_,"aw",@nobits
	.sectionflags	@""
	.align	4
.nv.shared._Z9kernel_50PfS_S_S_S_S_S_S_S_S_:
	.zero		5120


//--------------------- .nv.shared._Z9kernel_49PfS_S_S_S_S_S_S_S_S_ --------------------------
	.section	.nv.shared._Z9kernel_49PfS_S_S_S_S_S_S_S_S_,"aw",@nobits
	.sectionflags	@""
	.align	4
.nv.shared._Z9kernel_49PfS_S_S_S_S_S_S_S_S_:
	.zero		5120


//--------------------- .nv.shared._Z9kernel_48PfS_S_S_S_S_S_S_S_S_ --------------------------
	.section	.nv.shared._Z9kernel_48PfS_S_S_S_S_S_S_S_S_,"aw",@nobits
	.sectionflags	@""
	.align	4
.nv.shared._Z9kernel_48PfS_S_S_S_S_S_S_S_S_:
	.zero		5120


//--------------------- .nv.shared._Z9kernel_47PfS_S_S_S_S_S_S_S_S_ --------------------------
	.section	.nv.shared._Z9kernel_47PfS_S_S_S_S_S_S_S_S_,"aw",@nobits
	.sectionflags	@""
	.align	4
.nv.shared._Z9kernel_47PfS_S_S_S_S_S_S_S_S_:
	.zero		5120


//--------------------- .nv.shared._Z9kernel_46PfS_S_S_S_S_S_S_S_S_ --------------------------
	.section	.nv.shared._Z9kernel_46PfS_S_S_S_S_S_S_S_S_,"aw",@nobits
	.sectionflags	@""
	.align	4
.nv.shared._Z9kernel_46PfS_S_S_S_S_S_S_S_S_:
	.zero		5120


//--------------------- .nv.shared._Z9kernel_45PfS_S_S_S_S_S_S_S_S_ --------------------------
	.section	.nv.shared._Z9kernel_45PfS_S_S_S_S_S_S_S_S_,"aw",@nobits
	.sectionflags	@""
	.align	4
.nv.shared._Z9kernel_45PfS_S_S_S_S_S_S_S_S_:
	.zero		5120


//--------------------- .nv.shared._Z9kernel_44PfS_S_S_S_S_S_S_S_S_ --------------------------
	.section	.nv.shared._Z9kernel_44PfS_S_S_S_S_S_S_S_S_,"aw",@nobits
	.sectionflags	@""
	.align	4
.nv.shared._Z9kernel_44PfS_S_S_S_S_S_S_S_S_:
	.zero		5120


//--------------------- .nv.shared._Z9kernel_43PfS_S_S_S_S_S_S_S_S_ --------------------------
	.section	.nv.shared._Z9kernel_43PfS_S_S_S_S_S_S_S_S_,"aw",@nobits
	.sectionflags	@""
	.align	4
.nv.shared._Z9kernel_43PfS_S_S_S_S_S_S_S_S_:
	.zero		5120


//--------------------- .nv.shared._Z9kernel_42PfS_S_S_S_S_S_S_S_S_ --------------------------
	.section	.nv.shared._Z9kernel_42PfS_S_S_S_S_S_S_S_S_,"aw",@nobits
	.sectionflags	@""
	.align	4
.nv.shared._Z9kernel_42PfS_S_S_S_S_S_S_S_S_:
	.zero		5120


//--------------------- .nv.shared._Z9kernel_41PfS_S_S_S_S_S_S_S_S_ --------------------------
	.section	.nv.shared._Z9kernel_41PfS_S_S_S_S_S_S_S_S_,"aw",@nobits
	.sectionflags	@""
	.align	4
.nv.shared._Z9kernel_41PfS_S_S_S_S_S_S_S_S_:
	.zero		5120


//--------------------- .nv.shared._Z9kernel_40PfS_S_S_S_S_S_S_S_S_ --------------------------
	.section	.nv.shared._Z9kernel_40PfS_S_S_S_S_S_S_S_S_,"aw",@nobits
	.sectionflags	@""
	.align	4
.nv.shared._Z9kernel_40PfS_S_S_S_S_S_S_S_S_:
	.zero		5120


//--------------------- .nv.shared._Z9kernel_39PfS_S_S_S_S_S_S_S_S_ --------------------------
	.section	.nv.shared._Z9kernel_39PfS_S_S_S_S_S_S_S_S_,"aw",@nobits
	.sectionflags	@""
	.align	4
.nv.shared._Z9kernel_39PfS_S_S_S_S_S_S_S_S_:
	.zero		5120


//--------------------- .nv.shared._Z9kernel_38PfS_S_S_S_S_S_S_S_S_ --------------------------
	.section	.nv.shared._Z9kernel_38PfS_S_S_S_S_S_S_S_S_,"aw",@nobits
	.sectionflags	@""
	.align	4
.nv.shared._Z9kernel_38PfS_S_S_S_S_S_S_S_S_:
	.zero		5120


//--------------------- .nv.shared._Z9kernel_37PfS_S_S_S_S_S_S_S_S_ --------------------------
	.section	.nv.shared._Z9kernel_37PfS_S_S_S_S_S_S_S_S_,"aw",@nobits
	.sectionflags	@""
	.align	4
.nv.shared._Z9kernel_37PfS_S_S_S_S_S_S_S_S_:
	.zero		5120


//--------------------- .nv.shared._Z9kernel_36PfS_S_S_S_S_S_S_S_S_ --------------------------
	.section	.nv.shared._Z9kernel_36PfS_S_S_S_S_S_S_S_S_,"aw",@nobits
	.sectionflags	@""
	.align	4
.nv.shared._Z9kernel_36PfS_S_S_S_S_S_S_S_S_:
	.zero		5120


//--------------------- .nv.shared._Z9kernel_35PfS_S_S_S_S_S_S_S_S_ --------------------------
	.section	.nv.shared._Z9kernel_35PfS_S_S_S_S_S_S_S_S_,"aw",@nobits
	.sectionflags	@""
	.align	4
.nv.shared._Z9kernel_35PfS_S_S_S_S_S_S_S_S_:
	.zero		5120


//--------------------- .nv.shared._Z9kernel_34PfS_S_S_S_S_S_S_S_S_ --------------------------
	.section	.nv.shared._Z9kernel_34PfS_S_S_S_S_S_S_S_S_,"aw",@nobits
	.sectionflags	@""
	.align	4
.nv.shared._Z9kernel_34PfS_S_S_S_S_S_S_S_S_:
	.zero		5120


//--------------------- .nv.shared._Z9kernel_33PfS_S_S_S_S_S_S_S_S_ --------------------------
	.section	.nv.shared._Z9kernel_33PfS_S_S_S_S_S_S_S_S_,"aw",@nobits
	.sectionflags	@""
	.align	4
.nv.shared._Z9kernel_33PfS_S_S_S_S_S_S_S_S_:
	.zero		5120


//--------------------- .nv.shared._Z9kernel_32PfS_S_S_S_S_S_S_S_S_ --------------------------
	.section	.nv.shared._Z9kernel_32PfS_S_S_S_S_S_S_S_S_,"aw",@nobits
	.sectionflags	@""
	.align	4
.nv.shared._Z9kernel_32PfS_S_S_S_S_S_S_S_S_:
	.zero		5120


//--------------------- .nv.shared._Z9kernel_31PfS_S_S_S_S_S_S_S_S_ --------------------------
	.section	.nv.shared._Z9kernel_31PfS_S_S_S_S_S_S_S_S_,"aw",@nobits
	.sectionflags	@""
	.align	4
.nv.shared._Z9kernel_31PfS_S_S_S_S_S_S_S_S_:
	.zero		5120


//--------------------- .nv.shared._Z9kernel_30PfS_S_S_S_S_S_S_S_S_ --------------------------
	.section	.nv.shared._Z9kernel_30PfS_S_S_S_S_S_S_S_S_,"aw",@nobits
	.sectionflags	@""
	.align	4
.nv.shared._Z9kernel_30PfS_S_S_S_S_S_S_S_S_:
	.zero		5120


//--------------------- .nv.shared._Z9kernel_29PfS_S_S_S_S_S_S_S_S_ --------------------------
	.section	.nv.shared._Z9kernel_29PfS_S_S_S_S_S_S_S_S_,"aw",@nobits
	.sectionflags	@""
	.align	4
.nv.shared._Z9kernel_29PfS_S_S_S_S_S_S_S_S_:
	.zero		5120


//--------------------- .nv.shared._Z9kernel_28PfS_S_S_S_S_S_S_S_S_ --------------------------
	.section	.nv.shared._Z9kernel_28PfS_S_S_S_S_S_S_S_S_,"aw",@nobits
	.sectionflags	@""
	.align	4
.nv.shared._Z9kernel_28PfS_S_S_S_S_S_S_S_S_:
	.zero		5120


//--------------------- .nv.shared._Z9kernel_27PfS_S_S_S_S_S_S_S_S_ --------------------------
	.section	.nv.shared._Z9kernel_27PfS_S_S_S_S_S_S_S_S_,"aw",@nobits
	.sectionflags	@""
	.align	4
.nv.shared._Z9kernel_27PfS_S_S_S_S_S_S_S_S_:
	.zero		5120


//--------------------- .nv.shared._Z9kernel_26PfS_S_S_S_S_S_S_S_S_ --------------------------
	.section	.nv.shared._Z9kernel_26PfS_S_S_S_S_S_S_S_S_,"aw",@nobits
	.sectionflags	@""
	.align	4
.nv.shared._Z9kernel_26PfS_S_S_S_S_S_S_S_S_:
	.zero		5120


//--------------------- .nv.shared._Z9kernel_25PfS_S_S_S_S_S_S_S_S_ --------------------------
	.section	.nv.shared._Z9kernel_25PfS_S_S_S_S_S_S_S_S_,"aw",@nobits
	.sectionflags	@""
	.align	4
.nv.shared._Z9kernel_25PfS_S_S_S_S_S_S_S_S_:
	.zero		5120


//--------------------- .nv.shared._Z9kernel_24PfS_S_S_S_S_S_S_S_S_ --------------------------
	.section	.nv.shared._Z9kernel_24PfS_S_S_S_S_S_S_S_S_,"aw",@nobits
	.sectionflags	@""
	.align	4
.nv.shared._Z9kernel_24PfS_S_S_S_S_S_S_S_S_:
	.zero		5120


//--------------------- .nv.shared._Z9kernel_23PfS_S_S_S_S_S_S_S_S_ --------------------------
	.section	.nv.shared._Z9kernel_23PfS_S_S_S_S_S_S_S_S_,"aw",@nobits
	.sectionflags	@""
	.align	4
.nv.shared._Z9kernel_23PfS_S_S_S_S_S_S_S_S_:
	.zero		5120


//--------------------- .nv.shared._Z9kernel_22PfS_S_S_S_S_S_S_S_S_ --------------------------
	.section	.nv.shared._Z9kernel_22PfS_S_S_S_S_S_S_S_S_,"aw",@nobits
	.sectionflags	@""
	.align	4
.nv.shared._Z9kernel_22PfS_S_S_S_S_S_S_S_S_:
	.zero		5120


//--------------------- .nv.shared._Z9kernel_21PfS_S_S_S_S_S_S_S_S_ --------------------------
	.section	.nv.shared._Z9kernel_21PfS_S_S_S_S_S_S_S_S_,"aw",@nobits
	.sectionflags	@""
	.align	4
.nv.shared._Z9kernel_21PfS_S_S_S_S_S_S_S_S_:
	.zero		5120


//--------------------- .nv.shared._Z9kernel_20PfS_S_S_S_S_S_S_S_S_ --------------------------
	.section	.nv.shared._Z9kernel_20PfS_S_S_S_S_S_S_S_S_,"aw",@nobits
	.sectionflags	@""
	.align	4
.nv.shared._Z9kernel_20PfS_S_S_S_S_S_S_S_S_:
	.zero		5120


//--------------------- .nv.shared._Z9kernel_19PfS_S_S_S_S_S_S_S_S_ --------------------------
	.section	.nv.shared._Z9kernel_19PfS_S_S_S_S_S_S_S_S_,"aw",@nobits
	.sectionflags	@""
	.align	4
.nv.shared._Z9kernel_19PfS_S_S_S_S_S_S_S_S_:
	.zero		5120


//--------------------- .nv.shared._Z9kernel_18PfS_S_S_S_S_S_S_S_S_ --------------------------
	.section	.nv.shared._Z9kernel_18PfS_S_S_S_S_S_S_S_S_,"aw",@nobits
	.sectionflags	@""
	.align	4
.nv.shared._Z9kernel_18PfS_S_S_S_S_S_S_S_S_:
	.zero		5120


//--------------------- .nv.shared._Z9kernel_17PfS_S_S_S_S_S_S_S_S_ --------------------------
	.section	.nv.shared._Z9kernel_17PfS_S_S_S_S_S_S_S_S_,"aw",@nobits
	.sectionflags	@""
	.align	4
.nv.shared._Z9kernel_17PfS_S_S_S_S_S_S_S_S_:
	.zero		5120


//--------------------- .nv.shared._Z9kernel_16PfS_S_S_S_S_S_S_S_S_ --------------------------
	.section	.nv.shared._Z9kernel_16PfS_S_S_S_S_S_S_S_S_,"aw",@nobits
	.sectionflags	@""
	.align	4
.nv.shared._Z9kernel_16PfS_S_S_S_S_S_S_S_S_:
	.zero		5120


//--------------------- .nv.shared._Z9kernel_15PfS_S_S_S_S_S_S_S_S_ --------------------------
	.section	.nv.shared._Z9kernel_15PfS_S_S_S_S_S_S_S_S_,"aw",@nobits
	.sectionflags	@""
	.align	4
.nv.shared._Z9kernel_15PfS_S_S_S_S_S_S_S_S_:
	.zero		5120


//--------------------- .nv.shared._Z9kernel_14PfS_S_S_S_S_S_S_S_S_ --------------------------
	.section	.nv.shared._Z9kernel_14PfS_S_S_S_S_S_S_S_S_,"aw",@nobits
	.sectionflags	@""
	.align	4
.nv.shared._Z9kernel_14PfS_S_S_S_S_S_S_S_S_:
	.zero		5120


//--------------------- .nv.shared._Z9kernel_13PfS_S_S_S_S_S_S_S_S_ --------------------------
	.section	.nv.shared._Z9kernel_13PfS_S_S_S_S_S_S_S_S_,"aw",@nobits
	.sectionflags	@""
	.align	4
.nv.shared._Z9kernel_13PfS_S_S_S_S_S_S_S_S_:
	.zero		5120


//--------------------- .nv.shared._Z9kernel_12PfS_S_S_S_S_S_S_S_S_ --------------------------
	.section	.nv.shared._Z9kernel_12PfS_S_S_S_S_S_S_S_S_,"aw",@nobits
	.sectionflags	@""
	.align	4
.nv.shared._Z9kernel_12PfS_S_S_S_S_S_S_S_S_:
	.zero		5120


//--------------------- .nv.shared._Z9kernel_11PfS_S_S_S_S_S_S_S_S_ --------------------------
	.section	.nv.shared._Z9kernel_11PfS_S_S_S_S_S_S_S_S_,"aw",@nobits
	.sectionflags	@""
	.align	4
.nv.shared._Z9kernel_11PfS_S_S_S_S_S_S_S_S_:
	.zero		5120


//--------------------- .nv.shared._Z9kernel_10PfS_S_S_S_S_S_S_S_S_ --------------------------
	.section	.nv.shared._Z9kernel_10PfS_S_S_S_S_S_S_S_S_,"aw",@nobits
	.sectionflags	@""
	.align	4
.nv.shared._Z9kernel_10PfS_S_S_S_S_S_S_S_S_:
	.zero		5120


//--------------------- .nv.shared._Z8kernel_9PfS_S_S_S_S_S_S_S_S_ --------------------------
	.section	.nv.shared._Z8kernel_9PfS_S_S_S_S_S_S_S_S_,"aw",@nobits
	.sectionflags	@""
	.align	4
.nv.shared._Z8kernel_9PfS_S_S_S_S_S_S_S_S_:
	.zero		5120


//--------------------- .nv.shared._Z8kernel_8PfS_S_S_S_S_S_S_S_S_ --------------------------
	.section	.nv.shared._Z8kernel_8PfS_S_S_S_S_S_S_S_S_,"aw",@nobits
	.sectionflags	@""
	.align	4
.nv.shared._Z8kernel_8PfS_S_S_S_S_S_S_S_S_:
	.zero		5120


//--------------------- .nv.shared._Z8kernel_7PfS_S_S_S_S_S_S_S_S_ --------------------------
	.section	.nv.shared._Z8kernel_7PfS_S_S_S_S_S_S_S_S_,"aw",@nobits
	.sectionflags	@""
	.align	4
.nv.shared._Z8kernel_7PfS_S_S_S_S_S_S_S_S_:
	.zero		5120


//--------------------- .nv.shared._Z8kernel_6PfS_S_S_S_S_S_S_S_S_ --------------------------
	.section	.nv.shared._Z8kernel_6PfS_S_S_S_S_S_S_S_S_,"aw",@nobits
	.sectionflags	@""
	.align	4
.nv.shared._Z8kernel_6PfS_S_S_S_S_S_S_S_S_:
	.zero		5120


//--------------------- .nv.shared._Z8kernel_5PfS_S_S_S_S_S_S_S_S_ --------------------------
	.section	.nv.shared._Z8kernel_5PfS_S_S_S_S_S_S_S_S_,"aw",@nobits
	.sectionflags	@""
	.align	4
.nv.shared._Z8kernel_5PfS_S_S_S_S_S_S_S_S_:
	.zero		5120


//--------------------- .nv.shared._Z8kernel_4PfS_S_S_S_S_S_S_S_S_ --------------------------
	.section	.nv.shared._Z8kernel_4PfS_S_S_S_S_S_S_S_S_,"aw",@nobits
	.sectionflags	@""
	.align	4
.nv.shared._Z8kernel_4PfS_S_S_S_S_S_S_S_S_:
	.zero		5120


//--------------------- .nv.shared._Z8kernel_3PfS_S_S_S_S_S_S_S_S_ --------------------------
	.section	.nv.shared._Z8kernel_3PfS_S_S_S_S_S_S_S_S_,"aw",@nobits
	.sectionflags	@""
	.align	4
.nv.shared._Z8kernel_3PfS_S_S_S_S_S_S_S_S_:
	.zero		5120


//--------------------- .nv.shared._Z8kernel_2PfS_S_S_S_S_S_S_S_S_ --------------------------
	.section	.nv.shared._Z8kernel_2PfS_S_S_S_S_S_S_S_S_,"aw",@nobits
	.sectionflags	@""
	.align	4
.nv.shared._Z8kernel_2PfS_S_S_S_S_S_S_S_S_:
	.zero		5120


//--------------------- .nv.shared._Z8kernel_1PfS_S_S_S_S_S_S_S_S_ --------------------------
	.section	.nv.shared._Z8kernel_1PfS_S_S_S_S_S_S_S_S_,"aw",@nobits
	.sectionflags	@""
	.align	4
.nv.shared._Z8kernel_1PfS_S_S_S_S_S_S_S_S_:
	.zero		5120


//--------------------- .nv.shared._Z8kernel_0PfS_S_S_S_S_S_S_S_S_ --------------------------
	.section	.nv.shared._Z8kernel_0PfS_S_S_S_S_S_S_S_S_,"aw",@nobits
	.sectionflags	@""
	.align	4
.nv.shared._Z8kernel_0PfS_S_S_S_S_S_S_S_S_:
	.zero		5120


//--------------------- .nv.constant0._Z9kernel_79PfS_S_S_S_S_S_S_S_S_ --------------------------
	.section	.nv.constant0._Z9kernel_79PfS_S_S_S_S_S_S_S_S_,"a",@progbits
	.sectionflags	@""
	.align	4
.nv.constant0._Z9kernel_79PfS_S_S_S_S_S_S_S_S_:
	.zero		976


//--------------------- .nv.constant0._Z9kernel_78PfS_S_S_S_S_S_S_S_S_ --------------------------
	.section	.nv.constant0._Z9kernel_78PfS_S_S_S_S_S_S_S_S_,"a",@progbits
	.sectionflags	@""
	.align	4
.nv.constant0._Z9kernel_78PfS_S_S_S_S_S_S_S_S_:
	.zero		976


//--------------------- .nv.constant0._Z9kernel_77PfS_S_S_S_S_S_S_S_S_ --------------------------
	.section	.nv.constant0._Z9kernel_77PfS_S_S_S_S_S_S_S_S_,"a",@progbits
	.sectionflags	@""
	.align	4
.nv.constant0._Z9kernel_77PfS_S_S_S_S_S_S_S_S_:
	.zero		976


//--------------------- .nv.constant0._Z9kernel_76PfS_S_S_S_S_S_S_S_S_ --------------------------
	.section	.nv.constant0._Z9kernel_76PfS_S_S_S_S_S_S_S_S_,"a",@progbits
	.sectionflags	@""
	.align	4
.nv.constant0._Z9kernel_76PfS_S_S_S_S_S_S_S_S_:
	.zero		976


//--------------------- .nv.constant0._Z9kernel_75PfS_S_S_S_S_S_S_S_S_ --------------------------
	.section	.nv.constant0._Z9kernel_75PfS_S_S_S_S_S_S_S_S_,"a",@progbits
	.sectionflags	@""
	.align	4
.nv.constant0._Z9kernel_75PfS_S_S_S_S_S_S_S_S_:
	.zero		976


//--------------------- .nv.constant0._Z9kernel_74PfS_S_S_S_S_S_S_S_S_ --------------------------
	.section	.nv.constant0._Z9kernel_74PfS_S_S_S_S_S_S_S_S_,"a",@progbits
	.sectionflags	@""
	.align	4
.nv.constant0._Z9kernel_74PfS_S_S_S_S_S_S_S_S_:
	.zero		976


//--------------------- .nv.constant0._Z9kernel_73PfS_S_S_S_S_S_S_S_S_ --------------------------
	.section	.nv.constant0._Z9kernel_73PfS_S_S_S_S_S_S_S_S_,"a",@progbits
	.sectionflags	@""
	.align	4
.nv.constant0._Z9kernel_73PfS_S_S_S_S_S_S_S_S_:
	.zero		976


//--------------------- .nv.constant0._Z9kernel_72PfS_S_S_S_S_S_S_S_S_ --------------------------
	.section	.nv.constant0._Z9kernel_72PfS_S_S_S_S_S_S_S_S_,"a",@progbits
	.sectionflags	@""
	.align	4
.nv.constant0._Z9kernel_72PfS_S_S_S_S_S_S_S_S_:
	.zero		976


//--------------------- .nv.constant0._Z9kernel_71PfS_S_S_S_S_S_S_S_S_ --------------------------
	.section	.nv.constant0._Z9kernel_71PfS_S_S_S_S_S_S_S_S_,"a",@progbits
	.sectionflags	@""
	.align	4
.nv.constant0._Z9kernel_71PfS_S_S_S_S_S_S_S_S_:
	.zero		976


//--------------------- .nv.constant0._Z9kernel_70PfS_S_S_S_S_S_S_S_S_ --------------------------
	.section	.nv.constant0._Z9kernel_70PfS_S_S_S_S_S_S_S_S_,"a",@progbits
	.sectionflags	@""
	.align	4
.nv.constant0._Z9kernel_70PfS_S_S_S_S_S_S_S_S_:
	.zero		976


//--------------------- .nv.constant0._Z9kernel_69PfS_S_S_S_S_S_S_S_S_ --------------------------
	.section	.nv.constant0._Z9kernel_69PfS_S_S_S_S_S_S_S_S_,"a",@progbits
	.sectionflags	@""
	.align	4
.nv.constant0._Z9kernel_69PfS_S_S_S_S_S_S_S_S_:
	.zero		976


//--------------------- .nv.constant0._Z9kernel_68PfS_S_S_S_S_S_S_S_S_ --------------------------
	.section	.nv.constant0._Z9kernel_68PfS_S_S_S_S_S_S_S_S_,"a",@progbits
	.sectionflags	@""
	.align	4
.nv.constant0._Z9kernel_68PfS_S_S_S_S_S_S_S_S_:
	.zero		976


//--------------------- .nv.constant0._Z9kernel_67PfS_S_S_S_S_S_S_S_S_ --------------------------
	.section	.nv.constant0._Z9kernel_67PfS_S_S_S_S_S_S_S_S_,"a",@progbits
	.sectionflags	@""
	.align	4
.nv.constant0._Z9kernel_67PfS_S_S_S_S_S_S_S_S_:
	.zero		976


//--------------------- .nv.constant0._Z9kernel_66PfS_S_S_S_S_S_S_S_S_ --------------------------
	.section	.nv.constant0._Z9kernel_66PfS_S_S_S_S_S_S_S_S_,"a",@progbits
	.sectionflags	@""
	.align	4
.nv.constant0._Z9kernel_66PfS_S_S_S_S_S_S_S_S_:
	.zero		976


//--------------------- .nv.constant0._Z9kernel_65PfS_S_S_S_S_S_S_S_S_ --------------------------
	.section	.nv.constant0._Z9kernel_65PfS_S_S_S_S_S_S_S_S_,"a",@progbits
	.sectionflags	@""
	.align	4
.nv.constant0._Z9kernel_65PfS_S_S_S_S_S_S_S_S_:
	.zero		976


//--------------------- .nv.constant0._Z9kernel_64PfS_S_S_S_S_S_S_S_S_ --------------------------
	.section	.nv.constant0._Z9kernel_64PfS_S_S_S_S_S_S_S_S_,"a",@progbits
	.sectionflags	@""
	.align	4
.nv.constant0._Z9kernel_64PfS_S_S_S_S_S_S_S_S_:
	.zero		976


//--------------------- .nv.constant0._Z9kernel_63PfS_S_S_S_S_S_S_S_S_ --------------------------
	.section	.nv.constant0._Z9kernel_63PfS_S_S_S_S_S_S_S_S_,"a",@progbits
	.sectionflags	@""
	.align	4
.nv.constant0._Z9kernel_63PfS_S_S_S_S_S_S_S_S_:
	.zero		976


//--------------------- .nv.constant0._Z9kernel_62PfS_S_S_S_S_S_S_S_S_ --------------------------
	.section	.nv.constant0._Z9kernel_62PfS_S_S_S_S_S_S_S_S_,"a",@progbits
	.sectionflags	@""
	.align	4
.nv.constant0._Z9kernel_62PfS_S_S_S_S_S_S_S_S_:
	.zero		976


//--------------------- .nv.constant0._Z9kernel_61PfS_S_S_S_S_S_S_S_S_ --------------------------
	.section	.nv.constant0._Z9kernel_61PfS_S_S_S_S_S_S_S_S_,"a",@progbits
	.sectionflags	@""
	.align	4
.nv.constant0._Z9kernel_61PfS_S_S_S_S_S_S_S_S_:
	.zero		976


//--------------------- .nv.constant0._Z9kernel_60PfS_S_S_S_S_S_S_S_S_ --------------------------
	.section	.nv.constant0._Z9kernel_60PfS_S_S_S_S_S_S_S_S_,"a",@progbits
	.sectionflags	@""
	.align	4
.nv.constant0._Z9kernel_60PfS_S_S_S_S_S_S_S_S_:
	.zero		976


//--------------------- .nv.constant0._Z9kernel_59PfS_S_S_S_S_S_S_S_S_ --------------------------
	.section	.nv.constant0._Z9kernel_59PfS_S_S_S_S_S_S_S_S_,"a",@progbits
	.sectionflags	@""
	.align	4
.nv.constant0._Z9kernel_59PfS_S_S_S_S_S_S_S_S_:
	.zero		976


//--------------------- .nv.constant0._Z9kernel_58PfS_S_S_S_S_S_S_S_S_ --------------------------
	.section	.nv.constant0._Z9kernel_58PfS_S_S_S_S_S_S_S_S_,"a",@progbits
	.sectionflags	@""
	.align	4
.nv.constant0._Z9kernel_58PfS_S_S_S_S_S_S_S_S_:
	.zero		976


//--------------------- .nv.constant0._Z9kernel_57PfS_S_S_S_S_S_S_S_S_ --------------------------
	.section	.nv.constant0._Z9kernel_57PfS_S_S_S_S_S_S_S_S_,"a",@progbits
	.sectionflags	@""
	.align	4
.nv.constant0._Z9kernel_57PfS_S_S_S_S_S_S_S_S_:
	.zero		976


//--------------------- .nv.constant0._Z9kernel_56PfS_S_S_S_S_S_S_S_S_ --------------------------
	.section	.nv.constant0._Z9kernel_56PfS_S_S_S_S_S_S_S_S_,"a",@progbits
	.sectionflags	@""
	.align	4
.nv.constant0._Z9kernel_56PfS_S_S_S_S_S_S_S_S_:
	.zero		976


//--------------------- .nv.constant0._Z9kernel_55PfS_S_S_S_S_S_S_S_S_ --------------------------
	.section	.nv.constant0._Z9kernel_55PfS_S_S_S_S_S_S_S_S_,"a",@progbits
	.sectionflags	@""
	.align	4
.nv.constant0._Z9kernel_55PfS_S_S_S_S_S_S_S_S_:
	.zero		976


//--------------------- .nv.constant0._Z9kernel_54PfS_S_S_S_S_S_S_S_S_ --------------------------
	.section	.nv.constant0._Z9kernel_54PfS_S_S_S_S_S_S_S_S_,"a",@progbits
	.sectionflags	@""
	.align	4
.nv.constant0._Z9kernel_54PfS_S_S_S_S_S_S_S_S_:
	.zero		976


//--------------------- .nv.constant0._Z9kernel_53PfS_S_S_S_S_S_S_S_S_ --------------------------
	.section	.nv.constant0._Z9kernel_53PfS_S_S_S_S_S_S_S_S_,"a",@progbits
	.sectionflags	@""
	.align	4
.nv.constant0._Z9kernel_53PfS_S_S_S_S_S_S_S_S_:
	.zero		976


//--------------------- .nv.constant0._Z9kernel_52PfS_S_S_S_S_S_S_S_S_ --------------------------
	.section	.nv.constant0._Z9kernel_52PfS_S_S_S_S_S_S_S_S_,"a",@progbits
	.sectionflags	@""
	.align	4
.nv.constant0._Z9kernel_52PfS_S_S_S_S_S_S_S_S_:
	.zero		976


//--------------------- .nv.constant0._Z9kernel_51PfS_S_S_S_S_S_S_S_S_ --------------------------
	.section	.nv.constant0._Z9kernel_51PfS_S_S_S_S_S_S_S_S_,"a",@progbits
	.sectionflags	@""
	.align	4
.nv.constant0._Z9kernel_51PfS_S_S_S_S_S_S_S_S_:
	.zero		976


//--------------------- .nv.constant0._Z9kernel_50PfS_S_S_S_S_S_S_S_S_ --------------------------
	.section	.nv.constant0._Z9kernel_50PfS_S_S_S_S_S_S_S_S_,"a",@progbits
	.sectionflags	@""
	.align	4
.nv.constant0._Z9kernel_50PfS_S_S_S_S_S_S_S_S_:
	.zero		976


//--------------------- .nv.constant0._Z9kernel_49PfS_S_S_S_S_S_S_S_S_ --------------------------
	.section	.nv.constant0._Z9kernel_49PfS_S_S_S_S_S_S_S_S_,"a",@progbits
	.sectionflags	@""
	.align	4
.nv.constant0._Z9kernel_49PfS_S_S_S_S_S_S_S_S_:
	.zero		976


//--------------------- .nv.constant0._Z9kernel_48PfS_S_S_S_S_S_S_S_S_ --------------------------
	.section	.nv.constant0._Z9kernel_48PfS_S_S_S_S_S_S_S_S_,"a",@progbits
	.sectionflags	@""
	.align	4
.nv.constant0._Z9kernel_48PfS_S_S_S_S_S_S_S_S_:
	.zero		976


//--------------------- .nv.constant0._Z9kernel_47PfS_S_S_S_S_S_S_S_S_ --------------------------
	.section	.nv.constant0._Z9kernel_47PfS_S_S_S_S_S_S_S_S_,"a",@progbits
	.sectionflags	@""
	.align	4
.nv.constant0._Z9kernel_47PfS_S_S_S_S_S_S_S_S_:
	.zero		976


//--------------------- .nv.constant0._Z9kernel_46PfS_S_S_S_S_S_S_S_S_ --------------------------
	.section	.nv.constant0._Z9kernel_46PfS_S_S_S_S_S_S_S_S_,"a",@progbits
	.sectionflags	@""
	.align	4
.nv.constant0._Z9kernel_46PfS_S_S_S_S_S_S_S_S_:
	.zero		976


//--------------------- .nv.constant0._Z9kernel_45PfS_S_S_S_S_S_S_S_S_ --------------------------
	.section	.nv.constant0._Z9kernel_45PfS_S_S_S_S_S_S_S_S_,"a",@progbits
	.sectionflags	@""
	.align	4
.nv.constant0._Z9kernel_45PfS_S_S_S_S_S_S_S_S_:
	.zero		976


//--------------------- .nv.constant0._Z9kernel_44PfS_S_S_S_S_S_S_S_S_ --------------------------
	.section	.nv.constant0._Z9kernel_44PfS_S_S_S_S_S_S_S_S_,"a",@progbits
	.sectionflags	@""
	.align	4
.nv.constant0._Z9kernel_44PfS_S_S_S_S_S_S_S_S_:
	.zero		976


//--------------------- .nv.constant0._Z9kernel_43PfS_S_S_S_S_S_S_S_S_ --------------------------
	.section	.nv.constant0._Z9kernel_43PfS_S_S_S_S_S_S_S_S_,"a",@progbits
	.sectionflags	@""
	.align	4
.nv.constant0._Z9kernel_43PfS_S_S_S_S_S_S_S_S_:
	.zero		976


//--------------------- .nv.constant0._Z9kernel_42PfS_S_S_S_S_S_S_S_S_ --------------------------
	.section	.nv.constant0._Z9kernel_42PfS_S_S_S_S_S_S_S_S_,"a",@progbits
	.sectionflags	@""
	.align	4
.nv.constant0._Z9kernel_42PfS_S_S_S_S_S_S_S_S_:
	.zero		976


//--------------------- .nv.constant0._Z9kernel_41PfS_S_S_S_S_S_S_S_S_ --------------------------
	.section	.nv.constant0._Z9kernel_41PfS_S_S_S_S_S_S_S_S_,"a",@progbits
	.sectionflags	@""
	.align	4
.nv.constant0._Z9kernel_41PfS_S_S_S_S_S_S_S_S_:
	.zero		976


//--------------------- .nv.constant0._Z9kernel_40PfS_S_S_S_S_S_S_S_S_ --------------------------
	.section	.nv.constant0._Z9kernel_40PfS_S_S_S_S_S_S_S_S_,"a",@progbits
	.sectionflags	@""
	.align	4
.nv.constant0._Z9kernel_40PfS_S_S_S_S_S_S_S_S_:
	.zero		976


//--------------------- .nv.constant0._Z9kernel_39PfS_S_S_S_S_S_S_S_S_ --------------------------
	.section	.nv.constant0._Z9kernel_39PfS_S_S_S_S_S_S_S_S_,"a",@progbits
	.sectionflags	@""
	.align	4
.nv.constant0._Z9kernel_39PfS_S_S_S_S_S_S_S_S_:
	.zero		976


//--------------------- .nv.constant0._Z9kernel_38PfS_S_S_S_S_S_S_S_S_ --------------------------
	.section	.nv.constant0._Z9kernel_38PfS_S_S_S_S_S_S_S_S_,"a",@progbits
	.sectionflags	@""
	.align	4
.nv.constant0._Z9kernel_38PfS_S_S_S_S_S_S_S_S_:
	.zero		976


//--------------------- .nv.constant0._Z9kernel_37PfS_S_S_S_S_S_S_S_S_ --------------------------
	.section	.nv.constant0._Z9kernel_37PfS_S_S_S_S_S_S_S_S_,"a",@progbits
	.sectionflags	@""
	.align	4
.nv.constant0._Z9kernel_37PfS_S_S_S_S_S_S_S_S_:
	.zero		976


//--------------------- .nv.constant0._Z9kernel_36PfS_S_S_S_S_S_S_S_S_ --------------------------
	.section	.nv.constant0._Z9kernel_36PfS_S_S_S_S_S_S_S_S_,"a",@progbits
	.sectionflags	@""
	.align	4
.nv.constant0._Z9kernel_36PfS_S_S_S_S_S_S_S_S_:
	.zero		976


//--------------------- .nv.constant0._Z9kernel_35PfS_S_S_S_S_S_S_S_S_ --------------------------
	.section	.nv.constant0._Z9kernel_35PfS_S_S_S_S_S_S_S_S_,"a",@progbits
	.sectionflags	@""
	.align	4
.nv.constant0._Z9kernel_35PfS_S_S_S_S_S_S_S_S_:
	.zero		976


//--------------------- .nv.constant0._Z9kernel_34PfS_S_S_S_S_S_S_S_S_ --------------------------
	.section	.nv.constant0._Z9kernel_34PfS_S_S_S_S_S_S_S_S_,"a",@progbits
	.sectionflags	@""
	.align	4
.nv.constant0._Z9kernel_34PfS_S_S_S_S_S_S_S_S_:
	.zero		976


//--------------------- .nv.constant0._Z9kernel_33PfS_S_S_S_S_S_S_S_S_ --------------------------
	.section	.nv.constant0._Z9kernel_33PfS_S_S_S_S_S_S_S_S_,"a",@progbits
	.sectionflags	@""
	.align	4
.nv.constant0._Z9kernel_33PfS_S_S_S_S_S_S_S_S_:
	.zero		976


//--------------------- .nv.constant0._Z9kernel_32PfS_S_S_S_S_S_S_S_S_ --------------------------
	.section	.nv.constant0._Z9kernel_32PfS_S_S_S_S_S_S_S_S_,"a",@progbits
	.sectionflags	@""
	.align	4
.nv.constant0._Z9kernel_32PfS_S_S_S_S_S_S_S_S_:
	.zero		976


//--------------------- .nv.constant0._Z9kernel_31PfS_S_S_S_S_S_S_S_S_ --------------------------
	.section	.nv.constant0._Z9kernel_31PfS_S_S_S_S_S_S_S_S_,"a",@progbits
	.sectionflags	@""
	.align	4
.nv.constant0._Z9kernel_31PfS_S_S_S_S_S_S_S_S_:
	.zero		976


//--------------------- .nv.constant0._Z9kernel_30PfS_S_S_S_S_S_S_S_S_ --------------------------
	.section	.nv.constant0._Z9kernel_30PfS_S_S_S_S_S_S_S_S_,"a",@progbits
	.sectionflags	@""
	.align	4
.nv.constant0._Z9kernel_30PfS_S_S_S_S_S_S_S_S_:
	.zero		976


//--------------------- .nv.constant0._Z9kernel_29PfS_S_S_S_S_S_S_S_S_ --------------------------
	.section	.nv.constant0._Z9kernel_29PfS_S_S_S_S_S_S_S_S_,"a",@progbits
	.sectionflags	@""
	.align	4
.nv.constant0._Z9kernel_29PfS_S_S_S_S_S_S_S_S_:
	.zero		976


//--------------------- .nv.constant0._Z9kernel_28PfS_S_S_S_S_S_S_S_S_ --------------------------
	.section	.nv.constant0._Z9kernel_28PfS_S_S_S_S_S_S_S_S_,"a",@progbits
	.sectionflags	@""
	.align	4
.nv.constant0._Z9kernel_28PfS_S_S_S_S_S_S_S_S_:
	.zero		976


//--------------------- .nv.constant0._Z9kernel_27PfS_S_S_S_S_S_S_S_S_ --------------------------
	.section	.nv.constant0._Z9kernel_27PfS_S_S_S_S_S_S_S_S_,"a",@progbits
	.sectionflags	@""
	.align	4
.nv.constant0._Z9kernel_27PfS_S_S_S_S_S_S_S_S_:
	.zero		976


//--------------------- .nv.constant0._Z9kernel_26PfS_S_S_S_S_S_S_S_S_ --------------------------
	.section	.nv.constant0._Z9kernel_26PfS_S_S_S_S_S_S_S_S_,"a",@progbits
	.sectionflags	@""
	.align	4
.nv.constant0._Z9kernel_26PfS_S_S_S_S_S_S_S_S_:
	.zero		976


//--------------------- .nv.constant0._Z9kernel_25PfS_S_S_S_S_S_S_S_S_ --------------------------
	.section	.nv.constant0._Z9kernel_25PfS_S_S_S_S_S_S_S_S_,"a",@progbits
	.sectionflags	@""
	.align	4
.nv.constant0._Z9kernel_25PfS_S_S_S_S_S_S_S_S_:
	.zero		976


//--------------------- .nv.constant0._Z9kernel_24PfS_S_S_S_S_S_S_S_S_ --------------------------
	.section	.nv.constant0._Z9kernel_24PfS_S_S_S_S_S_S_S_S_,"a",@progbits
	.sectionflags	@""
	.align	4
.nv.constant0._Z9kernel_24PfS_S_S_S_S_S_S_S_S_:
	.zero		976


//--------------------- .nv.constant0._Z9kernel_23PfS_S_S_S_S_S_S_S_S_ --------------------------
	.section	.nv.constant0._Z9kernel_23PfS_S_S_S_S_S_S_S_S_,"a",@progbits
	.sectionflags	@""
	.align	4
.nv.constant0._Z9kernel_23PfS_S_S_S_S_S_S_S_S_:
	.zero		976


//--------------------- .nv.constant0._Z9kernel_22PfS_S_S_S_S_S_S_S_S_ --------------------------
	.section	.nv.constant0._Z9kernel_22PfS_S_S_S_S_S_S_S_S_,"a",@progbits
	.sectionflags	@""
	.align	4
.nv.constant0._Z9kernel_22PfS_S_S_S_S_S_S_S_S_:
	.zero		976


//--------------------- .nv.constant0._Z9kernel_21PfS_S_S_S_S_S_S_S_S_ --------------------------
	.section	.nv.constant0._Z9kernel_21PfS_S_S_S_S_S_S_S_S_,"a",@progbits
	.sectionflags	@""
	.align	4
.nv.constant0._Z9kernel_21PfS_S_S_S_S_S_S_S_S_:
	.zero		976


//--------------------- .nv.constant0._Z9kernel_20PfS_S_S_S_S_S_S_S_S_ --------------------------
	.section	.nv.constant0._Z9kernel_20PfS_S_S_S_S_S_S_S_S_,"a",@progbits
	.sectionflags	@""
	.align	4
.nv.constant0._Z9kernel_20PfS_S_S_S_S_S_S_S_S_:
	.zero		976


//--------------------- .nv.constant0._Z9kernel_19PfS_S_S_S_S_S_S_S_S_ --------------------------
	.section	.nv.constant0._Z9kernel_19PfS_S_S_S_S_S_S_S_S_,"a",@progbits
	.sectionflags	@""
	.align	4
.nv.constant0._Z9kernel_19PfS_S_S_S_S_S_S_S_S_:
	.zero		976


//--------------------- .nv.constant0._Z9kernel_18PfS_S_S_S_S_S_S_S_S_ --------------------------
	.section	.nv.constant0._Z9kernel_18PfS_S_S_S_S_S_S_S_S_,"a",@progbits
	.sectionflags	@""
	.align	4
.nv.constant0._Z9kernel_18PfS_S_S_S_S_S_S_S_S_:
	.zero		976


//--------------------- .nv.constant0._Z9kernel_17PfS_S_S_S_S_S_S_S_S_ --------------------------
	.section	.nv.constant0._Z9kernel_17PfS_S_S_S_S_S_S_S_S_,"a",@progbits
	.sectionflags	@""
	.align	4
.nv.constant0._Z9kernel_17PfS_S_S_S_S_S_S_S_S_:
	.zero		976


//--------------------- .nv.constant0._Z9kernel_16PfS_S_S_S_S_S_S_S_S_ --------------------------
	.section	.nv.constant0._Z9kernel_16PfS_S_S_S_S_S_S_S_S_,"a",@progbits
	.sectionflags	@""
	.align	4
.nv.constant0._Z9kernel_16PfS_S_S_S_S_S_S_S_S_:
	.zero		976


//--------------------- .nv.constant0._Z9kernel_15PfS_S_S_S_S_S_S_S_S_ --------------------------
	.section	.nv.constant0._Z9kernel_15PfS_S_S_S_S_S_S_S_S_,"a",@progbits
	.sectionflags	@""
	.align	4
.nv.constant0._Z9kernel_15PfS_S_S_S_S_S_S_S_S_:
	.zero		976


//--------------------- .nv.constant0._Z9kernel_14PfS_S_S_S_S_S_S_S_S_ --------------------------
	.section	.nv.constant0._Z9kernel_14PfS_S_S_S_S_S_S_S_S_,"a",@progbits
	.sectionflags	@""
	.align	4
.nv.constant0._Z9kernel_14PfS_S_S_S_S_S_S_S_S_:
	.zero		976


//--------------------- .nv.constant0._Z9kernel_13PfS_S_S_S_S_S_S_S_S_ --------------------------
	.section	.nv.constant0._Z9kernel_13PfS_S_S_S_S_S_S_S_S_,"a",@progbits
	.sectionflags	@""
	.align	4
.nv.constant0._Z9kernel_13PfS_S_S_S_S_S_S_S_S_:
	.zero		976


//--------------------- .nv.constant0._Z9kernel_12PfS_S_S_S_S_S_S_S_S_ --------------------------
	.section	.nv.constant0._Z9kernel_12PfS_S_S_S_S_S_S_S_S_,"a",@progbits
	.sectionflags	@""
	.align	4
.nv.constant0._Z9kernel_12PfS_S_S_S_S_S_S_S_S_:
	.zero		976


//--------------------- .nv.constant0._Z9kernel_11PfS_S_S_S_S_S_S_S_S_ --------------------------
	.section	.nv.constant0._Z9kernel_11PfS_S_S_S_S_S_S_S_S_,"a",@progbits
	.sectionflags	@""
	.align	4
.nv.constant0._Z9kernel_11PfS_S_S_S_S_S_S_S_S_:
	.zero		976


//--------------------- .nv.constant0._Z9kernel_10PfS_S_S_S_S_S_S_S_S_ --------------------------
	.section	.nv.constant0._Z9kernel_10PfS_S_S_S_S_S_S_S_S_,"a",@progbits
	.sectionflags	@""
	.align	4
.nv.constant0._Z9kernel_10PfS_S_S_S_S_S_S_S_S_:
	.zero		976


//--------------------- .nv.constant0._Z8kernel_9PfS_S_S_S_S_S_S_S_S_ --------------------------
	.section	.nv.constant0._Z8kernel_9PfS_S_S_S_S_S_S_S_S_,"a",@progbits
	.sectionflags	@""
	.align	4
.nv.constant0._Z8kernel_9PfS_S_S_S_S_S_S_S_S_:
	.zero		976


//--------------------- .nv.constant0._Z8kernel_8PfS_S_S_S_S_S_S_S_S_ --------------------------
	.section	.nv.constant0._Z8kernel_8PfS_S_S_S_S_S_S_S_S_,"a",@progbits
	.sectionflags	@""
	.align	4
.nv.constant0._Z8kernel_8PfS_S_S_S_S_S_S_S_S_:
	.zero		976


//--------------------- .nv.constant0._Z8kernel_7PfS_S_S_S_S_S_S_S_S_ --------------------------
	.section	.nv.constant0._Z8kernel_7PfS_S_S_S_S_S_S_S_S_,"a",@progbits
	.sectionflags	@""
	.align	4
.nv.constant0._Z8kernel_7PfS_S_S_S_S_S_S_S_S_:
	.zero		976


//--------------------- .nv.constant0._Z8kernel_6PfS_S_S_S_S_S_S_S_S_ --------------------------
	.section	.nv.constant0._Z8kernel_6PfS_S_S_S_S_S_S_S_S_,"a",@progbits
	.sectionflags	@""
	.align	4
.nv.constant0._Z8kernel_6PfS_S_S_S_S_S_S_S_S_:
	.zero		976


//--------------------- .nv.constant0._Z8kernel_5PfS_S_S_S_S_S_S_S_S_ --------------------------
	.section	.nv.constant0._Z8kernel_5PfS_S_S_S_S_S_S_S_S_,"a",@progbits
	.sectionflags	@""
	.align	4
.nv.constant0._Z8kernel_5PfS_S_S_S_S_S_S_S_S_:
	.zero		976


//--------------------- .nv.constant0._Z8kernel_4PfS_S_S_S_S_S_S_S_S_ --------------------------
	.section	.nv.constant0._Z8kernel_4PfS_S_S_S_S_S_S_S_S_,"a",@progbits
	.sectionflags	@""
	.align	4
.nv.constant0._Z8kernel_4PfS_S_S_S_S_S_S_S_S_:
	.zero		976


//--------------------- .nv.constant0._Z8kernel_3PfS_S_S_S_S_S_S_S_S_ --------------------------
	.section	.nv.constant0._Z8kernel_3PfS_S_S_S_S_S_S_S_S_,"a",@progbits
	.sectionflags	@""
	.align	4
.nv.constant0._Z8kernel_3PfS_S_S_S_S_S_S_S_S_:
	.zero		976


//--------------------- .nv.constant0._Z8kernel_2PfS_S_S_S_S_S_S_S_S_ --------------------------
	.section	.nv.constant0._Z8kernel_2PfS_S_S_S_S_S_S_S_S_,"a",@progbits
	.sectionflags	@""
	.align	4
.nv.constant0._Z8kernel_2PfS_S_S_S_S_S_S_S_S_:
	.zero		976


//--------------------- .nv.constant0._Z8kernel_1PfS_S_S_S_S_S_S_S_S_ --------------------------
	.section	.nv.constant0._Z8kernel_1PfS_S_S_S_S_S_S_S_S_,"a",@progbits
	.sectionflags	@""
	.align	4
.nv.constant0._Z8kernel_1PfS_S_S_S_S_S_S_S_S_:
	.zero		976


//--------------------- .nv.constant0._Z8kernel_0PfS_S_S_S_S_S_S_S_S_ --------------------------
	.section	.nv.constant0._Z8kernel_0PfS_S_S_S_S_S_S_S_S_,"a",@progbits
	.sectionflags	@""
	.align	4
.nv.constant0._Z8kernel_0PfS_S_S_S_S_S_S_S_S_:
	.zero		976


//--------------------- SYMBOLS --------------------------

	.type		.nv.reservedSmem.offset0,@object
	.size		.nv.reservedSmem.offset0,0x4
	.type		.nv.reservedSmem.cap,@object
	.size		.nv.reservedSmem.cap,0x4
